def matmul_kernel(
    a_ptr,
    b_ptr,
    c_ptr,
    M,
    N,
    K,
    stride_am,
    stride_ak,
    stride_bk,
    stride_bn,
    stride_cm,
    stride_cn,
    BLOCK_M: tl.constexpr,
    BLOCK_N: tl.constexpr,
    BLOCK_K: tl.constexpr,
    GROUP_M: tl.constexpr,
):
    pid = tl.program_id(axis=0)
    num_pid_m = tl.cdiv(M, BLOCK_M)
    num_pid_n = tl.cdiv(N, BLOCK_N)
    num_pid_in_group = GROUP_M * num_pid_n
    group_id = pid // num_pid_in_group
    first_pid_m = group_id * GROUP_M
    group_size_m = min(num_pid_m - first_pid_m, GROUP_M)
    pid_m = first_pid_m + ((pid % num_pid_in_group) % group_size_m)
    pid_n = (pid % num_pid_in_group) // group_size_m

    offs_am = (pid_m * BLOCK_M + tl.arange(0, BLOCK_M)) % M
    offs_bn = (pid_n * BLOCK_N + tl.arange(0, BLOCK_N)) % N
    offs_k = tl.arange(0, BLOCK_K)
    a_ptrs = a_ptr + offs_am[:, None] * stride_am + offs_k[None, :] * stride_ak
    b_ptrs = b_ptr + offs_k[:, None] * stride_bk + offs_bn[None, :] * stride_bn

    acc = tl.zeros((BLOCK_M, BLOCK_N), dtype=tl.float32)
    for kk in range(0, tl.cdiv(K, BLOCK_K)):
        a = tl.load(a_ptrs, mask=offs_k[None, :] < K - kk * BLOCK_K, other=0.0)
        b = tl.load(b_ptrs, mask=offs_k[:, None] < K - kk * BLOCK_K, other=0.0)
        acc = tl.dot(a, b, acc)
        a_ptrs += BLOCK_K * stride_ak
        b_ptrs += BLOCK_K * stride_bk

    c = acc.to(c_ptr.dtype.element_ty)
    offs_cm = pid_m * BLOCK_M + tl.arange(0, BLOCK_M)
    offs_cn = pid_n * BLOCK_N + tl.arange(0, BLOCK_N)
    c_ptrs = c_ptr + offs_cm[:, None] * stride_cm + offs_cn[None, :] * stride_cn
    mask = (offs_cm[:, None] < M) & (offs_cn[None, :] < N)
    tl.store(c_ptrs, c, mask=mask)

# config = {"BLOCK_K": 64, "BLOCK_M": 256, "BLOCK_N": 128, "GROUP_M": 4, "arch": "sm_100", "dtype": "fp8e5m2", "num_ctas": 1, "num_stages": 3, "num_warps": 4}
# arch = sm_100


// ===== COMPILED SASS (sm_100a) =====

	.target	sm_100a

	.elftype	@"ET_EXEC"


//--------------------- .note.nv.tkinfo           --------------------------
	.section	.note.nv.tkinfo,"",@"SHT_NOTE"
	.sectionflags	@"SHF_NOTE_NV_TKINFO"
	.tkinfo
        /*0018*/ 	.word	0x00000081
        /*0030*/ 	.string	""
        /*0030*/ 	.string	"ptxas-blackwell"
        /*0030*/ 	.string	"Cuda compilation tools, release 12.9, V12.9.86"
        /*0030*/ 	.string	"Build cuda_12.9.r12.9/compiler.36037853_0"
        /*0030*/ 	.string	"-v  -suppress-debug-info  -lineinfo  -arch sm_100a "



//--------------------- .note.nv.cuver            --------------------------
	.section	.note.nv.cuver,"",@"SHT_NOTE"
	.sectionflags	@"SHF_NOTE_NV_CUVER"
        /*0018*/ 	.short	0x0001
        /*001a*/ 	.short	0x0064
        /*001c*/ 	.short	0x0001
        /*001e*/ 	.short	0x0000
        /*0020*/ 	.short	0x0001
        /*0022*/ 	.short	0x0000


//--------------------- .nv.info                  --------------------------
	.section	.nv.info,"",@"SHT_CUDA_INFO"
	.align	4


	//----- nvinfo : EIATTR_REGCOUNT
	.align		4
        /*0000*/ 	.byte	0x04, 0x2f
        /*0002*/ 	.short	(.L_4 - .L_3)
	.align		4
.L_3:
        /*0004*/ 	.word	index@(matmul_kernel)
        /*0008*/ 	.word	0x00000060


	//----- nvinfo : EIATTR_FRAME_SIZE
	.align		4
.L_4:
        /*000c*/ 	.byte	0x04, 0x11
        /*000e*/ 	.short	(.L_6 - .L_5)
	.align		4
.L_5:
        /*0010*/ 	.word	index@($__internal_2_$__cuda_sm10x_tcgen05_guardrail_trap_unallocated_columns_being_dealloced)
        /*0014*/ 	.word	0x000008d0


	//----- nvinfo : EIATTR_FRAME_SIZE
	.align		4
.L_6:
        /*0018*/ 	.byte	0x04, 0x11
        /*001a*/ 	.short	(.L_8 - .L_7)
	.align		4
.L_7:
        /*001c*/ 	.word	index@($__internal_1_$__cuda_sm10x_tcgen05_guardrail_trap_phase_invalid_during_alloc)
        /*0020*/ 	.word	0x000008d0


	//----- nvinfo : EIATTR_FRAME_SIZE
	.align		4
.L_8:
        /*0024*/ 	.byte	0x04, 0x11
        /*0026*/ 	.short	(.L_10 - .L_9)
	.align		4
.L_9:
        /*0028*/ 	.word	index@($__internal_0_$__cuda_sm10x_tcgen05_guardrail_trap_col_being_dealloced_not_returned_by_alloc)
        /*002c*/ 	.word	0x000008d0


	//----- nvinfo : EIATTR_FRAME_SIZE
	.align		4
.L_10:
        /*0030*/ 	.byte	0x04, 0x11
        /*0032*/ 	.short	(.L_12 - .L_11)
	.align		4
.L_11:
        /*0034*/ 	.word	index@(matmul_kernel)
        /*0038*/ 	.word	0x000008d0


	//----- nvinfo : EIATTR_MIN_STACK_SIZE
	.align		4
.L_12:
        /*003c*/ 	.byte	0x04, 0x12
        /*003e*/ 	.short	(.L_14 - .L_13)
	.align		4
.L_13:
        /*0040*/ 	.word	index@(matmul_kernel)
        /*0044*/ 	.word	0x000008d0
.L_14:


//--------------------- .nv.info.matmul_kernel    --------------------------
	.section	.nv.info.matmul_kernel,"",@"SHT_CUDA_INFO"
	.sectionflags	@""
	.align	4


	//----- nvinfo : EIATTR_CUDA_API_VERSION
	.align		4
        /*0000*/ 	.byte	0x04, 0x37
        /*0002*/ 	.short	(.L_16 - .L_15)
.L_15:
        /*0004*/ 	.word	0x00000081


	//----- nvinfo : EIATTR_KPARAM_INFO
	.align		4
.L_16:
        /*0008*/ 	.byte	0x04, 0x17
        /*000a*/ 	.short	(.L_18 - .L_17)
.L_17:
        /*000c*/ 	.word	0x00000000
        /*0010*/ 	.short	0x000d
        /*0012*/ 	.short	0x0048
        /*0014*/ 	.byte	0x00, 0xf4, 0x21, 0x00


	//----- nvinfo : EIATTR_KPARAM_INFO
	.align		4
.L_18:
        /*0018*/ 	.byte	0x04, 0x17
        /*001a*/ 	.short	(.L_20 - .L_19)
.L_19:
        /*001c*/ 	.word	0x00000000
        /*0020*/ 	.short	0x000c
        /*0022*/ 	.short	0x0040
        /*0024*/ 	.byte	0x00, 0xf4, 0x21, 0x00


	//----- nvinfo : EIATTR_KPARAM_INFO
	.align		4
.L_20:
        /*0028*/ 	.byte	0x04, 0x17
        /*002a*/ 	.short	(.L_22 - .L_21)
.L_21:
        /*002c*/ 	.word	0x00000000
        /*0030*/ 	.short	0x000b
        /*0032*/ 	.short	0x0038
        /*0034*/ 	.byte	0x00, 0xf0, 0x11, 0x00


	//----- nvinfo : EIATTR_KPARAM_INFO
	.align		4
.L_22:
        /*0038*/ 	.byte	0x04, 0x17
        /*003a*/ 	.short	(.L_24 - .L_23)
.L_23:
        /*003c*/ 	.word	0x00000000
        /*0040*/ 	.short	0x000a
        /*0042*/ 	.short	0x0034
        /*0044*/ 	.byte	0x00, 0xf0, 0x11, 0x00


	//----- nvinfo : EIATTR_KPARAM_INFO
	.align		4
.L_24:
        /*0048*/ 	.byte	0x04, 0x17
        /*004a*/ 	.short	(.L_26 - .L_25)
.L_25:
        /*004c*/ 	.word	0x00000000
        /*0050*/ 	.short	0x0009
        /*0052*/ 	.short	0x0030
        /*0054*/ 	.byte	0x00, 0xf0, 0x11, 0x00


	//----- nvinfo : EIATTR_KPARAM_INFO
	.align		4
.L_26:
        /*0058*/ 	.byte	0x04, 0x17
        /*005a*/ 	.short	(.L_28 - .L_27)
.L_27:
        /*005c*/ 	.word	0x00000000
        /*0060*/ 	.short	0x0008
        /*0062*/ 	.short	0x002c
        /*0064*/ 	.byte	0x00, 0xf0, 0x11, 0x00


	//----- nvinfo : EIATTR_KPARAM_INFO
	.align		4
.L_28:
        /*0068*/ 	.byte	0x04, 0x17
        /*006a*/ 	.short	(.L_30 - .L_29)
.L_29:
        /*006c*/ 	.word	0x00000000
        /*0070*/ 	.short	0x0007
        /*0072*/ 	.short	0x0028
        /*0074*/ 	.byte	0x00, 0xf0, 0x11, 0x00


	//----- nvinfo : EIATTR_KPARAM_INFO
	.align		4
.L_30:
        /*0078*/ 	.byte	0x04, 0x17
        /*007a*/ 	.short	(.L_32 - .L_31)
.L_31:
        /*007c*/ 	.word	0x00000000
        /*0080*/ 	.short	0x0006
        /*0082*/ 	.short	0x0024
        /*0084*/ 	.byte	0x00, 0xf0, 0x11, 0x00


	//----- nvinfo : EIATTR_KPARAM_INFO
	.align		4
.L_32:
        /*0088*/ 	.byte	0x04, 0x17
        /*008a*/ 	.short	(.L_34 - .L_33)
.L_33:
        /*008c*/ 	.word	0x00000000
        /*0090*/ 	.short	0x0005
        /*0092*/ 	.short	0x0020
        /*0094*/ 	.byte	0x00, 0xf0, 0x11, 0x00


	//----- nvinfo : EIATTR_KPARAM_INFO
	.align		4
.L_34:
        /*0098*/ 	.byte	0x04, 0x17
        /*009a*/ 	.short	(.L_36 - .L_35)
.L_35:
        /*009c*/ 	.word	0x00000000
        /*00a0*/ 	.short	0x0004
        /*00a2*/ 	.short	0x001c
        /*00a4*/ 	.byte	0x00, 0xf0, 0x11, 0x00


	//----- nvinfo : EIATTR_KPARAM_INFO
	.align		4
.L_36:
        /*00a8*/ 	.byte	0x04, 0x17
        /*00aa*/ 	.short	(.L_38 - .L_37)
.L_37:
        /*00ac*/ 	.word	0x00000000
        /*00b0*/ 	.short	0x0003
        /*00b2*/ 	.short	0x0018
        /*00b4*/ 	.byte	0x00, 0xf0, 0x11, 0x00


	//----- nvinfo : EIATTR_KPARAM_INFO
	.align		4
.L_38:
        /*00b8*/ 	.byte	0x04, 0x17
        /*00ba*/ 	.short	(.L_40 - .L_39)
.L_39:
        /*00bc*/ 	.word	0x00000000
        /*00c0*/ 	.short	0x0002
        /*00c2*/ 	.short	0x0010
        /*00c4*/ 	.byte	0x00, 0xf4, 0x21, 0x00


	//----- nvinfo : EIATTR_KPARAM_INFO
	.align		4
.L_40:
        /*00c8*/ 	.byte	0x04, 0x17
        /*00ca*/ 	.short	(.L_42 - .L_41)
.L_41:
        /*00cc*/ 	.word	0x00000000
        /*00d0*/ 	.short	0x0001
        /*00d2*/ 	.short	0x0008
        /*00d4*/ 	.byte	0x00, 0xf4, 0x21, 0x00


	//----- nvinfo : EIATTR_KPARAM_INFO
	.align		4
.L_42:
        /*00d8*/ 	.byte	0x04, 0x17
        /*00da*/ 	.short	(.L_44 - .L_43)
.L_43:
        /*00dc*/ 	.word	0x00000000
        /*00e0*/ 	.short	0x0000
        /*00e2*/ 	.short	0x0000
        /*00e4*/ 	.byte	0x00, 0xf4, 0x21, 0x00


	//----- nvinfo : EIATTR_AT_ENTRY_FRAGMENTS
	.align		4
.L_44:
        /*00e8*/ 	.byte	0x04, 0x4f
        /*00ea*/ 	.short	(.L_46 - .L_45)


	//   ....[0]....
.L_45:
        /*00ec*/ 	.word	0x00000004


	//----- nvinfo : EIATTR_RESERVED_SMEM_USED
	.align		4
.L_46:
        /*00f0*/ 	.byte	0x01, 0x41
	.zero		2


	//----- nvinfo : EIATTR_SPARSE_MMA_MASK
	.align		4
        /*00f4*/ 	.byte	0x03, 0x50
        /*00f6*/ 	.short	0x0000


	//----- nvinfo : EIATTR_TCGEN05_1CTA_USED
	.align		4
        /*00f8*/ 	.byte	0x01, 0x51
	.zero		2


	//----- nvinfo : EIATTR_MAXREG_COUNT
	.align		4
        /*00fc*/ 	.byte	0x03, 0x1b
        /*00fe*/ 	.short	0x00ff


	//----- nvinfo : EIATTR_NUM_BARRIERS
	.align		4
        /*0100*/ 	.byte	0x02, 0x4c
        /*0102*/ 	.byte	0x01
	.zero		1


	//----- nvinfo : EIATTR_ANNOTATIONS
	.align		4
        /*0104*/ 	.byte	0x04, 0x55
        /*0106*/ 	.short	(.L_48 - .L_47)


	//   ....[0]....
.L_47:
        /*0108*/ 	.word	0x00000001
        /*010c*/ 	.byte	0xf0, 0x03, 0x00, 0x00, 0x01, 0x00, 0x00, 0x00, 0x00, 0x0a, 0x00, 0x00, 0x01, 0x00, 0x00, 0x00
        /* <DEDUP_REMOVED lines=1448> */
        /*5b9c*/ 	.byte	0x80, 0x62, 0x02, 0x00, 0x01, 0x00, 0x00, 0x00, 0x90, 0x62, 0x02, 0x00


	//----- nvinfo : EIATTR_INT_WARP_WIDE_INSTR_OFFSETS
	.align		4
.L_48:
        /*5ba8*/ 	.byte	0x04, 0x31
        /*5baa*/ 	.short	(.L_50 - .L_49)


	//   ....[0]....
.L_49:
        /*5bac*/ 	.word	0x00003ac0


	//   ....[1]....
        /*5bb0*/ 	.word	0x00003ad0


	//   ....[2]....
        /*5bb4*/ 	.word	0x0000b1a0


	//   ....[3]....
        /*5bb8*/ 	.word	0x00026910


	//   ....[4]....
        /*5bbc*/ 	.word	0x00026960


	//----- nvinfo : EIATTR_COOP_GROUP_MASK_REGIDS
	.align		4
.L_50:
        /*5bc0*/ 	.byte	0x04, 0x29
        /*5bc2*/ 	.short	(.L_52 - .L_51)


	//   ....[0]....
.L_51:
        /*5bc4*/ 	.word	0xffffffff


	//   ....[1]....
        /*5bc8*/ 	.word	0xffffffff


	//   ....[2]....
        /*5bcc*/ 	.word	0xffffffff


	//   ....[3]....
        /*5bd0*/ 	.word	0xffffffff


	//----- nvinfo : EIATTR_COOP_GROUP_INSTR_OFFSETS
	.align		4
.L_52:
        /*5bd4*/ 	.byte	0x04, 0x28
        /*5bd6*/ 	.short	(.L_54 - .L_53)


	//   ....[0]....
.L_53:
        /*5bd8*/ 	.word	0x00000070


	//   ....[1]....
        /*5bdc*/ 	.word	0x00000330


	//   ....[2]....
        /*5be0*/ 	.word	0x000267a0


	//   ....[3]....
        /*5be4*/ 	.word	0x00026a10


	//----- nvinfo : EIATTR_VRC_CTA_INIT_COUNT
	.align		4
.L_54:
        /*5be8*/ 	.byte	0x02, 0x4a
        /*5bea*/ 	.byte	0x80
	.zero		1


	//----- nvinfo : EIATTR_MBARRIER_INSTR_OFFSETS
	.align		4
        /*5bec*/ 	.byte	0x04, 0x39
        /*5bee*/ 	.short	(.L_56 - .L_55)


	//   ....[0]....
.L_55:
        /*5bf0*/ 	.word	0x00004480
        /*5bf4*/ 	.word	0x000000ff
        /*5bf8*/ 	.word	0x00000000
        /*5bfc*/ 	.short	0x0100
        /*5bfe*/ 	.byte	0x0b
	.zero		1


	//   ....[1]....
        /*5c00*/ 	.word	0x0000b1e0
        /*5c04*/ 	.word	0x000000ff
        /*5c08*/ 	.word	0x0000c008
        /*5c0c*/ 	.short	0x0100
        /*5c0e*/ 	.byte	0x09
	.zero		1


	//   ....[2]....
        /*5c10*/ 	.word	0x000143a0
        /*5c14*/ 	.word	0x000000ff
        /*5c18*/ 	.word	0x00000000
        /*5c1c*/ 	.short	0x010a
        /*5c1e*/ 	.byte	0x0b
	.zero		1


	//   ....[3]....
        /*5c20*/ 	.word	0x0001b820
        /*5c24*/ 	.word	0x000000ff
        /*5c28*/ 	.word	0x00000000
        /*5c2c*/ 	.short	0x010a
        /*5c2e*/ 	.byte	0x0b
	.zero		1


	//   ....[4]....
        /*5c30*/ 	.word	0x0001b9a0
        /*5c34*/ 	.word	0x000000ff
        /*5c38*/ 	.word	0x0000c000
        /*5c3c*/ 	.short	0x0108
        /*5c3e*/ 	.byte	0x09
	.zero		1


	//   ....[5]....
        /*5c40*/ 	.word	0x0001bac0
        /*5c44*/ 	.word	0x000000ff
        /*5c48*/ 	.word	0x0000c008
        /*5c4c*/ 	.short	0x0108
        /*5c4e*/ 	.byte	0x09
	.zero		1


	//   ....[6]....
        /*5c50*/ 	.word	0x00026a30
        /*5c54*/ 	.word	0x000000ff
        /*5c58*/ 	.word	0x00000000
        /*5c5c*/ 	.short	0x010a
        /*5c5e*/ 	.byte	0x0b
	.zero		1


	//   ....[7]....
        /*5c60*/ 	.word	0x00026a60
        /*5c64*/ 	.word	0x000000ff
        /*5c68*/ 	.word	0x00000000
        /*5c6c*/ 	.short	0x010a
        /*5c6e*/ 	.byte	0x0b
	.zero		1


	//----- nvinfo : EIATTR_NUM_MBARRIERS
	.align		4
.L_56:
        /*5c70*/ 	.byte	0x03, 0x38
        /*5c72*/ 	.short	0x0002


	//----- nvinfo : EIATTR_EXIT_INSTR_OFFSETS
	.align		4
        /*5c74*/ 	.byte	0x04, 0x1c
        /*5c76*/ 	.short	(.L_58 - .L_57)


	//   ....[0]....
.L_57:
        /*5c78*/ 	.word	0x00026a20


	//----- nvinfo : EIATTR_REQNTID
	.align		4
.L_58:
        /*5c7c*/ 	.byte	0x04, 0x10
        /*5c7e*/ 	.short	(.L_60 - .L_59)
.L_59:
        /*5c80*/ 	.word	0x00000080
        /*5c84*/ 	.word	0x00000001
        /*5c88*/ 	.word	0x00000001


	//----- nvinfo : EIATTR_CRS_STACK_SIZE
	.align		4
.L_60:
        /*5c8c*/ 	.byte	0x04, 0x1e
        /*5c8e*/ 	.short	(.L_62 - .L_61)
.L_61:
        /*5c90*/ 	.word	0x00000000


	//----- nvinfo : EIATTR_CBANK_PARAM_SIZE
	.align		4
.L_62:
        /*5c94*/ 	.byte	0x03, 0x19
        /*5c96*/ 	.short	0x0050


	//----- nvinfo : EIATTR_PARAM_CBANK
	.align		4
        /*5c98*/ 	.byte	0x04, 0x0a
        /*5c9a*/ 	.short	(.L_64 - .L_63)
	.align		4
.L_63:
        /*5c9c*/ 	.word	index@(.nv.constant0.matmul_kernel)
        /*5ca0*/ 	.short	0x0380
        /*5ca2*/ 	.short	0x0050


	//----- nvinfo : EIATTR_SW_WAR
	.align		4
.L_64:
        /*5ca4*/ 	.byte	0x04, 0x36
        /*5ca6*/ 	.short	(.L_66 - .L_65)
.L_65:
        /*5ca8*/ 	.word	0x00000008
.L_66:


//--------------------- .nv.compat                --------------------------
	.section	.nv.compat,"",@"SHT_CUDA_COMPAT_INFO"
	.align	4
        /*0000*/ 	.byte	0x02, 0x02, 0x02, 0x00, 0x02, 0x05, 0x05, 0x00, 0x02, 0x03, 0x00, 0x00, 0x02, 0x06, 0x01, 0x00


//--------------------- .nv.callgraph             --------------------------
	.section	.nv.callgraph,"",@"SHT_CUDA_CALLGRAPH"
	.align	4
	.sectionentsize	8
	.align		4
        /*0000*/ 	.word	0x00000000
	.align		4
        /*0004*/ 	.word	0xffffffff
	.align		4
        /*0008*/ 	.word	0x00000000
	.align		4
        /*000c*/ 	.word	0xfffffffe
	.align		4
        /*0010*/ 	.word	0x00000000
	.align		4
        /*0014*/ 	.word	0xfffffffd
	.align		4
        /*0018*/ 	.word	0x00000000
	.align		4
        /*001c*/ 	.word	0xfffffffc


//--------------------- .text.matmul_kernel       --------------------------
	.section	.text.matmul_kernel,"ax",@progbits
	.align	128
        .global         matmul_kernel
        .type           matmul_kernel,@function
        .size           matmul_kernel,(.L_x_20 - matmul_kernel)
        .other          matmul_kernel,@"STO_CUDA_ENTRY STV_DEFAULT"
matmul_kernel:
.text.matmul_kernel:
[----:B------:R-:W0:Y:S01]  /*0000*/  LDC R1, c[0x0][0x37c] ;  /* 0x0000df00ff017b82 */ /* 0x000e220000000800 */
[----:B------:R-:W1:Y:S01]  /*0010*/  S2R R0, SR_TID.X ;  /* 0x0000000000007919 */ /* 0x000e620000002100 */
[----:B0-----:R-:W-:Y:S01]  /*0020*/  VIADD R1, R1, 0xfffff730 ;  /* 0xfffff73001017836 */ /* 0x001fe20000000000 */
[----:B-1----:R-:W-:-:S13]  /*0030*/  ISETP.GE.U32.AND P0, PT, R0, 0x20, PT ;  /* 0x000000200000780c */ /* 0x002fda0003f06070 */
[----:B------:R-:W-:Y:S02]  /*0040*/  VOTEU.ANY UP0, P0 ;  /* 0x0000000000ff7886 */ /* 0x000fe40000000100 */
[----:B------:R-:W-:Y:S05]  /*0050*/  BRA.U UP0, `(.L_x_0) ;  /* 0x0000000100b87547 */ /* 0x000fea000b800000 */
[----:B------:R-:W0:Y:S01]  /*0060*/  S2UR UR6, SR_CgaCtaId ;  /* 0x00000000000679c3 */ /* 0x000e220000008800 */
[----:B------:R-:W-:Y:S01]  /*0070*/  NOP ;  /* 0x0000000000007918 */ /* 0x000fe20000000000 */
[----:B------:R-:W-:Y:S02]  /*0080*/  UMOV UR4, 0x40 ;  /* 0x0000004000047882 */ /* 0x000fe40000000000 */
[----:B0-----:R-:W-:-:S09]  /*0090*/  ULEA UR4, UR6, UR4, 0x18 ;  /* 0x0000000406047291 */ /* 0x001fd2000f8ec0ff */
[----:B------:R-:W0:Y:S01]  /*00a0*/  LDS.U8 R0, [UR4] ;  /* 0x00000004ff007984 */ /* 0x000e220008000000 */
[----:B------:R-:W-:Y:S02]  /*00b0*/  UMOV UR4, 0x400 ;  /* 0x0000040000047882 */ /* 0x000fe40000000000 */
[----:B------:R-:W-:Y:S01]  /*00c0*/  ULEA UR4, UR6, UR4, 0x18 ;  /* 0x0000000406047291 */ /* 0x000fe2000f8ec0ff */
[----:B0-----:R-:W-:-:S13]  /*00d0*/  ISETP.NE.AND P0, PT, R0, RZ, PT ;  /* 0x000000ff0000720c */ /* 0x001fda0003f05270 */
[----:B------:R-:W-:Y:S05]  /*00e0*/  @P0 BRA `(.L_x_1) ;  /* 0x00000000007c0947 */ /* 0x000fea0003800000 */
[----:B------:R-:W-:-:S13]  /*00f0*/  ELECT P0, URZ, PT ;  /* 0x0000000000ff782f */ /* 0x000fda0003800000 */
[----:B------:R-:W-:Y:S05]  /*0100*/  @!P0 BRA `(.L_x_2) ;  /* 0x0000000000848947 */ /* 0x000fea0003800000 */
[----:B------:R-:W-:Y:S01]  /*0110*/  UMOV UR5, 0x8 ;  /* 0x0000000800057882 */ /* 0x000fe20000000000 */
[----:B------:R-:W-:Y:S02]  /*0120*/  IMAD.MOV.U32 R4, RZ, RZ, 0x1 ;  /* 0x00000001ff047424 */ /* 0x000fe400078e00ff */
[----:B------:R-:W-:Y:S02]  /*0130*/  IMAD.MOV.U32 R5, RZ, RZ, 0xff ;  /* 0x000000ffff057424 */ /* 0x000fe400078e00ff */
[----:B------:R-:W-:Y:S04]  /*0140*/  DEPBAR.LE SB0, 0x36 ;  /* 0x00008d800000791a */ /* 0x000fe80000000000 */
[----:B------:R-:W0:Y:S02]  /*0150*/  UTCATOMSWS.FIND_AND_SET.ALIGN UP1, UR5, UR5 ;  /* 0x00000005000575e3 */ /* 0x000e240008020800 */
[----:B0-----:R-:W-:-:S04]  /*0160*/  PLOP3.LUT P0, PT, PT, PT, UP1, 0x80, 0x8 ;  /* 0x000000000008781c */ /* 0x001fc80003f0f018 */
[----:B------:R-:W-:-:S04]  /*0170*/  SEL R0, RZ, 0xffffffff, !P0 ;  /* 0xffffffffff007807 */ /* 0x000fc80004000000 */
[----:B------:R-:W-:Y:S01]  /*0180*/  ISETP.NE.AND P0, PT, R0, RZ, PT ;  /* 0x000000ff0000720c */ /* 0x000fe20003f05270 */
[----:B------:R-:W-:-:S12]  /*0190*/  IMAD.U32 R0, RZ, RZ, UR5 ;  /* 0x00000005ff007e24 */ /* 0x000fd8000f8e00ff */
[----:B------:R-:W-:Y:S05]  /*01a0*/  @P0 BRA `(.L_x_3) ;  /* 0x0000000000240947 */ /* 0x000fea0003800000 */
.L_x_4:
[----:B------:R-:W-:Y:S05]  /*01b0*/  NANOSLEEP 0x64 ;  /* 0x000000640000795d */ /* 0x000fea0003800000 */
[----:B------:R-:W-:-:S05]  /*01c0*/  UMOV UR5, 0x8 ;  /* 0x0000000800057882 */ /* 0x000fca0000000000 */
[----:B------:R-:W-:Y:S04]  /*01d0*/  DEPBAR.LE SB0, 0x36 ;  /* 0x00008d800000791a */ /* 0x000fe80000000000 */
[----:B------:R-:W0:Y:S02]  /*01e0*/  UTCATOMSWS.FIND_AND_SET.ALIGN UP1, UR5, UR5 ;  /* 0x00000005000575e3 */ /* 0x000e240008020800 */
[----:B0-----:R-:W-:-:S04]  /*01f0*/  PLOP3.LUT P0, PT, PT, PT, UP1, 0x80, 0x8 ;  /* 0x000000000008781c */ /* 0x001fc80003f0f018 */
[----:B------:R-:W-:-:S04]  /*0200*/  SEL R0, RZ, 0xffffffff, !P0 ;  /* 0xffffffffff007807 */ /* 0x000fc80004000000 */
[----:B------:R-:W-:Y:S01]  /*0210*/  ISETP.NE.AND P0, PT, R0, RZ, PT ;  /* 0x000000ff0000720c */ /* 0x000fe20003f05270 */
[----:B------:R-:W-:-:S12]  /*0220*/  IMAD.U32 R0, RZ, RZ, UR5 ;  /* 0x00000005ff007e24 */ /* 0x000fd8000f8e00ff */
[----:B------:R-:W-:Y:S05]  /*0230*/  @!P0 BRA `(.L_x_4) ;  /* 0xfffffffc00dc8947 */ /* 0x000fea000383ffff */
.L_x_3:
[C---:B------:R-:W-:Y:S01]  /*0240*/  VIADD R3, R0.reuse, 0x10 ;  /* 0x0000001000037836 */ /* 0x040fe20000000000 */
[----:B------:R-:W-:Y:S01]  /*0250*/  UMOV UR5, 0x50 ;  /* 0x0000005000057882 */ /* 0x000fe20000000000 */
[----:B------:R-:W-:Y:S01]  /*0260*/  SHF.L.U32 R2, R5, R0, RZ ;  /* 0x0000000005027219 */ /* 0x000fe200000006ff */
[----:B------:R-:W-:Y:S01]  /*0270*/  ULEA UR5, UR6, UR5, 0x18 ;  /* 0x0000000506057291 */ /* 0x000fe2000f8ec0ff */
[----:B------:R-:W-:Y:S01]  /*0280*/  IMAD.SHL.U32 R0, R0, 0x20, RZ ;  /* 0x0000002000007824 */ /* 0x000fe200078e00ff */
[----:B------:R-:W-:-:S04]  /*0290*/  SHF.L.U32 R3, R4, R3, RZ ;  /* 0x0000000304037219 */ /* 0x000fc800000006ff */
[----:B------:R-:W-:-:S05]  /*02a0*/  LOP3.LUT R2, R3, R2, RZ, 0xfc, !PT ;  /* 0x0000000203027212 */ /* 0x000fca00078efcff */
[----:B------:R0:W-:Y:S04]  /*02b0*/  ATOMS.OR RZ, [UR5], R2 ;  /* 0x00000002ffff798c */ /* 0x0001e8000b000005 */
[----:B------:R0:W-:Y:S01]  /*02c0*/  STS [UR4], R0 ;  /* 0x00000000ff007988 */ /* 0x0001e20008000804 */
[----:B------:R-:W-:Y:S05]  /*02d0*/  BRA `(.L_x_2) ;  /* 0x0000000000107947 */ /* 0x000fea0003800000 */
.L_x_1:
[----:B------:R-:W-:Y:S01]  /*02e0*/  IMAD.MOV.U32 R0, RZ, RZ, -0x1 ;  /* 0xffffffffff007424 */ /* 0x000fe200078e00ff */
[----:B------:R-:W-:-:S04]  /*02f0*/  MOV R2, 0x320 ;  /* 0x0000032000027802 */ /* 0x000fc80000000f00 */
[----:B------:R0:W-:Y:S03]  /*0300*/  STS [UR4], R0 ;  /* 0x00000000ff007988 */ /* 0x0001e60008000804 */
[----:B0-----:R-:W-:Y:S05]  /*0310*/  CALL.REL.NOINC `($__internal_1_$__cuda_sm10x_tcgen05_guardrail_trap_phase_invalid_during_alloc) ;  /* 0x0000026400e87944 */ /* 0x001fea0003c00000 */
.L_x_2:
[----:B------:R-:W-:Y:S05]  /*0320*/  WARPSYNC.ALL ;  /* 0x0000000000007948 */ /* 0x000fea0003800000 */
[----:B------:R-:W-:Y:S01]  /*0330*/  NOP ;  /* 0x0000000000007918 */ /* 0x000fe20000000000 */
.L_x_0:
[----:B------:R-:W1:Y:S01]  /*0340*/  LDC.64 R8, c[0x0][0x398] ;  /* 0x0000e600ff087b82 */ /* 0x000e620000000a00 */
[----:B------:R-:W2:Y:S01]  /*0350*/  S2R R5, SR_CTAID.X ;  /* 0x0000000000057919 */ /* 0x000ea20000002500 */
[----:B------:R-:W-:Y:S01]  /*0360*/  UMOV UR9, 0x400 ;  /* 0x0000040000097882 */ /* 0x000fe20000000000 */
[----:B------:R-:W3:Y:S01]  /*0370*/  LDCU UR20, c[0x0][0x3a4] ;  /* 0x00007480ff1477ac */ /* 0x000ee20008000800 */
[----:B------:R-:W4:Y:S04]  /*0380*/  S2R R74, SR_TID.X ;  /* 0x00000000004a7919 */ /* 0x000f280000002100 */
[----:B------:R-:W0:Y:S08]  /*0390*/  S2UR UR5, SR_CgaCtaId ;  /* 0x00000000000579c3 */ /* 0x000e300000008800 */
[----:B------:R-:W-:Y:S06]  /*03a0*/  BAR.SYNC.DEFER_BLOCKING 0x0 ;  /* 0x0000000000007b1d */ /* 0x000fec0000010000 */
[----:B------:R-:W0:Y:S01]  /*03b0*/  LDCU.64 UR24, c[0x0][0x358] ;  /* 0x00006b00ff1877ac */ /* 0x000e220008000a00 */
[----:B------:R-:W0:Y:S01]  /*03c0*/  LDCU.64 UR12, c[0x0][0x3a8] ;  /* 0x00007500ff0c77ac */ /* 0x000e220008000a00 */
[----:B------:R-:W0:Y:S02]  /*03d0*/  LDCU.128 UR16, c[0x0][0x380] ;  /* 0x00007000ff1077ac */ /* 0x000e240008000c00 */
[----:B01----:R-:W-:Y:S01]  /*03e0*/  VIADD R0, R9, 0x7f ;  /* 0x0000007f09007836 */ /* 0x003fe20000000000 */
[----:B------:R-:W-:Y:S04]  /*03f0*/  STL [R1+0x6f0], R9 ;  /* 0x0006f00901007387 */ /* 0x000fe80000100800 */
[----:B------:R-:W-:Y:S01]  /*0400*/  SHF.R.S32.HI R3, RZ, 0x1f, R0 ;  /* 0x0000001fff037819 */ /* 0x000fe20000011400 */
[----:B------:R-:W-:-:S03]  /*0410*/  ULEA UR9, UR5, UR9, 0x18 ;  /* 0x0000000905097291 */ /* 0x000fc6000f8ec0ff */
[----:B------:R-:W-:Y:S02]  /*0420*/  LEA.HI R3, R3, R0, RZ, 0x7 ;  /* 0x0000000003037211 */ /* 0x000fe400078f38ff */
[----:B--2---:R-:W-:Y:S02]  /*0430*/  IABS R10, R5 ;  /* 0x00000005000a7213 */ /* 0x004fe40000000000 */
[----:B------:R-:W-:-:S05]  /*0440*/  SHF.R.S32.HI R3, RZ, 0x7, R3 ;  /* 0x00000007ff037819 */ /* 0x000fca0000011403 */
[----:B------:R-:W-:-:S05]  /*0450*/  IMAD.SHL.U32 R4, R3, 0x4, RZ ;  /* 0x0000000403047824 */ /* 0x000fca00078e00ff */
[-C--:B------:R-:W-:Y:S02]  /*0460*/  IABS R7, R4.reuse ;  /* 0x0000000400077213 */ /* 0x080fe40000000000 */
[----:B------:R-:W-:Y:S02]  /*0470*/  IABS R12, R4 ;  /* 0x00000004000c7213 */ /* 0x000fe40000000000 */
[----:B------:R-:W0:Y:S08]  /*0480*/  I2F.RP R0, R7 ;  /* 0x0000000700007306 */ /* 0x000e300000209400 */
[----:B0-----:R-:W0:Y:S02]  /*0490*/  MUFU.RCP R0, R0 ;  /* 0x0000000000007308 */ /* 0x001e240000001000 */
[----:B0-----:R-:W-:-:S02]  /*04a0*/  VIADD R2, R0, 0xffffffe ;  /* 0x0ffffffe00027836 */ /* 0x001fc40000000000 */
[----:B------:R-:W-:-:S04]  /*04b0*/  IMAD.MOV R0, RZ, RZ, -R12 ;  /* 0x000000ffff007224 */ /* 0x000fc800078e0a0c */
[----:B------:R0:W1:Y:S01]  /*04c0*/  F2I.FTZ.U32.TRUNC.NTZ R3, R2 ;  /* 0x0000000200037305 */ /* 0x000062000021f000 */
[----:B------:R-:W2:Y:S01]  /*04d0*/  LDS R12, [UR9] ;  /* 0x00000009ff0c7984 */ /* 0x000ea20008000800 */
[----:B0-----:R-:W-:Y:S02]  /*04e0*/  IMAD.MOV.U32 R2, RZ, RZ, RZ ;  /* 0x000000ffff027224 */ /* 0x001fe400078e00ff */
[----:B-1----:R-:W-:-:S04]  /*04f0*/  IMAD.MOV R6, RZ, RZ, -R3 ;  /* 0x000000ffff067224 */ /* 0x002fc800078e0a03 */
[----:B------:R-:W-:Y:S02]  /*0500*/  IMAD R11, R6, R7, RZ ;  /* 0x00000007060b7224 */ /* 0x000fe400078e02ff */
[----:B------:R-:W-:Y:S02]  /*0510*/  IMAD.MOV.U32 R6, RZ, RZ, R10 ;  /* 0x000000ffff067224 */ /* 0x000fe400078e000a */
[----:B------:R-:W-:Y:S01]  /*0520*/  IMAD.HI.U32 R3, R3, R11, R2 ;  /* 0x0000000b03037227 */ /* 0x000fe200078e0002 */
[----:B------:R-:W-:-:S05]  /*0530*/  IABS R11, R9 ;  /* 0x00000009000b7213 */ /* 0x000fca0000000000 */
[----:B------:R-:W-:-:S04]  /*0540*/  IMAD.HI.U32 R3, R3, R6, RZ ;  /* 0x0000000603037227 */ /* 0x000fc800078e00ff */
[----:B------:R-:W-:Y:S01]  /*0550*/  IMAD R0, R3, R0, R6 ;  /* 0x0000000003007224 */ /* 0x000fe200078e0206 */
[----:B------:R-:W-:Y:S04]  /*0560*/  BAR.SYNC.DEFER_BLOCKING 0x0 ;  /* 0x0000000000007b1d */ /* 0x000fe80000010000 */
[----:B------:R-:W-:Y:S02]  /*0570*/  ISETP.GT.U32.AND P1, PT, R7, R0, PT ;  /* 0x000000000700720c */ /* 0x000fe40003f24070 */
[----:B--2---:R-:W-:-:S11]  /*0580*/  R2UR UR8, R12 ;  /* 0x000000000c0872ca */ /* 0x004fd600000e0000 */
[----:B------:R-:W-:Y:S02]  /*0590*/  @!P1 IMAD.IADD R0, R0, 0x1, -R7 ;  /* 0x0000000100009824 */ /* 0x000fe400078e0a07 */
[----:B------:R-:W-:Y:S01]  /*05a0*/  @!P1 VIADD R3, R3, 0x1 ;  /* 0x0000000103039836 */ /* 0x000fe20000000000 */
[----:B------:R-:W-:Y:S02]  /*05b0*/  ISETP.NE.AND P1, PT, R4, RZ, PT ;  /* 0x000000ff0400720c */ /* 0x000fe40003f25270 */
[----:B------:R-:W-:Y:S02]  /*05c0*/  ISETP.GE.U32.AND P0, PT, R0, R7, PT ;  /* 0x000000070000720c */ /* 0x000fe40003f06070 */
[----:B------:R-:W-:Y:S01]  /*05d0*/  LOP3.LUT R0, R5, R4, RZ, 0x3c, !PT ;  /* 0x0000000405007212 */ /* 0x000fe200078e3cff */
[----:B------:R-:W0:Y:S03]  /*05e0*/  I2F.RP R7, R11 ;  /* 0x0000000b00077306 */ /* 0x000e260000209400 */
[----:B------:R-:W-:Y:S01]  /*05f0*/  ISETP.GE.AND P2, PT, R0, RZ, PT ;  /* 0x000000ff0000720c */ /* 0x000fe20003f46270 */
[----:B------:R-:W-:-:S06]  /*0600*/  VIADD R0, R8, 0xff ;  /* 0x000000ff08007836 */ /* 0x000fcc0000000000 */
[----:B------:R-:W-:-:S04]  /*0610*/  @P0 VIADD R3, R3, 0x1 ;  /* 0x0000000103030836 */ /* 0x000fc80000000000 */
[----:B------:R-:W-:Y:S01]  /*0620*/  IMAD.MOV.U32 R2, RZ, RZ, R3 ;  /* 0x000000ffff027224 */ /* 0x000fe200078e0003 */
[----:B------:R-:W-:Y:S01]  /*0630*/  SHF.R.S32.HI R3, RZ, 0x1f, R0 ;  /* 0x0000001fff037819 */ /* 0x000fe20000011400 */
[----:B0-----:R-:W-:Y:S02]  /*0640*/  MUFU.RCP R7, R7 ;  /* 0x0000000700077308 */ /* 0x001fe40000001000 */
[----:B------:R-:W-:Y:S01]  /*0650*/  @!P2 IMAD.MOV R2, RZ, RZ, -R2 ;  /* 0x000000ffff02a224 */ /* 0x000fe200078e0a02 */
[----:B------:R-:W-:Y:S02]  /*0660*/  @!P1 LOP3.LUT R2, RZ, R4, RZ, 0x33, !PT ;  /* 0x00000004ff029212 */ /* 0x000fe400078e33ff */
[----:B------:R-:W-:-:S03]  /*0670*/  LEA.HI R3, R3, R0, RZ, 0x8 ;  /* 0x0000000003037211 */ /* 0x000fc600078f40ff */
[----:B------:R-:W-:Y:S02]  /*0680*/  IMAD.SHL.U32 R10, R2, 0x4, RZ ;  /* 0x00000004020a7824 */ /* 0x000fe400078e00ff */
[----:B------:R-:W-:-:S03]  /*0690*/  IMAD.MOV R2, RZ, RZ, -R2 ;  /* 0x000000ffff027224 */ /* 0x000fc600078e0a02 */
[----:B------:R-:W-:Y:S01]  /*06a0*/  LEA.HI.SX32 R3, R3, -R10, 0x18 ;  /* 0x8000000a03037211 */ /* 0x000fe200078fc2ff */
[----:B------:R-:W-:Y:S01]  /*06b0*/  IMAD R14, R4, R2, R5 ;  /* 0x00000002040e7224 */ /* 0x000fe200078e0205 */
[----:B------:R-:W-:Y:S01]  /*06c0*/  IABS R4, R8 ;  /* 0x0000000800047213 */ /* 0x000fe20000000000 */
[----:B------:R-:W-:Y:S01]  /*06d0*/  IMAD.MOV.U32 R2, RZ, RZ, RZ ;  /* 0x000000ffff027224 */ /* 0x000fe200078e00ff */
[----:B------:R-:W-:-:S04]  /*06e0*/  VIMNMX R17, PT, PT, R3, 0x4, PT ;  /* 0x0000000403117848 */ /* 0x000fc80003fe0100 */
[----:B------:R-:W-:-:S04]  /*06f0*/  IABS R13, R17 ;  /* 0x00000011000d7213 */ /* 0x000fc80000000000 */
[----:B------:R-:W0:Y:S08]  /*0700*/  I2F.RP R0, R13 ;  /* 0x0000000d00007306 */ /* 0x000e300000209400 */
[----:B0-----:R-:W0:Y:S02]  /*0710*/  MUFU.RCP R0, R0 ;  /* 0x0000000000007308 */ /* 0x001e240000001000 */
[----:B0-----:R-:W-:Y:S01]  /*0720*/  VIADD R3, R0, 0xffffffe ;  /* 0x0ffffffe00037836 */ /* 0x001fe20000000000 */
[----:B------:R-:W-:-:S05]  /*0730*/  IABS R0, R14 ;  /* 0x0000000e00007213 */ /* 0x000fca0000000000 */
[----:B------:R-:W0:Y:S02]  /*0740*/  F2I.FTZ.U32.TRUNC.NTZ R3, R3 ;  /* 0x0000000300037305 */ /* 0x000e24000021f000 */
[----:B0-----:R-:W-:-:S04]  /*0750*/  IMAD.MOV R6, RZ, RZ, -R3 ;  /* 0x000000ffff067224 */ /* 0x001fc800078e0a03 */
[----:B------:R-:W-:Y:S01]  /*0760*/  IMAD R5, R6, R13, RZ ;  /* 0x0000000d06057224 */ /* 0x000fe200078e02ff */
[----:B------:R-:W-:-:S03]  /*0770*/  IABS R6, R17 ;  /* 0x0000001100067213 */ /* 0x000fc60000000000 */
[----:B------:R-:W-:Y:S02]  /*0780*/  IMAD.HI.U32 R2, R3, R5, R2 ;  /* 0x0000000503027227 */ /* 0x000fe400078e0002 */
[----:B------:R-:W0:Y:S02]  /*0790*/  I2F.RP R5, R4 ;  /* 0x0000000400057306 */ /* 0x000e240000209400 */
[----:B------:R-:W-:Y:S02]  /*07a0*/  IMAD.MOV.U32 R3, RZ, RZ, R0 ;  /* 0x000000ffff037224 */ /* 0x000fe400078e0000 */
[----:B------:R-:W-:Y:S02]  /*07b0*/  IMAD.MOV R0, RZ, RZ, -R6 ;  /* 0x000000ffff007224 */ /* 0x000fe400078e0a06 */
[----:B------:R-:W-:-:S04]  /*07c0*/  IMAD.HI.U32 R2, R2, R3, RZ ;  /* 0x0000000302027227 */ /* 0x000fc800078e00ff */
[----:B------:R-:W-:Y:S02]  /*07d0*/  IMAD R0, R2, R0, R3 ;  /* 0x0000000002007224 */ /* 0x000fe400078e0203 */
[----:B------:R-:W-:-:S03]  /*07e0*/  VIADD R3, R7, 0xffffffe ;  /* 0x0ffffffe07037836 */ /* 0x000fc60000000000 */
[----:B------:R-:W-:Y:S01]  /*07f0*/  ISETP.GT.U32.AND P1, PT, R13, R0, PT ;  /* 0x000000000d00720c */ /* 0x000fe20003f24070 */
[----:B0-----:R-:W0:Y:S08]  /*0800*/  MUFU.RCP R5, R5 ;  /* 0x0000000500057308 */ /* 0x001e300000001000 */
[----:B------:R-:W1:Y:S04]  /*0810*/  F2I.FTZ.U32.TRUNC.NTZ R3, R3 ;  /* 0x0000000300037305 */ /* 0x000e68000021f000 */
[----:B------:R-:W-:-:S02]  /*0820*/  @!P1 IMAD.IADD R0, R0, 0x1, -R13 ;  /* 0x0000000100009824 */ /* 0x000fc400078e0a0d */
[----:B------:R-:W-:Y:S01]  /*0830*/  @!P1 VIADD R2, R2, 0x1 ;  /* 0x0000000102029836 */ /* 0x000fe20000000000 */
[----:B------:R-:W-:Y:S02]  /*0840*/  ISETP.NE.AND P1, PT, R17, RZ, PT ;  /* 0x000000ff1100720c */ /* 0x000fe40003f25270 */
[----:B------:R-:W-:Y:S01]  /*0850*/  ISETP.GE.U32.AND P0, PT, R0, R13, PT ;  /* 0x0000000d0000720c */ /* 0x000fe20003f06070 */
[----:B0-----:R-:W-:Y:S01]  /*0860*/  VIADD R6, R5, 0xffffffe ;  /* 0x0ffffffe05067836 */ /* 0x001fe20000000000 */
[----:B------:R-:W-:Y:S02]  /*0870*/  LOP3.LUT R0, R14, R17, RZ, 0x3c, !PT ;  /* 0x000000110e007212 */ /* 0x000fe400078e3cff */
[--C-:B----4-:R-:W-:Y:S01]  /*0880*/  SHF.R.U32.HI R13, RZ, 0x6, R74.reuse ;  /* 0x00000006ff0d7819 */ /* 0x110fe2000001164a */
[----:B------:R-:W0:Y:S01]  /*0890*/  F2I.FTZ.U32.TRUNC.NTZ R7, R6 ;  /* 0x0000000600077305 */ /* 0x000e22000021f000 */
[----:B------:R-:W-:Y:S02]  /*08a0*/  ISETP.GE.AND P2, PT, R0, RZ, PT ;  /* 0x000000ff0000720c */ /* 0x000fe40003f46270 */
[----:B------:R-:W-:-:S02]  /*08b0*/  SHF.R.U32.HI R0, RZ, 0x5, R74 ;  /* 0x00000005ff007819 */ /* 0x000fc4000001164a */
[----:B------:R-:W-:Y:S02]  /*08c0*/  SGXT.U32 R13, R13, 0x1 ;  /* 0x000000010d0d781a */ /* 0x000fe40000000000 */
[----:B------:R-:W-:Y:S01]  /*08d0*/  R2UR UR7, R0 ;  /* 0x00000000000772ca */ /* 0x000fe200000e0000 */
[----:B------:R-:W-:Y:S02]  /*08e0*/  @P0 VIADD R2, R2, 0x1 ;  /* 0x0000000102020836 */ /* 0x000fe40000000000 */
[----:B-1----:R-:W-:Y:S02]  /*08f0*/  IMAD.MOV R0, RZ, RZ, -R3 ;  /* 0x000000ffff007224 */ /* 0x002fe400078e0a03 */
[----:B------:R-:W-:Y:S02]  /*0900*/  IMAD.MOV.U32 R16, RZ, RZ, R2 ;  /* 0x000000ffff107224 */ /* 0x000fe400078e0002 */
[----:B------:R-:W-:Y:S02]  /*0910*/  IMAD R5, R0, R11, RZ ;  /* 0x0000000b00057224 */ /* 0x000fe400078e02ff */
[----:B------:R-:W-:Y:S01]  /*0920*/  @!P2 IMAD.MOV R16, RZ, RZ, -R16 ;  /* 0x000000ffff10a224 */ /* 0x000fe200078e0a10 */
[----:B------:R-:W-:Y:S01]  /*0930*/  @!P1 LOP3.LUT R16, RZ, R17, RZ, 0x33, !PT ;  /* 0x00000011ff109212 */ /* 0x000fe200078e33ff */
[----:B------:R-:W-:-:S02]  /*0940*/  IMAD.MOV.U32 R2, RZ, RZ, RZ ;  /* 0x000000ffff027224 */ /* 0x000fc400078e00ff */
[----:B0-----:R-:W-:Y:S02]  /*0950*/  IMAD.MOV R15, RZ, RZ, -R7 ;  /* 0x000000ffff0f7224 */ /* 0x001fe400078e0a07 */
[----:B------:R-:W-:Y:S02]  /*0960*/  IMAD.SHL.U32 R0, R16, 0x80, RZ ;  /* 0x0000008010007824 */ /* 0x000fe400078e00ff */
[----:B------:R-:W-:-:S03]  /*0970*/  IMAD.HI.U32 R5, R3, R5, R2 ;  /* 0x0000000503057227 */ /* 0x000fc600078e0002 */
[----:B------:R-:W-:Y:S01]  /*0980*/  LOP3.LUT R12, R0, R13, RZ, 0xfc, !PT ;  /* 0x0000000d000c7212 */ /* 0x000fe200078efcff */
[----:B------:R-:W-:Y:S02]  /*0990*/  IMAD.MOV R2, RZ, RZ, -R16 ;  /* 0x000000ffff027224 */ /* 0x000fe400078e0a10 */
[----:B------:R-:W-:Y:S01]  /*09a0*/  IMAD R15, R15, R4, RZ ;  /* 0x000000040f0f7224 */ /* 0x000fe200078e02ff */
[C---:B------:R-:W-:Y:S01]  /*09b0*/  LOP3.LUT R20, R12.reuse, 0x2, RZ, 0xfc, !PT ;  /* 0x000000020c147812 */ /* 0x040fe200078efcff */
[----:B------:R-:W-:Y:S01]  /*09c0*/  IMAD R2, R17, R2, R14 ;  /* 0x0000000211027224 */ /* 0x000fe200078e020e */
[C---:B------:R-:W-:Y:S01]  /*09d0*/  LOP3.LUT R18, R12.reuse, 0x4, RZ, 0xfc, !PT ;  /* 0x000000040c127812 */ /* 0x040fe200078efcff */
[----:B------:R-:W-:Y:S01]  /*09e0*/  IMAD.MOV.U32 R6, RZ, RZ, RZ ;  /* 0x000000ffff067224 */ /* 0x000fe200078e00ff */
[----:B------:R-:W-:Y:S01]  /*09f0*/  IABS R3, R20 ;  /* 0x0000001400037213 */ /* 0x000fe20000000000 */
[----:B------:R0:W-:Y:S01]  /*0a00*/  STL [R1+0x60], R20 ;  /* 0x0000601401007387 */ /* 0x0001e20000100800 */
[----:B------:R-:W-:Y:S01]  /*0a10*/  IABS R16, R12 ;  /* 0x0000000c00107213 */ /* 0x000fe20000000000 */
[----:B------:R-:W-:Y:S01]  /*0a20*/  IMAD.HI.U32 R6, R7, R15, R6 ;  /* 0x0000000f07067227 */ /* 0x000fe200078e0006 */
[C---:B------:R-:W-:Y:S01]  /*0a30*/  LOP3.LUT R19, R12.reuse, 0x6, RZ, 0xfc, !PT ;  /* 0x000000060c137812 */ /* 0x040fe200078efcff */
[----:B------:R1:W-:Y:S01]  /*0a40*/  STL [R1+0x68], R18 ;  /* 0x0000681201007387 */ /* 0x0003e20000100800 */
[----:B------:R-:W-:Y:S01]  /*0a50*/  LOP3.LUT R9, R12, 0x8, RZ, 0xfc, !PT ;  /* 0x000000080c097812 */ /* 0x000fe200078efcff */
[----:B------:R-:W-:-:S02]  /*0a60*/  IMAD.MOV.U32 R14, RZ, RZ, R3 ;  /* 0x000000ffff0e7224 */ /* 0x000fc400078e0003 */
[C---:B------:R-:W-:Y:S01]  /*0a70*/  IMAD.HI.U32 R3, R5.reuse, R16, RZ ;  /* 0x0000001005037227 */ /* 0x040fe200078e00ff */
[----:B------:R-:W-:Y:S01]  /*0a80*/  STL [R1+0x70], R19 ;  /* 0x0000701301007387 */ /* 0x000fe20000100800 */
[----:B0-----:R-:W-:Y:S02]  /*0a90*/  IABS R20, R19 ;  /* 0x0000001300147213 */ /* 0x001fe40000000000 */
[----:B------:R-:W-:Y:S01]  /*0aa0*/  IMAD.IADD R2, R10, 0x1, R2 ;  /* 0x000000010a027824 */ /* 0x000fe200078e0202 */
[----:B------:R0:W-:Y:S01]  /*0ab0*/  STL [R1+0x6c], R9 ;  /* 0x00006c0901007387 */ /* 0x0001e20000100800 */
[----:B-1----:R-:W-:Y:S01]  /*0ac0*/  IABS R18, R18 ;  /* 0x0000001200127213 */ /* 0x002fe20000000000 */
[----:B------:R-:W-:-:S04]  /*0ad0*/  IMAD.HI.U32 R7, R5, R14, RZ ;  /* 0x0000000e05077227 */ /* 0x000fc800078e00ff */
[----:B------:R-:W-:Y:S02]  /*0ae0*/  IMAD.MOV R13, RZ, RZ, -R3 ;  /* 0x000000ffff0d7224 */ /* 0x000fe400078e0a03 */
[----:B------:R-:W-:-:S04]  /*0af0*/  IMAD.HI.U32 R10, R5, R18, RZ ;  /* 0x00000012050a7227 */ /* 0x000fc800078e00ff */
[----:B------:R-:W-:Y:S02]  /*0b00*/  IMAD.MOV R7, RZ, RZ, -R7 ;  /* 0x000000ffff077224 */ /* 0x000fe400078e0a07 */
[----:B------:R-:W-:Y:S01]  /*0b10*/  IMAD R16, R11, R13, R16 ;  /* 0x0000000d0b107224 */ /* 0x000fe200078e0210 */
[----:B------:R-:W-:Y:S01]  /*0b20*/  IABS R13, R9 ;  /* 0x00000009000d7213 */ /* 0x000fe20000000000 */
[----:B------:R-:W-:Y:S01]  /*0b30*/  IMAD.HI.U32 R3, R5, R20, RZ ;  /* 0x0000001405037227 */ /* 0x000fe200078e00ff */
[----:B0-----:R-:W-:Y:S02]  /*0b40*/  LOP3.LUT R9, R12, 0xa, RZ, 0xfc, !PT ;  /* 0x0000000a0c097812 */ /* 0x001fe400078efcff */
[----:B------:R0:W-:Y:S01]  /*0b50*/  STL [R1+0x6f4], R16 ;  /* 0x0006f41001007387 */ /* 0x0001e20000100800 */
[----:B------:R-:W-:Y:S02]  /*0b60*/  IMAD.MOV R10, RZ, RZ, -R10 ;  /* 0x000000ffff0a7224 */ /* 0x000fe400078e0a0a */
[----:B------:R-:W-:Y:S01]  /*0b70*/  IMAD R15, R11, R7, R14 ;  /* 0x000000070b0f7224 */ /* 0x000fe200078e020e */
[----:B------:R1:W-:Y:S01]  /*0b80*/  STL [R1+0x74], R9 ;  /* 0x0000740901007387 */ /* 0x0003e20000100800 */
[----:B------:R-:W-:-:S02]  /*0b90*/  IMAD.MOV R3, RZ, RZ, -R3 ;  /* 0x000000ffff037224 */ /* 0x000fc400078e0a03 */
[C---:B------:R-:W-:Y:S01]  /*0ba0*/  IMAD R14, R11.reuse, R10, R18 ;  /* 0x0000000a0b0e7224 */ /* 0x040fe200078e0212 */
[----:B------:R-:W-:Y:S01]  /*0bb0*/  LEA.HI R10, R74, R0, RZ, 0x1a ;  /* 0x000000004a0a7211 */ /* 0x000fe200078fd0ff */
[----:B------:R-:W-:Y:S01]  /*0bc0*/  IMAD.MOV.U32 R18, RZ, RZ, R13 ;  /* 0x000000ffff127224 */ /* 0x000fe200078e000d */
[----:B0-----:R-:W-:Y:S01]  /*0bd0*/  LOP3.LUT R16, R12, 0xc, RZ, 0xfc, !PT ;  /* 0x0000000c0c107812 */ /* 0x001fe200078efcff */
[----:B------:R-:W-:Y:S01]  /*0be0*/  IMAD R13, R11, R3, R20 ;  /* 0x000000030b0d7224 */ /* 0x000fe200078e0214 */
[----:B------:R-:W-:Y:S01]  /*0bf0*/  IABS R20, R9 ;  /* 0x0000000900147213 */ /* 0x000fe20000000000 */
[----:B------:R-:W-:Y:S01]  /*0c00*/  IMAD.HI.U32 R3, R5, R18, RZ ;  /* 0x0000001205037227 */ /* 0x000fe200078e00ff */
[----:B------:R0:W-:Y:S01]  /*0c10*/  STL [R1+0x6f8], R0 ;  /* 0x0006f80001007387 */ /* 0x0001e20000100800 */
[----:B------:R-:W-:Y:S02]  /*0c20*/  IABS R22, R16 ;  /* 0x0000001000167213 */ /* 0x000fe40000000000 */
[----:B-1----:R-:W-:Y:S01]  /*0c30*/  VIADD R9, R10, 0xe ;  /* 0x0000000e0a097836 */ /* 0x002fe20000000000 */
[----:B------:R1:W-:Y:S01]  /*0c40*/  STL [R1+0x7c], R16 ;  /* 0x00007c1001007387 */ /* 0x0003e20000100800 */
[----:B------:R-:W-:Y:S01]  /*0c50*/  IMAD.MOV R7, RZ, RZ, -R3 ;  /* 0x000000ffff077224 */ /* 0x000fe200078e0a03 */
[----:B------:R-:W-:Y:S01]  /*0c60*/  ISETP.GT.U32.AND P4, PT, R11, R14, PT ;  /* 0x0000000e0b00720c */ /* 0x000fe20003f84070 */
[----:B------:R-:W-:Y:S01]  /*0c70*/  IMAD.HI.U32 R3, R5, R20, RZ ;  /* 0x0000001405037227 */ /* 0x000fe200078e00ff */
[----:B------:R-:W-:Y:S01]  /*0c80*/  IABS R24, R9 ;  /* 0x0000000900187213 */ /* 0x000fe20000000000 */
[----:B------:R2:W-:Y:S01]  /*0c90*/  STL [R1+0x78], R9 ;  /* 0x0000780901007387 */ /* 0x0005e20000100800 */
[C---:B0-----:R-:W-:Y:S01]  /*0ca0*/  LOP3.LUT R0, R12.reuse, 0x10, RZ, 0xfc, !PT ;  /* 0x000000100c007812 */ /* 0x041fe200078efcff */
[C---:B------:R-:W-:Y:S01]  /*0cb0*/  IMAD R18, R11.reuse, R7, R18 ;  /* 0x000000070b127224 */ /* 0x040fe200078e0212 */
[----:B------:R-:W-:Y:S01]  /*0cc0*/  ISETP.GT.U32.AND P2, PT, R11, R15, PT ;  /* 0x0000000f0b00720c */ /* 0x000fe20003f44070 */
[----:B------:R-:W-:Y:S01]  /*0cd0*/  IMAD.HI.U32 R7, R5, R22, RZ ;  /* 0x0000001605077227 */ /* 0x000fe200078e00ff */
[----:B------:R-:W-:Y:S01]  /*0ce0*/  IABS R26, R0 ;  /* 0x00000000001a7213 */ /* 0x000fe20000000000 */
[----:B------:R0:W-:Y:S01]  /*0cf0*/  STL [R1+0x80], R0 ;  /* 0x0000800001007387 */ /* 0x0001e20000100800 */
[C---:B-1----:R-:W-:Y:S01]  /*0d00*/  LOP3.LUT R16, R12.reuse, 0x20, RZ, 0xfc, !PT ;  /* 0x000000200c107812 */ /* 0x042fe200078efcff */
[----:B------:R-:W-:Y:S01]  /*0d10*/  IMAD.MOV R17, RZ, RZ, -R3 ;  /* 0x000000ffff117224 */ /* 0x000fe200078e0a03 */
[----:B------:R-:W-:Y:S01]  /*0d20*/  ISETP.GT.U32.AND P5, PT, R11, R13, PT ;  /* 0x0000000d0b00720c */ /* 0x000fe20003fa4070 */
[----:B------:R-:W-:Y:S01]  /*0d30*/  IMAD.HI.U32 R3, R5, R24, RZ ;  /* 0x0000001805037227 */ /* 0x000fe200078e00ff */
[----:B--2---:R-:W-:-:S02]  /*0d40*/  LOP3.LUT R9, R12, 0x16, RZ, 0xfc, !PT ;  /* 0x000000160c097812 */ /* 0x004fc400078efcff */
[----:B------:R-:W-:Y:S01]  /*0d50*/  IABS R32, R16 ;  /* 0x0000001000207213 */ /* 0x000fe20000000000 */
[----:B------:R-:W-:Y:S01]  /*0d60*/  IMAD.MOV R7, RZ, RZ, -R7 ;  /* 0x000000ffff077224 */ /* 0x000fe200078e0a07 */
[----:B------:R-:W-:Y:S01]  /*0d70*/  ISETP.GT.U32.AND P6, PT, R11, R18, PT ;  /* 0x000000120b00720c */ /* 0x000fe20003fc4070 */
[----:B------:R-:W-:Y:S01]  /*0d80*/  IMAD.HI.U32 R19, R5, R26, RZ ;  /* 0x0000001a05137227 */ /* 0x000fe200078e00ff */
[----:B0-----:R-:W-:-:S03]  /*0d90*/  LOP3.LUT R0, R12, 0x12, RZ, 0xfc, !PT ;  /* 0x000000120c007812 */ /* 0x001fc600078efcff */
[----:B------:R-:W-:Y:S01]  /*0da0*/  IMAD.MOV R3, RZ, RZ, -R3 ;  /* 0x000000ffff037224 */ /* 0x000fe200078e0a03 */
[----:B------:R-:W-:Y:S01]  /*0db0*/  IABS R28, R0 ;  /* 0x00000000001c7213 */ /* 0x000fe20000000000 */
[----:B------:R0:W-:Y:S01]  /*0dc0*/  STL [R1+0xa4], R0 ;  /* 0x0000a40001007387 */ /* 0x0001e20000100800 */
[C---:B------:R-:W-:Y:S01]  /*0dd0*/  IMAD R22, R11.reuse, R7, R22 ;  /* 0x000000070b167224 */ /* 0x040fe200078e0216 */
[C---:B------:R-:W-:Y:S01]  /*0de0*/  LOP3.LUT R7, R12.reuse, 0x18, RZ, 0xfc, !PT ;  /* 0x000000180c077812 */ /* 0x040fe200078efcff */
[----:B------:R-:W-:Y:S02]  /*0df0*/  IMAD.MOV R19, RZ, RZ, -R19 ;  /* 0x000000ffff137224 */ /* 0x000fe400078e0a13 */
[C---:B------:R-:W-:Y:S01]  /*0e00*/  IMAD R21, R11.reuse, R3, R24 ;  /* 0x000000030b157224 */ /* 0x040fe200078e0218 */
[----:B------:R-:W-:Y:S01]  /*0e10*/  ISETP.GT.U32.AND P3, PT, R11, R22, PT ;  /* 0x000000160b00720c */ /* 0x000fe20003f64070 */
[----:B------:R-:W-:Y:S01]  /*0e20*/  IMAD.HI.U32 R3, R5, R28, RZ ;  /* 0x0000001c05037227 */ /* 0x000fe200078e00ff */
[----:B0-----:R-:W-:-:S03]  /*0e30*/  LOP3.LUT R0, R12, 0x14, RZ, 0xfc, !PT ;  /* 0x000000140c007812 */ /* 0x001fc600078efcff */
[C---:B------:R-:W-:Y:S01]  /*0e40*/  IMAD R17, R11.reuse, R17, R20 ;  /* 0x000000110b117224 */ /* 0x040fe200078e0214 */
[C---:B------:R-:W-:Y:S01]  /*0e50*/  ISETP.GT.U32.AND P0, PT, R11.reuse, R21, PT ;  /* 0x000000150b00720c */ /* 0x040fe20003f04070 */
[----:B------:R-:W-:Y:S01]  /*0e60*/  IMAD R20, R11, R19, R26 ;  /* 0x000000130b147224 */ /* 0x000fe200078e021a */
[----:B------:R-:W-:Y:S01]  /*0e70*/  IABS R24, R0 ;  /* 0x0000000000187213 */ /* 0x000fe20000000000 */
[----:B------:R0:W-:Y:S01]  /*0e80*/  STL [R1+0x98], R0 ;  /* 0x0000980001007387 */ /* 0x0001e20000100800 */
[----:B------:R-:W-:Y:S01]  /*0e90*/  IMAD.MOV R19, RZ, RZ, -R3 ;  /* 0x000000ffff137224 */ /* 0x000fe200078e0a03 */
[----:B------:R-:W-:Y:S01]  /*0ea0*/  IABS R26, R9 ;  /* 0x00000009001a7213 */ /* 0x000fe20000000000 */
[----:B------:R-:W-:Y:S01]  /*0eb0*/  @!P4 IMAD.IADD R14, R14, 0x1, -R11 ;  /* 0x000000010e0ec824 */ /* 0x000fe200078e0a0b */
[----:B------:R1:W-:Y:S01]  /*0ec0*/  STL [R1+0xb4], R9 ;  /* 0x0000b40901007387 */ /* 0x0003e20000100800 */
[----:B------:R-:W-:Y:S01]  /*0ed0*/  IMAD.HI.U32 R3, R5, R24, RZ ;  /* 0x0000001805037227 */ /* 0x000fe200078e00ff */
[----:B------:R-:W-:-:S02]  /*0ee0*/  ISETP.GT.U32.AND P1, PT, R11, R17, PT ;  /* 0x000000110b00720c */ /* 0x000fc40003f24070 */
[----:B------:R2:W-:Y:S01]  /*0ef0*/  STL [R1+0xd0], R7 ;  /* 0x0000d00701007387 */ /* 0x0005e20000100800 */
[----:B------:R-:W-:Y:S01]  /*0f00*/  IMAD R19, R11, R19, R28 ;  /* 0x000000130b137224 */ /* 0x000fe200078e021c */
[C---:B0-----:R-:W-:Y:S01]  /*0f10*/  LOP3.LUT R0, R12.reuse, 0x1a, RZ, 0xfc, !PT ;  /* 0x0000001a0c007812 */ /* 0x041fe200078efcff */
[----:B------:R-:W-:Y:S02]  /*0f20*/  IMAD.MOV R25, RZ, RZ, -R3 ;  /* 0x000000ffff197224 */ /* 0x000fe400078e0a03 */
[--C-:B------:R-:W-:Y:S01]  /*0f30*/  @!P2 IMAD.IADD R15, R15, 0x1, -R11.reuse ;  /* 0x000000010f0fa824 */ /* 0x100fe200078e0a0b */
[----:B------:R-:W-:Y:S01]  /*0f40*/  IABS R30, R0 ;  /* 0x00000000001e7213 */ /* 0x000fe20000000000 */
[----:B------:R0:W-:Y:S01]  /*0f50*/  STL [R1+0xcc], R0 ;  /* 0x0000cc0001007387 */ /* 0x0001e20000100800 */
[----:B------:R-:W-:Y:S01]  /*0f60*/  IMAD R24, R11, R25, R24 ;  /* 0x000000190b187224 */ /* 0x000fe200078e0218 */
[----:B-1----:R-:W-:Y:S01]  /*0f70*/  LOP3.LUT R9, R12, 0x22, RZ, 0xfc, !PT ;  /* 0x000000220c097812 */ /* 0x002fe200078efcff */
[----:B------:R-:W-:Y:S01]  /*0f80*/  @!P5 IMAD.IADD R13, R13, 0x1, -R11 ;  /* 0x000000010d0dd824 */ /* 0x000fe200078e0a0b */
[----:B--2---:R-:W-:Y:S01]  /*0f90*/  IABS R7, R7 ;  /* 0x0000000700077213 */ /* 0x004fe20000000000 */
[----:B------:R-:W-:Y:S01]  /*0fa0*/  IMAD.HI.U32 R23, R5, R30, RZ ;  /* 0x0000001e05177227 */ /* 0x000fe200078e00ff */
[----:B------:R-:W-:-:S02]  /*0fb0*/  IABS R34, R9 ;  /* 0x0000000900227213 */ /* 0x000fc40000000000 */
[----:B------:R-:W-:Y:S01]  /*0fc0*/  ISETP.GT.U32.AND P4, PT, R11, R19, PT ;  /* 0x000000130b00720c */ /* 0x000fe20003f84070 */
[----:B------:R-:W-:Y:S01]  /*0fd0*/  IMAD.MOV.U32 R28, RZ, RZ, R7 ;  /* 0x000000ffff1c7224 */ /* 0x000fe200078e0007 */
[----:B0-----:R-:W-:Y:S01]  /*0fe0*/  LOP3.LUT R0, R12, 0x1c, RZ, 0xfc, !PT ;  /* 0x0000001c0c007812 */ /* 0x001fe200078efcff */
[----:B------:R-:W-:Y:S01]  /*0ff0*/  IMAD.HI.U32 R7, R5, R26, RZ ;  /* 0x0000001a05077227 */ /* 0x000fe200078e00ff */
[----:B------:R-:W-:Y:S02]  /*1000*/  ISETP.GT.U32.AND P2, PT, R11, R20, PT ;  /* 0x000000140b00720c */ /* 0x000fe40003f44070 */
[----:B------:R-:W-:Y:S01]  /*1010*/  IABS R25, R0 ;  /* 0x0000000000197213 */ /* 0x000fe20000000000 */
[----:B------:R-:W-:Y:S01]  /*1020*/  IMAD.HI.U32 R3, R5, R28, RZ ;  /* 0x0000001c05037227 */ /* 0x000fe200078e00ff */
[----:B------:R0:W-:Y:S03]  /*1030*/  STL [R1+0xec], R0 ;  /* 0x0000ec0001007387 */ /* 0x0001e60000100800 */
[----:B------:R-:W-:-:S02]  /*1040*/  IMAD.MOV R7, RZ, RZ, -R7 ;  /* 0x000000ffff077224 */ /* 0x000fc400078e0a07 */
[----:B------:R-:W-:Y:S02]  /*1050*/  IMAD.MOV R27, RZ, RZ, -R23 ;  /* 0x000000ffff1b7224 */ /* 0x000fe400078e0a17 */
[----:B------:R-:W-:Y:S02]  /*1060*/  IMAD.MOV R3, RZ, RZ, -R3 ;  /* 0x000000ffff037224 */ /* 0x000fe400078e0a03 */
[C---:B------:R-:W-:Y:S02]  /*1070*/  IMAD R23, R11.reuse, R7, R26 ;  /* 0x000000070b177224 */ /* 0x040fe400078e021a */
[----:B------:R-:W-:Y:S02]  /*1080*/  IMAD.MOV.U32 R26, RZ, RZ, R25 ;  /* 0x000000ffff1a7224 */ /* 0x000fe400078e0019 */
[----:B0-----:R-:W-:Y:S02]  /*1090*/  VIADD R0, R10, 0x1e ;  /* 0x0000001e0a007836 */ /* 0x001fe40000000000 */
[----:B------:R-:W-:-:S02]  /*10a0*/  IMAD R28, R11, R3, R28 ;  /* 0x000000030b1c7224 */ /* 0x000fc400078e021c */
[----:B------:R-:W-:Y:S01]  /*10b0*/  IMAD.HI.U32 R3, R5, R26, RZ ;  /* 0x0000001a05037227 */ /* 0x000fe200078e00ff */
[----:B------:R0:W-:Y:S03]  /*10c0*/  STL [R1+0xf8], R0 ;  /* 0x0000f80001007387 */ /* 0x0001e60000100800 */
[----:B------:R-:W-:Y:S01]  /*10d0*/  IMAD R27, R11, R27, R30 ;  /* 0x0000001b0b1b7224 */ /* 0x000fe200078e021e */
[----:B------:R-:W-:Y:S01]  /*10e0*/  IABS R30, R0 ;  /* 0x00000000001e7213 */ /* 0x000fe20000000000 */
[----:B------:R-:W-:Y:S01]  /*10f0*/  IMAD.MOV R7, RZ, RZ, -R3 ;  /* 0x000000ffff077224 */ /* 0x000fe200078e0a03 */
[----:B------:R-:W-:Y:S01]  /*1100*/  STL [R1+0xf4], R16 ;  /* 0x0000f41001007387 */ /* 0x000fe20000100800 */
[----:B------:R-:W-:Y:S02]  /*1110*/  @!P1 IMAD.IADD R17, R17, 0x1, -R11 ;  /* 0x0000000111119824 */ /* 0x000fe400078e0a0b */
[----:B------:R-:W-:Y:S01]  /*1120*/  IMAD.HI.U32 R3, R5, R30, RZ ;  /* 0x0000001e05037227 */ /* 0x000fe200078e00ff */
[----:B0-----:R-:W-:Y:S01]  /*1130*/  LOP3.LUT R0, R12, 0x24, RZ, 0xfc, !PT ;  /* 0x000000240c007812 */ /* 0x001fe200078efcff */
[----:B------:R0:W-:Y:S02]  /*1140*/  STL [R1+0xfc], R9 ;  /* 0x0000fc0901007387 */ /* 0x0001e40000100800 */
[----:B------:R-:W-:Y:S01]  /*1150*/  IMAD R26, R11, R7, R26 ;  /* 0x000000070b1a7224 */ /* 0x000fe200078e021a */
[----:B------:R-:W-:Y:S01]  /*1160*/  IABS R36, R0 ;  /* 0x0000000000247213 */ /* 0x000fe20000000000 */
[----:B------:R1:W-:Y:S01]  /*1170*/  STL [R1+0x1ac], R0 ;  /* 0x0001ac0001007387 */ /* 0x0003e20000100800 */
[----:B------:R-:W-:-:S04]  /*1180*/  IMAD.HI.U32 R7, R5, R32, RZ ;  /* 0x0000002005077227 */ /* 0x000fc800078e00ff */
[----:B------:R-:W-:Y:S01]  /*1190*/  IMAD.MOV R25, RZ, RZ, -R3 ;  /* 0x000000ffff197224 */ /* 0x000fe200078e0a03 */
[C---:B0-----:R-:W-:Y:S01]  /*11a0*/  LOP3.LUT R9, R12.reuse, 0x2a, RZ, 0xfc, !PT ;  /* 0x0000002a0c097812 */ /* 0x041fe200078efcff */
[----:B------:R-:W-:Y:S01]  /*11b0*/  IMAD.HI.U32 R3, R5, R34, RZ ;  /* 0x0000002205037227 */ /* 0x000fe200078e00ff */
[----:B-1----:R-:W-:-:S03]  /*11c0*/  LOP3.LUT R0, R12, 0x26, RZ, 0xfc, !PT ;  /* 0x000000260c007812 */ /* 0x002fc600078efcff */
[----:B------:R-:W-:Y:S01]  /*11d0*/  IMAD.HI.U32 R29, R5, R36, RZ ;  /* 0x00000024051d7227 */ /* 0x000fe200078e00ff */
[----:B------:R-:W-:Y:S02]  /*11e0*/  IABS R38, R9 ;  /* 0x0000000900267213 */ /* 0x000fe40000000000 */
[----:B------:R-:W-:Y:S01]  /*11f0*/  IABS R33, R0 ;  /* 0x0000000000217213 */ /* 0x000fe20000000000 */
[----:B------:R-:W-:Y:S01]  /*1200*/  IMAD.MOV R7, RZ, RZ, -R7 ;  /* 0x000000ffff077224 */ /* 0x000fe200078e0a07 */
[----:B------:R0:W-:Y:S01]  /*1210*/  STL [R1+0x1a8], R0 ;  /* 0x0001a80001007387 */ /* 0x0001e20000100800 */
[----:B------:R-:W-:Y:S02]  /*1220*/  IMAD R25, R11, R25, R30 ;  /* 0x000000190b197224 */ /* 0x000fe400078e021e */
[----:B------:R-:W-:Y:S02]  /*1230*/  IMAD.MOV R3, RZ, RZ, -R3 ;  /* 0x000000ffff037224 */ /* 0x000fe400078e0a03 */
[----:B------:R-:W-:-:S02]  /*1240*/  IMAD.MOV R31, RZ, RZ, -R29 ;  /* 0x000000ffff1f7224 */ /* 0x000fc400078e0a1d */
[C---:B------:R-:W-:Y:S01]  /*1250*/  IMAD R30, R11.reuse, R7, R32 ;  /* 0x000000070b1e7224 */ /* 0x040fe200078e0220 */
[C---:B------:R-:W-:Y:S01]  /*1260*/  LOP3.LUT R7, R12.reuse, 0x2c, RZ, 0xfc, !PT ;  /* 0x0000002c0c077812 */ /* 0x040fe200078efcff */
[----:B------:R-:W-:Y:S01]  /*1270*/  IMAD.MOV.U32 R32, RZ, RZ, R33 ;  /* 0x000000ffff207224 */ /* 0x000fe200078e0021 */
[----:B0-----:R-:W-:Y:S01]  /*1280*/  LOP3.LUT R0, R12, 0x28, RZ, 0xfc, !PT ;  /* 0x000000280c007812 */ /* 0x001fe200078efcff */
[C---:B------:R-:W-:Y:S01]  /*1290*/  IMAD R29, R11.reuse, R3, R34 ;  /* 0x000000030b1d7224 */ /* 0x040fe200078e0222 */
[----:B------:R-:W-:Y:S01]  /*12a0*/  IABS R40, R7 ;  /* 0x0000000700287213 */ /* 0x000fe20000000000 */
[----:B------:R-:W-:Y:S01]  /*12b0*/  IMAD R34, R11, R31, R36 ;  /* 0x0000001f0b227224 */ /* 0x000fe200078e0224 */
[----:B------:R-:W-:Y:S01]  /*12c0*/  IABS R36, R0 ;  /* 0x0000000000247213 */ /* 0x000fe20000000000 */
[C---:B------:R-:W-:Y:S01]  /*12d0*/  IMAD.HI.U32 R3, R5.reuse, R32, RZ ;  /* 0x0000002005037227 */ /* 0x040fe200078e00ff */
[----:B------:R0:W-:Y:S03]  /*12e0*/  STL [R1+0x1b4], R0 ;  /* 0x0001b40001007387 */ /* 0x0001e60000100800 */
[----:B------:R-:W-:Y:S01]  /*12f0*/  IMAD.MOV R33, RZ, RZ, -R3 ;  /* 0x000000ffff217224 */ /* 0x000fe200078e0a03 */
[----:B------:R1:W-:Y:S01]  /*1300*/  STL [R1+0x258], R9 ;  /* 0x0002580901007387 */ /* 0x0003e20000100800 */
[----:B------:R-:W-:-:S03]  /*1310*/  IMAD.HI.U32 R3, R5, R36, RZ ;  /* 0x0000002405037227 */ /* 0x000fc600078e00ff */
[----:B------:R2:W-:Y:S01]  /*1320*/  STL [R1+0x254], R7 ;  /* 0x0002540701007387 */ /* 0x0005e20000100800 */
[----:B------:R-:W-:Y:S02]  /*1330*/  IMAD R33, R11, R33, R32 ;  /* 0x000000210b217224 */ /* 0x000fe400078e0220 */
[----:B0-----:R-:W-:Y:S02]  /*1340*/  VIADD R0, R10, 0x2e ;  /* 0x0000002e0a007836 */ /* 0x001fe40000000000 */
[----:B------:R-:W-:Y:S01]  /*1350*/  IMAD.MOV R32, RZ, RZ, -R3 ;  /* 0x000000ffff207224 */ /* 0x000fe200078e0a03 */
[----:B-1----:R-:W-:Y:S01]  /*1360*/  LOP3.LUT R9, R12, 0x34, RZ, 0xfc, !PT ;  /* 0x000000340c097812 */ /* 0x002fe200078efcff */
[C---:B------:R-:W-:Y:S01]  /*1370*/  IMAD.HI.U32 R3, R5.reuse, R40, RZ ;  /* 0x0000002805037227 */ /* 0x040fe200078e00ff */
[----:B------:R-:W-:Y:S01]  /*1380*/  IABS R42, R0 ;  /* 0x00000000002a7213 */ /* 0x000fe20000000000 */
[----:B------:R0:W-:Y:S01]  /*1390*/  STL [R1+0x25c], R0 ;  /* 0x00025c0001007387 */ /* 0x0001e20000100800 */
[----:B------:R-:W-:Y:S01]  /*13a0*/  IABS R44, R9 ;  /* 0x00000009002c7213 */ /* 0x000fe20000000000 */
[----:B--2---:R-:W-:-:S04]  /*13b0*/  IMAD.HI.U32 R7, R5, R38, RZ ;  /* 0x0000002605077227 */ /* 0x004fc800078e00ff */
[----:B------:R-:W-:Y:S01]  /*13c0*/  IMAD.HI.U32 R31, R5, R42, RZ ;  /* 0x0000002a051f7227 */ /* 0x000fe200078e00ff */
[----:B0-----:R-:W-:-:S03]  /*13d0*/  LOP3.LUT R0, R12, 0x30, RZ, 0xfc, !PT ;  /* 0x000000300c007812 */ /* 0x001fc600078efcff */
[C---:B------:R-:W-:Y:S02]  /*13e0*/  IMAD R32, R11.reuse, R32, R36 ;  /* 0x000000200b207224 */ /* 0x040fe400078e0224 */
[----:B------:R-:W-:Y:S01]  /*13f0*/  IMAD.MOV R7, RZ, RZ, -R7 ;  /* 0x000000ffff077224 */ /* 0x000fe200078e0a07 */
[----:B------:R-:W-:Y:S01]  /*1400*/  IABS R36, R0 ;  /* 0x0000000000247213 */ /* 0x000fe20000000000 */
[----:B------:R0:W-:Y:S01]  /*1410*/  STL [R1+0x264], R0 ;  /* 0x0002640001007387 */ /* 0x0001e20000100800 */
[----:B------:R-:W-:Y:S02]  /*1420*/  IMAD.MOV R35, RZ, RZ, -R31 ;  /* 0x000000ffff237224 */ /* 0x000fe400078e0a1f */
[----:B------:R-:W-:Y:S02]  /*1430*/  IMAD.MOV R3, RZ, RZ, -R3 ;  /* 0x000000ffff037224 */ /* 0x000fe400078e0a03 */
[----:B------:R-:W-:Y:S01]  /*1440*/  IMAD R31, R11, R7, R38 ;  /* 0x000000070b1f7224 */ /* 0x000fe200078e0226 */
[----:B------:R-:W-:Y:S01]  /*1450*/  LOP3.LUT R7, R12, 0x36, RZ, 0xfc, !PT ;  /* 0x000000360c077812 */ /* 0x000fe200078efcff */
[----:B------:R-:W-:-:S02]  /*1460*/  IMAD.MOV.U32 R38, RZ, RZ, R36 ;  /* 0x000000ffff267224 */ /* 0x000fc400078e0024 */
[C---:B------:R-:W-:Y:S01]  /*1470*/  IMAD R35, R11.reuse, R35, R42 ;  /* 0x000000230b237224 */ /* 0x040fe200078e022a */
[----:B0-----:R-:W-:Y:S01]  /*1480*/  LOP3.LUT R0, R12, 0x32, RZ, 0xfc, !PT ;  /* 0x000000320c007812 */ /* 0x001fe200078efcff */
[----:B------:R-:W-:Y:S01]  /*1490*/  IMAD R36, R11, R3, R40 ;  /* 0x000000030b247224 */ /* 0x000fe200078e0228 */
[----:B------:R-:W-:Y:S01]  /*14a0*/  IABS R46, R7 ;  /* 0x00000007002e7213 */ /* 0x000fe20000000000 */
[C---:B------:R-:W-:Y:S01]  /*14b0*/  IMAD.HI.U32 R3, R5.reuse, R38, RZ ;  /* 0x0000002605037227 */ /* 0x040fe200078e00ff */
[----:B------:R-:W-:Y:S01]  /*14c0*/  IABS R42, R0 ;  /* 0x00000000002a7213 */ /* 0x000fe20000000000 */
[----:B------:R0:W-:Y:S02]  /*14d0*/  STL [R1+0x260], R0 ;  /* 0x0002600001007387 */ /* 0x0001e40000100800 */
[----:B------:R-:W-:Y:S02]  /*14e0*/  IMAD.MOV R40, RZ, RZ, -R3 ;  /* 0x000000ffff287224 */ /* 0x000fe400078e0a03 */
[----:B------:R-:W-:Y:S01]  /*14f0*/  STL [R1+0x268], R9 ;  /* 0x0002680901007387 */ /* 0x000fe20000100800 */
[----:B------:R-:W-:-:S03]  /*1500*/  IMAD.HI.U32 R3, R5, R42, RZ ;  /* 0x0000002a05037227 */ /* 0x000fc600078e00ff */
[----:B------:R1:W-:Y:S01]  /*1510*/  STL [R1+0x270], R7 ;  /* 0x0002700701007387 */ /* 0x0003e20000100800 */
[----:B------:R-:W-:Y:S01]  /*1520*/  IMAD.MOV R39, RZ, RZ, -R3 ;  /* 0x000000ffff277224 */ /* 0x000fe200078e0a03 */
[----:B0-----:R-:W-:Y:S01]  /*1530*/  LOP3.LUT R0, R12, 0x38, RZ, 0xfc, !PT ;  /* 0x000000380c007812 */ /* 0x001fe200078efcff */
[----:B------:R-:W-:-:S03]  /*1540*/  IMAD.HI.U32 R3, R5, R46, RZ ;  /* 0x0000002e05037227 */ /* 0x000fc600078e00ff */
[----:B------:R-:W-:Y:S01]  /*1550*/  IABS R48, R0 ;  /* 0x0000000000307213 */ /* 0x000fe20000000000 */
[----:B------:R0:W-:Y:S01]  /*1560*/  STL [R1+0x26c], R0 ;  /* 0x00026c0001007387 */ /* 0x0001e20000100800 */
[----:B------:R-:W-:Y:S02]  /*1570*/  IMAD R40, R11, R40, R38 ;  /* 0x000000280b287224 */ /* 0x000fe400078e0226 */
[----:B-1----:R-:W-:-:S04]  /*1580*/  IMAD.HI.U32 R7, R5, R44, RZ ;  /* 0x0000002c05077227 */ /* 0x002fc800078e00ff */
[----:B------:R-:W-:Y:S02]  /*1590*/  IMAD.MOV R7, RZ, RZ, -R7 ;  /* 0x000000ffff077224 */ /* 0x000fe400078e0a07 */
[----:B------:R-:W-:Y:S01]  /*15a0*/  IMAD.HI.U32 R37, R5, R48, RZ ;  /* 0x0000003005257227 */ /* 0x000fe200078e00ff */
[----:B0-----:R-:W-:-:S03]  /*15b0*/  LOP3.LUT R0, R12, 0x3a, RZ, 0xfc, !PT ;  /* 0x0000003a0c007812 */ /* 0x001fc600078efcff */
[----:B------:R-:W-:Y:S01]  /*15c0*/  IMAD.MOV R3, RZ, RZ, -R3 ;  /* 0x000000ffff037224 */ /* 0x000fe200078e0a03 */
[----:B------:R-:W-:Y:S01]  /*15d0*/  IABS R41, R0 ;  /* 0x0000000000297213 */ /* 0x000fe20000000000 */
[----:B------:R0:W-:Y:S01]  /*15e0*/  STL [R1+0x274], R0 ;  /* 0x0002740001007387 */ /* 0x0001e20000100800 */
[C---:B------:R-:W-:Y:S01]  /*15f0*/  IMAD R38, R11.reuse, R7, R44 ;  /* 0x000000070b267224 */ /* 0x040fe200078e022c */
[C---:B------:R-:W-:Y:S01]  /*1600*/  LOP3.LUT R7, R12.reuse, 0x40, RZ, 0xfc, !PT ;  /* 0x000000400c077812 */ /* 0x040fe200078efcff */
[C---:B------:R-:W-:Y:S02]  /*1610*/  IMAD R39, R11.reuse, R39, R42 ;  /* 0x000000270b277224 */ /* 0x040fe400078e022a */
[----:B------:R-:W-:Y:S01]  /*1620*/  IMAD.MOV.U32 R44, RZ, RZ, R41 ;  /* 0x000000ffff2c7224 */ /* 0x000fe200078e0029 */
[----:B------:R-:W-:Y:S01]  /*1630*/  IABS R50, R7 ;  /* 0x0000000700327213 */ /* 0x000fe20000000000 */
[----:B------:R-:W-:Y:S02]  /*1640*/  IMAD.MOV R42, RZ, RZ, -R37 ;  /* 0x000000ffff2a7224 */ /* 0x000fe400078e0a25 */
[----:B------:R-:W-:Y:S01]  /*1650*/  IMAD R37, R11, R3, R46 ;  /* 0x000000030b257224 */ /* 0x000fe200078e022e */
[----:B0-----:R-:W-:Y:S01]  /*1660*/  LOP3.LUT R0, R12, 0x3c, RZ, 0xfc, !PT ;  /* 0x0000003c0c007812 */ /* 0x001fe200078efcff */
[----:B------:R-:W-:-:S02]  /*1670*/  VIADD R9, R10, 0x3e ;  /* 0x0000003e0a097836 */ /* 0x000fc40000000000 */
[----:B------:R-:W-:Y:S01]  /*1680*/  IMAD.HI.U32 R3, R5, R44, RZ ;  /* 0x0000002c05037227 */ /* 0x000fe200078e00ff */
[----:B------:R-:W-:Y:S01]  /*1690*/  IABS R46, R0 ;  /* 0x00000000002e7213 */ /* 0x000fe20000000000 */
[----:B------:R0:W-:Y:S02]  /*16a0*/  STL [R1+0x27c], R0 ;  /* 0x00027c0001007387 */ /* 0x0001e40000100800 */
[----:B------:R-:W-:Y:S01]  /*16b0*/  IMAD R42, R11, R42, R48 ;  /* 0x0000002a0b2a7224 */ /* 0x000fe200078e0230 */
[----:B------:R-:W-:Y:S01]  /*16c0*/  IABS R48, R9 ;  /* 0x0000000900307213 */ /* 0x000fe20000000000 */
[----:B------:R-:W-:Y:S01]  /*16d0*/  IMAD.MOV R41, RZ, RZ, -R3 ;  /* 0x000000ffff297224 */ /* 0x000fe200078e0a03 */
[----:B------:R1:W-:Y:S01]  /*16e0*/  STL [R1+0x278], R9 ;  /* 0x0002780901007387 */ /* 0x0003e20000100800 */
[----:B------:R-:W-:-:S03]  /*16f0*/  IMAD.HI.U32 R3, R5, R46, RZ ;  /* 0x0000002e05037227 */ /* 0x000fc600078e00ff */
[----:B------:R2:W-:Y:S01]  /*1700*/  STL [R1+0x280], R7 ;  /* 0x0002800701007387 */ /* 0x0005e20000100800 */
[C---:B0-----:R-:W-:Y:S01]  /*1710*/  LOP3.LUT R0, R12.reuse, 0x42, RZ, 0xfc, !PT ;  /* 0x000000420c007812 */ /* 0x041fe200078efcff */
[----:B------:R-:W-:Y:S02]  /*1720*/  IMAD R41, R11, R41, R44 ;  /* 0x000000290b297224 */ /* 0x000fe400078e022c */
[----:B------:R-:W-:Y:S01]  /*1730*/  IMAD.MOV R44, RZ, RZ, -R3 ;  /* 0x000000ffff2c7224 */ /* 0x000fe200078e0a03 */
[----:B------:R-:W-:Y:S01]  /*1740*/  IABS R52, R0 ;  /* 0x0000000000347213 */ /* 0x000fe20000000000 */
[----:B------:R0:W-:Y:S01]  /*1750*/  STL [R1+0x288], R0 ;  /* 0x0002880001007387 */ /* 0x0001e20000100800 */
[----:B------:R-:W-:Y:S01]  /*1760*/  IMAD.HI.U32 R3, R5, R50, RZ ;  /* 0x0000003205037227 */ /* 0x000fe200078e00ff */
[----:B-1----:R-:W-:-:S03]  /*1770*/  LOP3.LUT R9, R12, 0x48, RZ, 0xfc, !PT ;  /* 0x000000480c097812 */ /* 0x002fc600078efcff */
[----:B--2---:R-:W-:-:S04]  /*1780*/  IMAD.HI.U32 R7, R5, R48, RZ ;  /* 0x0000003005077227 */ /* 0x004fc800078e00ff */
[----:B------:R-:W-:Y:S01]  /*1790*/  IMAD R46, R11, R44, R46 ;  /* 0x0000002c0b2e7224 */ /* 0x000fe200078e022e */
[C---:B0-----:R-:W-:Y:S01]  /*17a0*/  LOP3.LUT R0, R12.reuse, 0x44, RZ, 0xfc, !PT ;  /* 0x000000440c007812 */ /* 0x041fe200078efcff */
[----:B------:R-:W-:Y:S02]  /*17b0*/  IMAD.MOV R7, RZ, RZ, -R7 ;  /* 0x000000ffff077224 */ /* 0x000fe400078e0a07 */
[----:B------:R-:W-:Y:S01]  /*17c0*/  IMAD.HI.U32 R43, R5, R52, RZ ;  /* 0x00000034052b7227 */ /* 0x000fe200078e00ff */
[----:B------:R-:W-:Y:S01]  /*17d0*/  IABS R44, R0 ;  /* 0x00000000002c7213 */ /* 0x000fe20000000000 */
[----:B------:R0:W-:Y:S02]  /*17e0*/  STL [R1+0x284], R0 ;  /* 0x0002840001007387 */ /* 0x0001e40000100800 */
[----:B------:R-:W-:Y:S02]  /*17f0*/  IMAD.MOV R3, RZ, RZ, -R3 ;  /* 0x000000ffff037224 */ /* 0x000fe400078e0a03 */
[----:B------:R-:W-:Y:S01]  /*1800*/  IMAD R45, R11, R7, R48 ;  /* 0x000000070b2d7224 */ /* 0x000fe200078e0230 */
[----:B------:R-:W-:Y:S01]  /*1810*/  LOP3.LUT R7, R12, 0x4a, RZ, 0xfc, !PT ;  /* 0x0000004a0c077812 */ /* 0x000fe200078efcff */
[----:B------:R-:W-:-:S02]  /*1820*/  IMAD.MOV.U32 R48, RZ, RZ, R44 ;  /* 0x000000ffff307224 */ /* 0x000fc400078e002c */
[----:B------:R-:W-:Y:S01]  /*1830*/  IMAD.MOV R43, RZ, RZ, -R43 ;  /* 0x000000ffff2b7224 */ /* 0x000fe200078e0a2b */
[----:B------:R-:W-:Y:S01]  /*1840*/  IABS R54, R7 ;  /* 0x0000000700367213 */ /* 0x000fe20000000000 */
[----:B------:R-:W-:Y:S01]  /*1850*/  IMAD R44, R11, R3, R50 ;  /* 0x000000030b2c7224 */ /* 0x000fe200078e0232 */
[----:B0-----:R-:W-:Y:S01]  /*1860*/  LOP3.LUT R0, R12, 0x46, RZ, 0xfc, !PT ;  /* 0x000000460c007812 */ /* 0x001fe200078efcff */
[----:B------:R-:W-:-:S03]  /*1870*/  IMAD.HI.U32 R3, R5, R48, RZ ;  /* 0x0000003005037227 */ /* 0x000fc600078e00ff */
[----:B------:R-:W-:Y:S01]  /*1880*/  IABS R56, R0 ;  /* 0x0000000000387213 */ /* 0x000fe20000000000 */
[----:B------:R0:W-:Y:S01]  /*1890*/  STL [R1+0x28c], R0 ;  /* 0x00028c0001007387 */ /* 0x0001e20000100800 */
[----:B------:R-:W-:Y:S01]  /*18a0*/  IMAD R43, R11, R43, R52 ;  /* 0x0000002b0b2b7224 */ /* 0x000fe200078e0234 */
[----:B------:R-:W-:Y:S01]  /*18b0*/  IABS R52, R9 ;  /* 0x0000000900347213 */ /* 0x000fe20000000000 */
[----:B------:R-:W-:Y:S01]  /*18c0*/  IMAD.MOV R3, RZ, RZ, -R3 ;  /* 0x000000ffff037224 */ /* 0x000fe200078e0a03 */
[----:B------:R1:W-:Y:S01]  /*18d0*/  STL [R1+0x29c], R9 ;  /* 0x00029c0901007387 */ /* 0x0003e20000100800 */
[----:B------:R-:W-:-:S03]  /*18e0*/  IMAD.HI.U32 R51, R5, R54, RZ ;  /* 0x0000003605337227 */ /* 0x000fc600078e00ff */
[----:B------:R2:W-:Y:S01]  /*18f0*/  STL [R1+0x298], R7 ;  /* 0x0002980701007387 */ /* 0x0005e20000100800 */
[----:B------:R-:W-:Y:S01]  /*1900*/  IMAD R48, R11, R3, R48 ;  /* 0x000000030b307224 */ /* 0x000fe200078e0230 */
[C---:B0-----:R-:W-:Y:S01]  /*1910*/  LOP3.LUT R0, R12.reuse, 0x4c, RZ, 0xfc, !PT ;  /* 0x0000004c0c007812 */ /* 0x041fe200078efcff */
[----:B------:R-:W-:Y:S02]  /*1920*/  IMAD.MOV R51, RZ, RZ, -R51 ;  /* 0x000000ffff337224 */ /* 0x000fe400078e0a33 */
[----:B------:R-:W-:Y:S01]  /*1930*/  IMAD.HI.U32 R47, R5, R56, RZ ;  /* 0x00000038052f7227 */ /* 0x000fe200078e00ff */
[----:B------:R-:W-:Y:S01]  /*1940*/  IABS R50, R0 ;  /* 0x0000000000327213 */ /* 0x000fe20000000000 */
[----:B------:R0:W-:Y:S01]  /*1950*/  STL [R1+0x2bc], R0 ;  /* 0x0002bc0001007387 */ /* 0x0001e20000100800 */
[----:B-1----:R-:W-:Y:S01]  /*1960*/  LOP3.LUT R9, R12, 0x52, RZ, 0xfc, !PT ;  /* 0x000000520c097812 */ /* 0x002fe200078efcff */
[----:B------:R-:W-:Y:S02]  /*1970*/  IMAD R51, R11, R51, R54 ;  /* 0x000000330b337224 */ /* 0x000fe400078e0236 */
[----:B--2---:R-:W-:Y:S01]  /*1980*/  IMAD.HI.U32 R7, R5, R52, RZ ;  /* 0x0000003405077227 */ /* 0x004fe200078e00ff */
[----:B------:R-:W-:-:S03]  /*1990*/  IABS R53, R9 ;  /* 0x0000000900357213 */ /* 0x000fc60000000000 */
[----:B------:R-:W-:-:S04]  /*19a0*/  IMAD.HI.U32 R3, R5, R50, RZ ;  /* 0x0000003205037227 */ /* 0x000fc800078e00ff */
[----:B0-----:R-:W-:Y:S02]  /*19b0*/  VIADD R0, R10, 0x4e ;  /* 0x0000004e0a007836 */ /* 0x001fe40000000000 */
[----:B------:R-:W-:Y:S02]  /*19c0*/  IMAD.MOV R7, RZ, RZ, -R7 ;  /* 0x000000ffff077224 */ /* 0x000fe400078e0a07 */
[----:B------:R-:W-:Y:S01]  /*19d0*/  IMAD.MOV R3, RZ, RZ, -R3 ;  /* 0x000000ffff037224 */ /* 0x000fe200078e0a03 */
[----:B------:R0:W-:Y:S01]  /*19e0*/  STL [R1+0x2dc], R0 ;  /* 0x0002dc0001007387 */ /* 0x0001e20000100800 */
[----:B------:R-:W-:Y:S01]  /*19f0*/  IABS R49, R0 ;  /* 0x0000000000317213 */ /* 0x000fe20000000000 */
[C---:B------:R-:W-:Y:S01]  /*1a00*/  IMAD R52, R11.reuse, R7, R52 ;  /* 0x000000070b347224 */ /* 0x040fe200078e0234 */
[C---:B------:R-:W-:Y:S01]  /*1a10*/  LOP3.LUT R7, R12.reuse, 0x54, RZ, 0xfc, !PT ;  /* 0x000000540c077812 */ /* 0x040fe200078efcff */
[----:B------:R-:W-:Y:S02]  /*1a20*/  IMAD R50, R11, R3, R50 ;  /* 0x000000030b327224 */ /* 0x000fe400078e0232 */
[----:B------:R-:W-:Y:S01]  /*1a30*/  IMAD.MOV R47, RZ, RZ, -R47 ;  /* 0x000000ffff2f7224 */ /* 0x000fe200078e0a2f */
[----:B------:R-:W-:Y:S01]  /*1a40*/  IABS R58, R7 ;  /* 0x00000007003a7213 */ /* 0x000fe20000000000 */
[----:B------:R-:W-:Y:S01]  /*1a50*/  IMAD.HI.U32 R3, R5, R49, RZ ;  /* 0x0000003105037227 */ /* 0x000fe200078e00ff */
[----:B0-----:R-:W-:-:S03]  /*1a60*/  LOP3.LUT R0, R12, 0x50, RZ, 0xfc, !PT ;  /* 0x000000500c007812 */ /* 0x001fc600078efcff */
[----:B------:R-:W-:Y:S01]  /*1a70*/  IMAD R47, R11, R47, R56 ;  /* 0x0000002f0b2f7224 */ /* 0x000fe200078e0238 */
[----:B------:R-:W-:Y:S01]  /*1a80*/  IABS R54, R0 ;  /* 0x0000000000367213 */ /* 0x000fe20000000000 */
[----:B------:R0:W-:Y:S01]  /*1a90*/  STL [R1+0x2d8], R0 ;  /* 0x0002d80001007387 */ /* 0x0001e20000100800 */
[----:B------:R-:W-:Y:S02]  /*1aa0*/  IMAD.MOV R3, RZ, RZ, -R3 ;  /* 0x000000ffff037224 */ /* 0x000fe400078e0a03 */
[C---:B------:R-:W-:Y:S01]  /*1ab0*/  IMAD.HI.U32 R55, R5.reuse, R53, RZ ;  /* 0x0000003505377227 */ /* 0x040fe200078e00ff */
[----:B------:R-:W-:Y:S03]  /*1ac0*/  STL [R1+0x724], R50 ;  /* 0x0007243201007387 */ /* 0x000fe60000100800 */
[----:B------:R-:W-:Y:S01]  /*1ad0*/  IMAD.HI.U32 R56, R5, R54, RZ ;  /* 0x0000003605387227 */ /* 0x000fe200078e00ff */
[----:B------:R1:W-:Y:S01]  /*1ae0*/  STL [R1+0x2ec], R9 ;  /* 0x0002ec0901007387 */ /* 0x0003e20000100800 */
[----:B0-----:R-:W-:-:S02]  /*1af0*/  LOP3.LUT R0, R12, 0x56, RZ, 0xfc, !PT ;  /* 0x000000560c007812 */ /* 0x001fc400078efcff */
[C---:B------:R-:W-:Y:S01]  /*1b00*/  IMAD R49, R11.reuse, R3, R49 ;  /* 0x000000030b317224 */ /* 0x040fe200078e0231 */
[----:B------:R0:W-:Y:S01]  /*1b10*/  STL [R1+0x2fc], R7 ;  /* 0x0002fc0701007387 */ /* 0x0001e20000100800 */
[----:B------:R-:W-:Y:S01]  /*1b20*/  IMAD.MOV R56, RZ, RZ, -R56 ;  /* 0x000000ffff387224 */ /* 0x000fe200078e0a38 */
[----:B------:R-:W-:Y:S01]  /*1b30*/  IABS R57, R0 ;  /* 0x0000000000397213 */ /* 0x000fe20000000000 */
[----:B------:R-:W-:Y:S01]  /*1b40*/  IMAD.MOV R55, RZ, RZ, -R55 ;  /* 0x000000ffff377224 */ /* 0x000fe200078e0a37 */
[----:B------:R2:W-:Y:S01]  /*1b50*/  STL [R1+0x2f8], R0 ;  /* 0x0002f80001007387 */ /* 0x0005e20000100800 */
[----:B------:R-:W-:Y:S01]  /*1b60*/  IMAD R54, R11, R56, R54 ;  /* 0x000000380b367224 */ /* 0x000fe200078e0236 */
[C---:B-1----:R-:W-:Y:S01]  /*1b70*/  LOP3.LUT R9, R12.reuse, 0x5c, RZ, 0xfc, !PT ;  /* 0x0000005c0c097812 */ /* 0x042fe200078efcff */
[C---:B------:R-:W-:Y:S01]  /*1b80*/  IMAD.HI.U32 R3, R5.reuse, R57, RZ ;  /* 0x0000003905037227 */ /* 0x040fe200078e00ff */
[----:B------:R-:W-:Y:S02]  /*1b90*/  STL [R1+0x70c], R49 ;  /* 0x00070c3101007387 */ /* 0x000fe40000100800 */
[----:B------:R-:W-:Y:S01]  /*1ba0*/  IABS R60, R9 ;  /* 0x00000009003c7213 */ /* 0x000fe20000000000 */
[----:B0-----:R-:W-:Y:S01]  /*1bb0*/  IMAD.HI.U32 R7, R5, R58, RZ ;  /* 0x0000003a05077227 */ /* 0x001fe200078e00ff */
[----:B--2---:R-:W-:-:S03]  /*1bc0*/  LOP3.LUT R0, R12, 0x58, RZ, 0xfc, !PT ;  /* 0x000000580c007812 */ /* 0x004fc600078efcff */
[----:B------:R-:W-:Y:S02]  /*1bd0*/  IMAD.MOV R7, RZ, RZ, -R7 ;  /* 0x000000ffff077224 */ /* 0x000fe400078e0a07 */
[----:B------:R-:W-:Y:S01]  /*1be0*/  IMAD.MOV R3, RZ, RZ, -R3 ;  /* 0x000000ffff037224 */ /* 0x000fe200078e0a03 */
[----:B------:R-:W-:Y:S01]  /*1bf0*/  IABS R56, R0 ;  /* 0x0000000000387213 */ /* 0x000fe20000000000 */
[----:B------:R0:W-:Y:S01]  /*1c00*/  STL [R1+0x2f0], R0 ;  /* 0x0002f00001007387 */ /* 0x0001e20000100800 */
[C---:B------:R-:W-:Y:S02]  /*1c10*/  IMAD R53, R11.reuse, R55, R53 ;  /* 0x000000370b357224 */ /* 0x040fe400078e0235 */
[C---:B------:R-:W-:Y:S01]  /*1c20*/  IMAD R58, R11.reuse, R7, R58 ;  /* 0x000000070b3a7224 */ /* 0x040fe200078e023a */
[----:B------:R-:W-:Y:S01]  /*1c30*/  STL [R1+0x704], R54 ;  /* 0x0007043601007387 */ /* 0x000fe20000100800 */
[----:B------:R-:W-:Y:S02]  /*1c40*/  VIADD R7, R10, 0x5e ;  /* 0x0000005e0a077836 */ /* 0x000fe40000000000 */
[----:B------:R-:W-:Y:S01]  /*1c50*/  IMAD R57, R11, R3, R57 ;  /* 0x000000030b397224 */ /* 0x000fe200078e0239 */
[----:B------:R-:W-:Y:S01]  /*1c60*/  STL [R1+0x6fc], R53 ;  /* 0x0006fc3501007387 */ /* 0x000fe20000100800 */
[----:B------:R-:W-:Y:S01]  /*1c70*/  IMAD.HI.U32 R3, R5, R56, RZ ;  /* 0x0000003805037227 */ /* 0x000fe200078e00ff */
[----:B0-----:R-:W-:-:S02]  /*1c80*/  LOP3.LUT R0, R12, 0x5a, RZ, 0xfc, !PT ;  /* 0x0000005a0c007812 */ /* 0x001fc400078efcff */
[----:B------:R-:W-:Y:S01]  /*1c90*/  STL [R1+0x700], R58 ;  /* 0x0007003a01007387 */ /* 0x000fe20000100800 */
[----:B------:R-:W-:Y:S01]  /*1ca0*/  IABS R59, R7 ;  /* 0x00000007003b7213 */ /* 0x000fe20000000000 */
[----:B------:R-:W-:Y:S01]  /*1cb0*/  IMAD.MOV R3, RZ, RZ, -R3 ;  /* 0x000000ffff037224 */ /* 0x000fe200078e0a03 */
[----:B------:R-:W-:Y:S01]  /*1cc0*/  IABS R55, R0 ;  /* 0x0000000000377213 */ /* 0x000fe20000000000 */
[----:B------:R0:W-:Y:S01]  /*1cd0*/  STL [R1+0x2e8], R0 ;  /* 0x0002e80001007387 */ /* 0x0001e20000100800 */
[----:B------:R-:W-:-:S03]  /*1ce0*/  IMAD.HI.U32 R61, R5, R60, RZ ;  /* 0x0000003c053d7227 */ /* 0x000fc600078e00ff */
[----:B------:R-:W-:Y:S01]  /*1cf0*/  STL [R1+0x708], R57 ;  /* 0x0007083901007387 */ /* 0x000fe20000100800 */
[----:B------:R-:W-:-:S03]  /*1d00*/  IMAD.HI.U32 R62, R5, R55, RZ ;  /* 0x00000037053e7227 */ /* 0x000fc600078e00ff */
[----:B------:R1:W-:Y:S01]  /*1d10*/  STL [R1+0x2d4], R9 ;  /* 0x0002d40901007387 */ /* 0x0003e20000100800 */
[C---:B------:R-:W-:Y:S01]  /*1d20*/  IMAD R56, R11.reuse, R3, R56 ;  /* 0x000000030b387224 */ /* 0x040fe200078e0238 */
[C---:B0-----:R-:W-:Y:S01]  /*1d30*/  LOP3.LUT R0, R12.reuse, 0x60, RZ, 0xfc, !PT ;  /* 0x000000600c007812 */ /* 0x041fe200078efcff */
[----:B------:R-:W-:Y:S01]  /*1d40*/  IMAD.MOV R62, RZ, RZ, -R62 ;  /* 0x000000ffff3e7224 */ /* 0x000fe200078e0a3e */
[----:B------:R0:W-:Y:S01]  /*1d50*/  STL [R1+0x2e4], R7 ;  /* 0x0002e40701007387 */ /* 0x0001e20000100800 */
[----:B------:R-:W-:Y:S01]  /*1d60*/  IMAD.MOV R61, RZ, RZ, -R61 ;  /* 0x000000ffff3d7224 */ /* 0x000fe200078e0a3d */
[----:B------:R-:W-:Y:S01]  /*1d70*/  IABS R64, R0 ;  /* 0x0000000000407213 */ /* 0x000fe20000000000 */
[C---:B------:R-:W-:Y:S01]  /*1d80*/  IMAD R55, R11.reuse, R62, R55 ;  /* 0x0000003e0b377224 */ /* 0x040fe200078e0237 */
        /* <DEDUP_REMOVED lines=12> */
[C---:B------:R-:W-:Y:S01]  /*1e50*/  IMAD R59, R11.reuse, R7, R59 ;  /* 0x000000070b3b7224 */ /* 0x040fe200078e023b */
[----:B------:R-:W-:Y:S01]  /*1e60*/  LOP3.LUT R7, R12, 0x68, RZ, 0xfc, !PT ;  /* 0x000000680c077812 */ /* 0x000fe200078efcff */
[----:B------:R-:W-:Y:S01]  /*1e70*/  IMAD R64, R11, R3, R64 ;  /* 0x000000030b407224 */ /* 0x000fe200078e0240 */
[----:B------:R-:W-:Y:S01]  /*1e80*/  STL [R1+0x714], R55 ;  /* 0x0007143701007387 */ /* 0x000fe20000100800 */
[----:B------:R-:W-:Y:S01]  /*1e90*/  IMAD.HI.U32 R3, R5, R63, RZ ;  /* 0x0000003f05037227 */ /* 0x000fe200078e00ff */
[----:B------:R-:W-:-:S02]  /*1ea0*/  IABS R66, R7 ;  /* 0x0000000700427213 */ /* 0x000fc40000000000 */
[----:B------:R-:W-:Y:S01]  /*1eb0*/  STL [R1+0x718], R60 ;  /* 0x0007183c01007387 */ /* 0x000fe20000100800 */
[----:B------:R-:W-:Y:S01]  /*1ec0*/  IMAD.MOV R3, RZ, RZ, -R3 ;  /* 0x000000ffff037224 */ /* 0x000fe200078e0a03 */
[C---:B0-----:R-:W-:Y:S01]  /*1ed0*/  LOP3.LUT R0, R12.reuse, 0x64, RZ, 0xfc, !PT ;  /* 0x000000640c007812 */ /* 0x041fe200078efcff */
[----:B------:R-:W-:Y:S01]  /*1ee0*/  IMAD.HI.U32 R67, R5, R61, RZ ;  /* 0x0000003d05437227 */ /* 0x000fe200078e00ff */
[----:B------:R-:W-:Y:S02]  /*1ef0*/  STL [R1+0x71c], R59 ;  /* 0x00071c3b01007387 */ /* 0x000fe40000100800 */
[----:B------:R-:W-:Y:S01]  /*1f00*/  IABS R62, R0 ;  /* 0x00000000003e7213 */ /* 0x000fe20000000000 */
[----:B------:R-:W-:Y:S01]  /*1f10*/  IMAD R63, R11, R3, R63 ;  /* 0x000000030b3f7224 */ /* 0x000fe200078e023f */
[----:B------:R0:W-:Y:S01]  /*1f20*/  STL [R1+0x2c8], R0 ;  /* 0x0002c80001007387 */ /* 0x0001e20000100800 */
[----:B------:R-:W-:Y:S02]  /*1f30*/  IMAD.MOV R67, RZ, RZ, -R67 ;  /* 0x000000ffff437224 */ /* 0x000fe400078e0a43 */
[----:B------:R-:W-:Y:S01]  /*1f40*/  IMAD.HI.U32 R68, R5, R62, RZ ;  /* 0x0000003e05447227 */ /* 0x000fe200078e00ff */
[----:B------:R-:W-:Y:S03]  /*1f50*/  STL [R1+0x720], R64 ;  /* 0x0007204001007387 */ /* 0x000fe60000100800 */
[----:B------:R-:W-:Y:S01]  /*1f60*/  IMAD.MOV R68, RZ, RZ, -R68 ;  /* 0x000000ffff447224 */ /* 0x000fe200078e0a44 */
[----:B------:R1:W-:Y:S01]  /*1f70*/  STL [R1+0x2c4], R9 ;  /* 0x0002c40901007387 */ /* 0x0003e20000100800 */
[C---:B------:R-:W-:Y:S01]  /*1f80*/  IMAD R61, R11.reuse, R67, R61 ;  /* 0x000000430b3d7224 */ /* 0x040fe200078e023d */
[----:B0-----:R-:W-:Y:S01]  /*1f90*/  LOP3.LUT R0, R12, 0x6a, RZ, 0xfc, !PT ;  /* 0x0000006a0c007812 */ /* 0x001fe200078efcff */
[----:B------:R-:W-:Y:S01]  /*1fa0*/  IMAD R62, R11, R68, R62 ;  /* 0x000000440b3e7224 */ /* 0x000fe200078e023e */
[----:B------:R0:W-:Y:S01]  /*1fb0*/  STL [R1+0x2c0], R7 ;  /* 0x0002c00701007387 */ /* 0x0001e20000100800 */
[--C-:B------:R-:W-:Y:S01]  /*1fc0*/  @!P3 IMAD.IADD R22, R22, 0x1, -R11.reuse ;  /* 0x000000011616b824 */ /* 0x100fe200078e0a0b */
[----:B------:R-:W-:Y:S01]  /*1fd0*/  IABS R65, R0 ;  /* 0x0000000000417213 */ /* 0x000fe20000000000 */
[--C-:B------:R-:W-:Y:S01]  /*1fe0*/  @!P0 IMAD.IADD R21, R21, 0x1, -R11.reuse ;  /* 0x0000000115158824 */ /* 0x100fe200078e0a0b */
[----:B------:R2:W-:Y:S01]  /*1ff0*/  STL [R1+0x2d0], R0 ;  /* 0x0002d00001007387 */ /* 0x0005e20000100800 */
[----:B------:R-:W-:Y:S01]  /*2000*/  ISETP.GT.U32.AND P3, PT, R11, R23, PT ;  /* 0x000000170b00720c */ /* 0x000fe20003f64070 */
[----:B------:R-:W-:Y:S01]  /*2010*/  @!P4 IMAD.IADD R19, R19, 0x1, -R11 ;  /* 0x000000011313c824 */ /* 0x000fe200078e0a0b */
[----:B-1----:R-:W-:Y:S01]  /*2020*/  LOP3.LUT R9, R12, 0x72, RZ, 0xfc, !PT ;  /* 0x000000720c097812 */ /* 0x002fe200078efcff */
[----:B------:R-:W-:Y:S01]  /*2030*/  IMAD.HI.U32 R3, R5, R65, RZ ;  /* 0x0000004105037227 */ /* 0x000fe200078e00ff */
[----:B------:R-:W-:Y:S01]  /*2040*/  STL [R1+0x728], R63 ;  /* 0x0007283f01007387 */ /* 0x000fe20000100800 */
[----:B------:R-:W-:-:S02]  /*2050*/  ISETP.GT.U32.AND P0, PT, R11, R28, PT ;  /* 0x0000001c0b00720c */ /* 0x000fc40003f04070 */
[----:B0-----:R-:W-:Y:S01]  /*2060*/  IMAD.HI.U32 R7, R5, R66, RZ ;  /* 0x0000004205077227 */ /* 0x001fe200078e00ff */
[----:B------:R-:W-:Y:S02]  /*2070*/  IABS R68, R9 ;  /* 0x0000000900447213 */ /* 0x000fe40000000000 */
[C---:B--2---:R-:W-:Y:S01]  /*2080*/  LOP3.LUT R0, R12.reuse, 0x6c, RZ, 0xfc, !PT ;  /* 0x0000006c0c007812 */ /* 0x044fe200078efcff */
[----:B------:R-:W-:Y:S01]  /*2090*/  IMAD.MOV R7, RZ, RZ, -R7 ;  /* 0x000000ffff077224 */ /* 0x000fe200078e0a07 */
[C---:B------:R-:W-:Y:S01]  /*20a0*/  ISETP.GT.U32.AND P4, PT, R11.reuse, R26, PT ;  /* 0x0000001a0b00720c */ /* 0x040fe20003f84070 */
        /* <DEDUP_REMOVED lines=11> */
[----:B0-----:R-:W-:Y:S01]  /*2160*/  LOP3.LUT R0, R12, 0x70, RZ, 0xfc, !PT ;  /* 0x000000700c007812 */ /* 0x001fe200078efcff */
[--C-:B------:R-:W-:Y:S01]  /*2170*/  @!P2 IMAD.IADD R20, R20, 0x1, -R11.reuse ;  /* 0x000000011414a824 */ /* 0x100fe200078e0a0b */
[----:B------:R-:W-:Y:S01]  /*2180*/  STL [R1+0x734], R66 ;  /* 0x0007344201007387 */ /* 0x000fe20000100800 */
[----:B------:R-:W-:Y:S01]  /*2190*/  IMAD R70, R11, R3, R70 ;  /* 0x000000030b467224 */ /* 0x000fe200078e0246 */
[----:B------:R-:W-:Y:S01]  /*21a0*/  IABS R69, R0 ;  /* 0x0000000000457213 */ /* 0x000fe20000000000 */
[--C-:B------:R-:W-:Y:S01]  /*21b0*/  @!P3 IMAD.IADD R23, R23, 0x1, -R11.reuse ;  /* 0x000000011717b824 */ /* 0x100fe200078e0a0b */
[----:B------:R0:W-:Y:S01]  /*21c0*/  STL [R1+0x2b0], R0 ;  /* 0x0002b00001007387 */ /* 0x0001e20000100800 */
[C---:B------:R-:W-:Y:S01]  /*21d0*/  ISETP.GT.U32.AND P2, PT, R11.reuse, R27, PT ;  /* 0x0000001b0b00720c */ /* 0x040fe20003f44070 */
[----:B------:R-:W-:Y:S01]  /*21e0*/  @!P0 IMAD.IADD R28, R28, 0x1, -R11 ;  /* 0x000000011c1c8824 */ /* 0x000fe200078e0a0b */
[----:B------:R-:W-:Y:S01]  /*21f0*/  ISETP.GT.U32.AND P0, PT, R11, R29, PT ;  /* 0x0000001d0b00720c */ /* 0x000fe20003f04070 */
[----:B------:R-:W-:Y:S01]  /*2200*/  STL [R1+0x738], R65 ;  /* 0x0007384101007387 */ /* 0x000fe20000100800 */
[----:B------:R-:W-:-:S03]  /*2210*/  IMAD.HI.U32 R71, R5, R69, RZ ;  /* 0x0000004505477227 */ /* 0x000fc600078e00ff */
[----:B------:R1:W-:Y:S01]  /*2220*/  STL [R1+0x2a8], R9 ;  /* 0x0002a80901007387 */ /* 0x0003e20000100800 */
[----:B------:R-:W-:Y:S01]  /*2230*/  IMAD.MOV R71, RZ, RZ, -R71 ;  /* 0x000000ffff477224 */ /* 0x000fe200078e0a47 */
[----:B0-----:R-:W-:Y:S01]  /*2240*/  LOP3.LUT R0, R12, 0x76, RZ, 0xfc, !PT ;  /* 0x000000760c007812 */ /* 0x001fe200078efcff */
[----:B------:R-:W-:Y:S01]  /*2250*/  @!P4 IMAD.IADD R26, R26, 0x1, -R11 ;  /* 0x000000011a1ac824 */ /* 0x000fe200078e0a0b */
[----:B------:R0:W-:Y:S01]  /*2260*/  STL [R1+0x2b8], R7 ;  /* 0x0002b80701007387 */ /* 0x0001e20000100800 */
[----:B------:R-:W-:Y:S01]  /*2270*/  IMAD R69, R11, R71, R69 ;  /* 0x000000470b457224 */ /* 0x000fe200078e0245 */
        /* <DEDUP_REMOVED lines=9> */
[----:B------:R-:W-:Y:S01]  /*2310*/  IMAD.MOV R3, RZ, RZ, -R3 ;  /* 0x000000ffff037224 */ /* 0x000fe200078e0a03 */
[----:B------:R-:W-:Y:S01]  /*2320*/  ISETP.GT.U32.AND P0, PT, R11, R35, PT ;  /* 0x000000230b00720c */ /* 0x000fe20003f04070 */
[----:B0-----:R-:W-:Y:S01]  /*2330*/  IMAD.HI.U32 R7, R5, R67, RZ ;  /* 0x0000004305077227 */ /* 0x001fe200078e00ff */
[----:B--2---:R-:W-:-:S03]  /*2340*/  LOP3.LUT R0, R12, 0x78, RZ, 0xfc, !PT ;  /* 0x000000780c007812 */ /* 0x004fc600078efcff */
[----:B------:R-:W-:Y:S01]  /*2350*/  IMAD R72, R11, R3, R72 ;  /* 0x000000030b487224 */ /* 0x000fe200078e0248 */
[----:B------:R-:W-:Y:S01]  /*2360*/  IABS R71, R0 ;  /* 0x0000000000477213 */ /* 0x000fe20000000000 */
[----:B------:R0:W-:Y:S01]  /*2370*/  STL [R1+0x2a4], R0 ;  /* 0x0002a40001007387 */ /* 0x0001e20000100800 */
[----:B------:R-:W-:Y:S02]  /*2380*/  IMAD.MOV R7, RZ, RZ, -R7 ;  /* 0x000000ffff077224 */ /* 0x000fe400078e0a07 */
[----:B------:R-:W-:Y:S01]  /*2390*/  @!P4 IMAD.IADD R33, R33, 0x1, -R11 ;  /* 0x000000012121c824 */ /* 0x000fe200078e0a0b */
[----:B------:R-:W-:Y:S01]  /*23a0*/  STL [R1+0x740], R69 ;  /* 0x0007404501007387 */ /* 0x000fe20000100800 */
[----:B------:R-:W-:Y:S01]  /*23b0*/  IMAD.HI.U32 R3, R5, R71, RZ ;  /* 0x0000004705037227 */ /* 0x000fe200078e00ff */
[----:B------:R-:W-:-:S03]  /*23c0*/  ISETP.GT.U32.AND P4, PT, R11, R40, PT ;  /* 0x000000280b00720c */ /* 0x000fc60003f84070 */
[C---:B------:R-:W-:Y:S01]  /*23d0*/  IMAD R67, R11.reuse, R7, R67 ;  /* 0x000000070b437224 */ /* 0x040fe200078e0243 */
[----:B0-----:R-:W-:Y:S01]  /*23e0*/  LOP3.LUT R0, R12, 0x7a, RZ, 0xfc, !PT ;  /* 0x0000007a0c007812 */ /* 0x001fe200078efcff */
[----:B------:R-:W-:Y:S02]  /*23f0*/  IMAD.MOV R3, RZ, RZ, -R3 ;  /* 0x000000ffff037224 */ /* 0x000fe400078e0a03 */
[----:B------:R-:W-:Y:S01]  /*2400*/  VIADD R7, R10, 0x6e ;  /* 0x0000006e0a077836 */ /* 0x000fe20000000000 */
[----:B------:R-:W-:Y:S01]  /*2410*/  IABS R75, R0 ;  /* 0x00000000004b7213 */ /* 0x000fe20000000000 */
[----:B------:R0:W-:Y:S01]  /*2420*/  STL [R1+0x2a0], R0 ;  /* 0x0002a00001007387 */ /* 0x0001e20000100800 */
[----:B------:R-:W-:Y:S02]  /*2430*/  IMAD R71, R11, R3, R71 ;  /* 0x000000030b477224 */ /* 0x000fe400078e0247 */
[----:B------:R-:W-:Y:S01]  /*2440*/  IABS R76, R7 ;  /* 0x00000007004c7213 */ /* 0x000fe20000000000 */
[C---:B------:R-:W-:Y:S01]  /*2450*/  IMAD.HI.U32 R78, R5.reuse, R75, RZ ;  /* 0x0000004b054e7227 */ /* 0x040fe200078e00ff */
[----:B------:R1:W-:Y:S03]  /*2460*/  STL [R1+0x294], R9 ;  /* 0x0002940901007387 */ /* 0x0003e60000100800 */
[----:B------:R-:W-:Y:S01]  /*2470*/  IMAD.MOV R78, RZ, RZ, -R78 ;  /* 0x000000ffff4e7224 */ /* 0x000fe200078e0a4e */
[----:B------:R2:W-:Y:S01]  /*2480*/  STL [R1+0x2ac], R7 ;  /* 0x0002ac0701007387 */ /* 0x0005e20000100800 */
[----:B0-----:R-:W-:Y:S01]  /*2490*/  LOP3.LUT R0, R74, 0x7f, RZ, 0xc0, !PT ;  /* 0x0000007f4a007812 */ /* 0x001fe200078ec0ff */
[----:B------:R-:W-:Y:S01]  /*24a0*/  IMAD.HI.U32 R73, R5, R68, RZ ;  /* 0x0000004405497227 */ /* 0x000fe200078e00ff */
[----:B------:R-:W-:-:S03]  /*24b0*/  IABS R74, R9 ;  /* 0x00000009004a7213 */ /* 0x000fc60000000000 */
[----:B------:R-:W-:Y:S01]  /*24c0*/  IMAD R2, R2, 0x100, R0 ;  /* 0x0000010002027824 */ /* 0x000fe200078e0200 */
[----:B-1----:R-:W0:Y:S01]  /*24d0*/  LDC R9, c[0x0][0x3a0] ;  /* 0x0000e800ff097b82 */ /* 0x002e220000000800 */
[----:B------:R-:W-:-:S03]  /*24e0*/  IMAD.HI.U32 R77, R5, R74, RZ ;  /* 0x0000004a054d7227 */ /* 0x000fc600078e00ff */
[----:B--2---:R-:W-:Y:S01]  /*24f0*/  IABS R7, R2 ;  /* 0x0000000200077213 */ /* 0x004fe20000000000 */
[----:B------:R-:W-:Y:S02]  /*2500*/  VIADD R3, R2, 0x80 ;  /* 0x0000008002037836 */ /* 0x000fe40000000000 */
[----:B------:R-:W-:Y:S02]  /*2510*/  IMAD.MOV R77, RZ, RZ, -R77 ;  /* 0x000000ffff4d7224 */ /* 0x000fe400078e0a4d */
[C---:B------:R-:W-:Y:S01]  /*2520*/  IMAD R75, R11.reuse, R78, R75 ;  /* 0x0000004e0b4b7224 */ /* 0x040fe200078e024b */
[----:B------:R-:W-:Y:S01]  /*2530*/  IABS R78, R3 ;  /* 0x00000003004e7213 */ /* 0x000fe20000000000 */
[----:B------:R-:W-:Y:S02]  /*2540*/  IMAD R74, R11, R77, R74 ;  /* 0x0000004d0b4a7224 */ /* 0x000fe400078e024a */
[----:B------:R-:W-:-:S04]  /*2550*/  IMAD.HI.U32 R77, R6, R7, RZ ;  /* 0x00000007064d7227 */ /* 0x000fc800078e00ff */
[----:B------:R-:W-:Y:S02]  /*2560*/  VIADD R0, R10, 0x7e ;  /* 0x0000007e0a007836 */ /* 0x000fe40000000000 */
[----:B------:R-:W-:Y:S02]  /*2570*/  IMAD.MOV.U32 R10, RZ, RZ, R78 ;  /* 0x000000ffff0a7224 */ /* 0x000fe400078e004e */
[----:B------:R-:W-:Y:S01]  /*2580*/  IMAD.MOV R77, RZ, RZ, -R77 ;  /* 0x000000ffff4d7224 */ /* 0x000fe200078e0a4d */
[----:B------:R1:W-:Y:S01]  /*2590*/  STL [R1+0x290], R0 ;  /* 0x0002900001007387 */ /* 0x0003e20000100800 */
[----:B------:R-:W-:-:S04]  /*25a0*/  IMAD.HI.U32 R6, R6, R10, RZ ;  /* 0x0000000a06067227 */ /* 0x000fc800078e00ff */
[----:B------:R-:W-:Y:S02]  /*25b0*/  IMAD R7, R4, R77, R7 ;  /* 0x0000004d04077224 */ /* 0x000fe400078e0207 */
[----:B------:R-:W-:Y:S02]  /*25c0*/  IMAD.MOV R6, RZ, RZ, -R6 ;  /* 0x000000ffff067224 */ /* 0x000fe400078e0a06 */
[--C-:B------:R-:W-:Y:S01]  /*25d0*/  @!P2 IMAD.IADD R34, R34, 0x1, -R11.reuse ;  /* 0x000000012222a824 */ /* 0x100fe200078e0a0b */
[C---:B------:R-:W-:Y:S01]  /*25e0*/  ISETP.GT.U32.AND P5, PT, R4.reuse, R7, PT ;  /* 0x000000070400720c */ /* 0x040fe20003fa4070 */
[----:B------:R-:W-:Y:S01]  /*25f0*/  IMAD R6, R4, R6, R10 ;  /* 0x0000000604067224 */ /* 0x000fe200078e020a */
[----:B------:R-:W-:Y:S01]  /*2600*/  ISETP.GE.AND P2, PT, R2, RZ, PT ;  /* 0x000000ff0200720c */ /* 0x000fe20003f46270 */
[----:B------:R-:W-:Y:S01]  /*2610*/  @!P6 IMAD.IADD R18, R18, 0x1, -R11 ;  /* 0x000000011212e824 */ /* 0x000fe200078e0a0b */
[----:B------:R-:W-:Y:S01]  /*2620*/  ISETP.GT.U32.AND P6, PT, R11, R24, PT ;  /* 0x000000180b00720c */ /* 0x000fe20003fc4070 */
[----:B------:R-:W-:Y:S01]  /*2630*/  IMAD.MOV R73, RZ, RZ, -R73 ;  /* 0x000000ffff497224 */ /* 0x000fe200078e0a49 */
[----:B------:R-:W-:Y:S01]  /*2640*/  ISETP.GT.U32.AND P1, PT, R4, R6, PT ;  /* 0x000000060400720c */ /* 0x000fe20003f24070 */
[----:B------:R-:W-:Y:S01]  /*2650*/  @!P0 IMAD.IADD R35, R35, 0x1, -R11 ;  /* 0x0000000123238824 */ /* 0x000fe200078e0a0b */
[C---:B------:R-:W-:Y:S01]  /*2660*/  ISETP.GT.U32.AND P0, PT, R11.reuse, R38, PT ;  /* 0x000000260b00720c */ /* 0x040fe20003f04070 */
[----:B------:R-:W-:-:S02]  /*2670*/  IMAD R68, R11, R73, R68 ;  /* 0x000000490b447224 */ /* 0x000fc400078e0244 */
[----:B------:R-:W-:-:S04]  /*2680*/  IMAD.HI.U32 R73, R5, R76, RZ ;  /* 0x0000004c05497227 */ /* 0x000fc800078e00ff */
[--C-:B------:R-:W-:Y:S01]  /*2690*/  @!P5 IMAD.IADD R7, R7, 0x1, -R4.reuse ;  /* 0x000000010707d824 */ /* 0x100fe200078e0a04 */
[C---:B------:R-:W-:Y:S01]  /*26a0*/  ISETP.GT.U32.AND P5, PT, R11.reuse, R25, PT ;  /* 0x000000190b00720c */ /* 0x040fe20003fa4070 */
[----:B------:R-:W-:Y:S02]  /*26b0*/  IMAD.MOV R73, RZ, RZ, -R73 ;  /* 0x000000ffff497224 */ /* 0x000fe400078e0a49 */
[----:B------:R-:W-:Y:S01]  /*26c0*/  @!P1 IMAD.IADD R6, R6, 0x1, -R4 ;  /* 0x0000000106069824 */ /* 0x000fe200078e0a04 */
[----:B------:R-:W-:Y:S01]  /*26d0*/  ISETP.GT.U32.AND P1, PT, R4, R7, PT ;  /* 0x000000070400720c */ /* 0x000fe20003f24070 */
[--C-:B------:R-:W-:Y:S01]  /*26e0*/  @!P4 IMAD.IADD R40, R40, 0x1, -R11.reuse ;  /* 0x000000012828c824 */ /* 0x100fe200078e0a0b */
[C---:B------:R-:W-:Y:S01]  /*26f0*/  ISETP.GT.U32.AND P4, PT, R11.reuse, R42, PT ;  /* 0x0000002a0b00720c */ /* 0x040fe20003f84070 */
[C---:B------:R-:W-:Y:S01]  /*2700*/  IMAD R76, R11.reuse, R73, R76 ;  /* 0x000000490b4c7224 */ /* 0x040fe200078e024c */
[----:B------:R-:W-:Y:S01]  /*2710*/  ISETP.GT.U32.AND P3, PT, R4, R6, PT ;  /* 0x000000060400720c */ /* 0x000fe20003f64070 */
[--C-:B------:R-:W-:Y:S01]  /*2720*/  @!P6 IMAD.IADD R24, R24, 0x1, -R11.reuse ;  /* 0x000000011818e824 */ /* 0x100fe200078e0a0b */
[----:B------:R-:W-:Y:S01]  /*2730*/  IABS R73, R0 ;  /* 0x0000000000497213 */ /* 0x000fe20000000000 */
[--C-:B------:R-:W-:Y:S01]  /*2740*/  @!P0 IMAD.IADD R38, R38, 0x1, -R11.reuse ;  /* 0x0000000126268824 */ /* 0x100fe200078e0a0b */
[----:B------:R-:W-:Y:S01]  /*2750*/  ISETP.GT.U32.AND P6, PT, R11, R30, PT ;  /* 0x0000001e0b00720c */ /* 0x000fe20003fc4070 */
[----:B------:R-:W-:Y:S01]  /*2760*/  @!P5 IMAD.IADD R25, R25, 0x1, -R11 ;  /* 0x000000011919d824 */ /* 0x000fe200078e0a0b */
[----:B------:R-:W-:Y:S01]  /*2770*/  ISETP.GT.U32.AND P5, PT, R11, R32, PT ;  /* 0x000000200b00720c */ /* 0x000fe20003fa4070 */
[----:B------:R-:W-:Y:S01]  /*2780*/  IMAD.HI.U32 R5, R5, R73, RZ ;  /* 0x0000004905057227 */ /* 0x000fe200078e00ff */
[----:B------:R-:W-:-:S03]  /*2790*/  ISETP.GT.U32.AND P0, PT, R11, R44, PT ;  /* 0x0000002c0b00720c */ /* 0x000fc60003f04070 */
[--C-:B------:R-:W-:Y:S01]  /*27a0*/  @!P1 IMAD.IADD R7, R7, 0x1, -R4.reuse ;  /* 0x0000000107079824 */ /* 0x100fe200078e0a04 */
[C---:B------:R-:W-:Y:S01]  /*27b0*/  ISETP.GT.U32.AND P1, PT, R11.reuse, R31, PT ;  /* 0x0000001f0b00720c */ /* 0x040fe20003f24070 */
[----:B------:R-:W-:Y:S01]  /*27c0*/  @!P3 IMAD.IADD R6, R6, 0x1, -R4 ;  /* 0x000000010606b824 */ /* 0x000fe200078e0a04 */
[C---:B------:R-:W-:Y:S01]  /*27d0*/  ISETP.GT.U32.AND P3, PT, R11.reuse, R36, PT ;  /* 0x000000240b00720c */ /* 0x040fe20003f64070 */
[----:B------:R-:W-:Y:S01]  /*27e0*/  @!P2 IMAD.MOV R7, RZ, RZ, -R7 ;  /* 0x000000ffff07a224 */ /* 0x000fe200078e0a07 */
[C---:B------:R-:W-:Y:S01]  /*27f0*/  ISETP.GT.U32.AND P2, PT, R11.reuse, R41, PT ;  /* 0x000000290b00720c */ /* 0x040fe20003f44070 */
[--C-:B------:R-:W-:Y:S01]  /*2800*/  @!P4 IMAD.IADD R42, R42, 0x1, -R11.reuse ;  /* 0x000000012a2ac824 */ /* 0x100fe200078e0a0b */
[----:B------:R-:W-:Y:S01]  /*2810*/  ISETP.GT.U32.AND P4, PT, R11, R48, PT ;  /* 0x000000300b00720c */ /* 0x000fe20003f84070 */
[----:B------:R-:W-:Y:S01]  /*2820*/  @!P5 IMAD.IADD R32, R32, 0x1, -R11 ;  /* 0x000000012020d824 */ /* 0x000fe200078e0a0b */
[----:B------:R-:W-:Y:S01]  /*2830*/  ISETP.GE.AND P5, PT, R3, RZ, PT ;  /* 0x000000ff0300720c */ /* 0x000fe20003fa6270 */
[----:B------:R-:W-:-:S02]  /*2840*/  IMAD.MOV R5, RZ, RZ, -R5 ;  /* 0x000000ffff057224 */ /* 0x000fc400078e0a05 */
[--C-:B------:R-:W-:Y:S01]  /*2850*/  @!P6 IMAD.IADD R30, R30, 0x1, -R11.reuse ;  /* 0x000000011e1ee824 */ /* 0x100fe200078e0a0b */
[----:B------:R-:W-:Y:S01]  /*2860*/  ISETP.GT.U32.AND P6, PT, R11, R39, PT ;  /* 0x000000270b00720c */ /* 0x000fe20003fc4070 */
[--C-:B------:R-:W-:Y:S01]  /*2870*/  @!P1 IMAD.IADD R31, R31, 0x1, -R11.reuse ;  /* 0x000000011f1f9824 */ /* 0x100fe200078e0a0b */
[----:B------:R-:W-:Y:S01]  /*2880*/  ISETP.NE.AND P1, PT, R8, RZ, PT ;  /* 0x000000ff0800720c */ /* 0x000fe20003f25270 */
[----:B------:R-:W-:Y:S01]  /*2890*/  @!P3 IMAD.IADD R36, R36, 0x1, -R11 ;  /* 0x000000012424b824 */ /* 0x000fe200078e0a0b */
[C---:B------:R-:W-:Y:S01]  /*28a0*/  ISETP.GT.U32.AND P3, PT, R11.reuse, R37, PT ;  /* 0x000000250b00720c */ /* 0x040fe20003f64070 */
[----:B------:R-:W-:Y:S01]  /*28b0*/  IMAD R73, R11, R5, R73 ;  /* 0x000000050b497224 */ /* 0x000fe200078e0249 */
[----:B------:R-:W-:Y:S01]  /*28c0*/  LOP3.LUT R8, RZ, R8, RZ, 0x33, !PT ;  /* 0x00000008ff087212 */ /* 0x000fe200078e33ff */
[--C-:B------:R-:W-:Y:S02]  /*28d0*/  @!P2 IMAD.IADD R41, R41, 0x1, -R11.reuse ;  /* 0x000000012929a824 */ /* 0x100fe400078e0a0b */
[----:B------:R-:W-:Y:S01]  /*28e0*/  @!P5 IMAD.MOV R6, RZ, RZ, -R6 ;  /* 0x000000ffff06d224 */ /* 0x000fe200078e0a06 */
[----:B------:R-:W-:Y:S01]  /*28f0*/  SEL R4, R8, R7, !P1 ;  /* 0x0000000708047207 */ /* 0x000fe20004800000 */
[----:B0-----:R-:W-:Y:S01]  /*2900*/  VIADD R5, R9, 0xfffffff7 ;  /* 0xfffffff709057836 */ /* 0x001fe20000000000 */
[C---:B------:R-:W-:Y:S01]  /*2910*/  ISETP.GT.U32.AND P5, PT, R11.reuse, R46, PT ;  /* 0x0000002e0b00720c */ /* 0x040fe20003fa4070 */
[--C-:B------:R-:W-:Y:S01]  /*2920*/  @!P0 IMAD.IADD R44, R44, 0x1, -R11.reuse ;  /* 0x000000012c2c8824 */ /* 0x100fe200078e0a0b */
[----:B-1----:R-:W-:Y:S01]  /*2930*/  SEL R0, R8, R6, !P1 ;  /* 0x0000000608007207 */ /* 0x002fe20004800000 */
[----:B------:R0:W-:Y:S01]  /*2940*/  STL [R1+0x58], R4 ;  /* 0x0000580401007387 */ /* 0x0001e20000100800 */
[----:B------:R-:W-:Y:S01]  /*2950*/  ISETP.GT.U32.AND P1, PT, R11, R45, PT ;  /* 0x0000002d0b00720c */ /* 0x000fe20003f24070 */
[--C-:B------:R-:W-:Y:S01]  /*2960*/  @!P3 IMAD.IADD R37, R37, 0x1, -R11.reuse ;  /* 0x000000012525b824 */ /* 0x100fe200078e0a0b */
[C---:B------:R-:W-:Y:S01]  /*2970*/  ISETP.GT.U32.AND P3, PT, R11.reuse, R43, PT ;  /* 0x0000002b0b00720c */ /* 0x040fe20003f64070 */
[--C-:B------:R-:W-:Y:S01]  /*2980*/  @!P4 IMAD.IADD R48, R48, 0x1, -R11.reuse ;  /* 0x000000013030c824 */ /* 0x100fe200078e0a0b */
[----:B------:R-:W-:Y:S01]  /*2990*/  ISETP.GT.U32.AND P0, PT, R11, R51, PT ;  /* 0x000000330b00720c */ /* 0x000fe20003f04070 */
[----:B------:R-:W-:Y:S01]  /*29a0*/  @!P6 IMAD.IADD R39, R39, 0x1, -R11 ;  /* 0x000000012727e824 */ /* 0x000fe200078e0a0b */
[----:B------:R1:W-:Y:S01]  /*29b0*/  STL [R1+0x54], R0 ;  /* 0x0000540001007387 */ /* 0x0003e20000100800 */
[----:B------:R-:W-:-:S02]  /*29c0*/  VIADD R10, R9, 0xffffffe0 ;  /* 0xffffffe0090a7836 */ /* 0x000fc40000000000 */
[----:B0-----:R-:W-:Y:S02]  /*29d0*/  VIADD R4, R9, 0xffffffff ;  /* 0xffffffff09047836 */ /* 0x001fe40000000000 */
[--C-:B------:R-:W-:Y:S01]  /*29e0*/  @!P5 IMAD.IADD R46, R46, 0x1, -R11.reuse ;  /* 0x000000012e2ed824 */ /* 0x100fe200078e0a0b */
[----:B------:R-:W-:Y:S01]  /*29f0*/  ISETP.GT.U32.AND P5, PT, R11, R47, PT ;  /* 0x0000002f0b00720c */ /* 0x000fe20003fa4070 */
[--C-:B------:R-:W-:Y:S01]  /*2a00*/  @!P1 IMAD.IADD R45, R45, 0x1, -R11.reuse ;  /* 0x000000012d2d9824 */ /* 0x100fe200078e0a0b */
[----:B------:R-:W-:Y:S01]  /*2a10*/  ISETP.GT.U32.AND P1, PT, R11, R52, PT ;  /* 0x000000340b00720c */ /* 0x000fe20003f24070 */
[----:B------:R-:W-:Y:S01]  /*2a20*/  @!P3 IMAD.IADD R43, R43, 0x1, -R11 ;  /* 0x000000012b2bb824 */ /* 0x000fe200078e0a0b */
[----:B------:R-:W-:Y:S01]  /*2a30*/  ISETP.GE.U32.AND P2, PT, R4, 0x7fffffc0, PT ;  /* 0x7fffffc00400780c */ /* 0x000fe20003f46070 */
[----:B------:R-:W-:Y:S01]  /*2a40*/  VIADD R4, R9, 0xffffffec ;  /* 0xffffffec09047836 */ /* 0x000fe20000000000 */
[----:B------:R-:W-:Y:S01]  /*2a50*/  ISETP.GE.U32.AND P3, PT, R5, 0x7fffffb8, PT ;  /* 0x7fffffb80500780c */ /* 0x000fe20003f66070 */
[----:B------:R-:W-:-:S02]  /*2a60*/  VIADD R5, R9, 0xffffffed ;  /* 0xffffffed09057836 */ /* 0x000fc40000000000 */
[--C-:B------:R-:W-:Y:S01]  /*2a70*/  @!P0 IMAD.IADD R51, R51, 0x1, -R11.reuse ;  /* 0x0000000133338824 */ /* 0x100fe200078e0a0b */
[----:B------:R-:W-:Y:S01]  /*2a80*/  ISETP.GE.U32.AND P4, PT, R4, 0x7fffffad, PT ;  /* 0x7fffffad0400780c */ /* 0x000fe20003f86070 */
[----:B------:R-:W-:Y:S01]  /*2a90*/  VIADD R4, R9, 0xffffffee ;  /* 0xffffffee09047836 */ /* 0x000fe20000000000 */
[----:B------:R-:W-:Y:S01]  /*2aa0*/  ISETP.GE.U32.AND P6, PT, R5, 0x7fffffae, PT ;  /* 0x7fffffae0500780c */ /* 0x000fe20003fc6070 */
[C---:B------:R-:W-:Y:S01]  /*2ab0*/  VIADD R5, R9.reuse, 0xffffffef ;  /* 0xffffffef09057836 */ /* 0x040fe20000000000 */
[----:B------:R-:W-:Y:S01]  /*2ac0*/  SEL R79, RZ, 0x1, P4 ;  /* 0x00000001ff4f7807 */ /* 0x000fe20002000000 */
[--C-:B------:R-:W-:Y:S01]  /*2ad0*/  @!P1 IMAD.IADD R52, R52, 0x1, -R11.reuse ;  /* 0x0000000134349824 */ /* 0x100fe200078e0a0b */
[----:B------:R-:W-:Y:S01]  /*2ae0*/  ISETP.GE.U32.AND P1, PT, R4, 0x7fffffaf, PT ;  /* 0x7fffffaf0400780c */ /* 0x000fe20003f26070 */
[----:B------:R-:W-:Y:S01]  /*2af0*/  VIADD R4, R9, 0xffffffe8 ;  /* 0xffffffe809047836 */ /* 0x000fe20000000000 */
[----:B------:R-:W-:Y:S01]  /*2b00*/  SEL R77, RZ, 0x1fffe, P6 ;  /* 0x0001fffeff4d7807 */ /* 0x000fe20003000000 */
[----:B------:R-:W-:Y:S01]  /*2b10*/  @!P5 IMAD.IADD R47, R47, 0x1, -R11 ;  /* 0x000000012f2fd824 */ /* 0x000fe200078e0a0b */
[----:B------:R-:W-:Y:S01]  /*2b20*/  ISETP.GE.U32.AND P5, PT, R5, 0x7fffffb0, PT ;  /* 0x7fffffb00500780c */ /* 0x000fe20003fa6070 */
[C---:B------:R-:W-:Y:S01]  /*2b30*/  VIADD R5, R9.reuse, 0xffffffe9 ;  /* 0xffffffe909057836 */ /* 0x040fe20000000000 */
[----:B------:R-:W-:Y:S01]  /*2b40*/  ISETP.GE.U32.AND P0, PT, R4, 0x7fffffa9, PT ;  /* 0x7fffffa90400780c */ /* 0x000fe20003f06070 */
[C---:B------:R-:W-:Y:S01]  /*2b50*/  VIADD R4, R9.reuse, 0xffffffea ;  /* 0xffffffea09047836 */ /* 0x040fe20000000000 */
[----:B------:R-:W-:Y:S01]  /*2b60*/  SEL R7, RZ, 0x4, P1 ;  /* 0x00000004ff077807 */ /* 0x000fe20000800000 */
[----:B------:R-:W-:Y:S01]  /*2b70*/  VIADD R78, R9, 0xffffffcd ;  /* 0xffffffcd094e7836 */ /* 0x000fe20000000000 */
        /* <DEDUP_REMOVED lines=14> */
[----:B------:R-:W-:Y:S01]  /*2c60*/  SEL R80, RZ, 0x1fffe, P4 ;  /* 0x0001fffeff507807 */ /* 0x000fe20002000000 */
        /* <DEDUP_REMOVED lines=8> */
[----:B------:R-:W-:Y:S01]  /*2cf0*/  VIADD R89, R9, 0xffffffd9 ;  /* 0xffffffd909597836 */ /* 0x000fe20000000000 */
[----:B------:R-:W-:Y:S01]  /*2d00*/  ISETP.GE.U32.AND P1, PT, R4, 0x7fffffa2, PT ;  /* 0x7fffffa20400780c */ /* 0x000fe20003f26070 */
[----:B------:R-:W-:Y:S01]  /*2d10*/  IMAD.IADD R77, R79, 0x1, R77 ;  /* 0x000000014f4d7824 */ /* 0x000fe200078e024d */
[----:B------:R-:W-:Y:S01]  /*2d20*/  SEL R4, RZ, 0x1, P5 ;  /* 0x00000001ff047807 */ /* 0x000fe20002800000 */
[----:B------:R-:W-:Y:S01]  /*2d30*/  IMAD.IADD R6, R6, 0x1, R80 ;  /* 0x0000000106067824 */ /* 0x000fe200078e0250 */
[----:B------:R-:W-:Y:S01]  /*2d40*/  ISETP.GE.U32.AND P5, PT, R10, 0x7fffffa1, PT ;  /* 0x7fffffa10a00780c */ /* 0x000fe20003fa6070 */
[C---:B------:R-:W-:Y:S01]  /*2d50*/  VIADD R10, R9.reuse, 0xffffffe3 ;  /* 0xffffffe3090a7836 */ /* 0x040fe20000000000 */
[----:B------:R-:W-:Y:S01]  /*2d60*/  SEL R81, RZ, 0x1fffe, P0 ;  /* 0x0001fffeff517807 */ /* 0x000fe20000000000 */
[----:B------:R-:W-:Y:S01]  /*2d70*/  VIADD R90, R9, 0xffffffd5 ;  /* 0xffffffd5095a7836 */ /* 0x000fe20000000000 */
[----:B------:R-:W-:Y:S01]  /*2d80*/  ISETP.GE.U32.AND P0, PT, R5, 0x7fffffa3, PT ;  /* 0x7fffffa30500780c */ /* 0x000fe20003f06070 */
[C---:B------:R-:W-:Y:S01]  /*2d90*/  VIADD R5, R9.reuse, 0xffffffcc ;  /* 0xffffffcc09057836 */ /* 0x040fe20000000000 */
[----:B------:R-:W-:Y:S01]  /*2da0*/  SEL R84, RZ, 0x4, P4 ;  /* 0x00000004ff547807 */ /* 0x000fe20002000000 */
[----:B------:R-:W-:Y:S01]  /*2db0*/  IMAD.IADD R4, R4, 0x1, R81 ;  /* 0x0000000104047824 */ /* 0x000fe200078e0251 */
[----:B------:R-:W-:Y:S01]  /*2dc0*/  ISETP.GE.U32.AND P4, PT, R10, 0x7fffffa4, PT ;  /* 0x7fffffa40a00780c */ /* 0x000fe20003f86070 */
[----:B------:R-:W-:Y:S01]  /*2dd0*/  VIADD R92, R9, 0xffffffd1 ;  /* 0xffffffd1095c7836 */ /* 0x000fe20000000000 */
[----:B------:R-:W-:-:S02]  /*2de0*/  SEL R10, RZ, 0x7fff8, P6 ;  /* 0x0007fff8ff0a7807 */ /* 0x000fc40003000000 */
[----:B------:R-:W-:Y:S02]  /*2df0*/  ISETP.GE.U32.AND P6, PT, R5, 0x7fffff8d, PT ;  /* 0x7fffff8d0500780c */ /* 0x000fe40003fc6070 */
[----:B------:R-:W-:Y:S02]  /*2e00*/  SEL R5, RZ, 0x1fffe, P1 ;  /* 0x0001fffeff057807 */ /* 0x000fe40000800000 */
[----:B------:R-:W-:Y:S02]  /*2e10*/  ISETP.GE.U32.AND P1, PT, R78, 0x7fffff8e, PT ;  /* 0x7fffff8e4e00780c */ /* 0x000fe40003f26070 */
[----:B------:R-:W-:Y:S02]  /*2e20*/  SEL R78, RZ, 0x4, P0 ;  /* 0x00000004ff4e7807 */ /* 0x000fe40000000000 */
[----:B------:R-:W-:Y:S02]  /*2e30*/  ISETP.GE.U32.AND P0, PT, R85, 0x7fffff8f, PT ;  /* 0x7fffff8f5500780c */ /* 0x000fe40003f06070 */
[----:B------:R-:W-:-:S02]  /*2e40*/  SEL R85, RZ, 0x7fff8, P4 ;  /* 0x0007fff8ff557807 */ /* 0x000fc40002000000 */
[----:B------:R-:W-:Y:S01]  /*2e50*/  ISETP.GE.U32.AND P4, PT, R86, 0x7fffff90, PT ;  /* 0x7fffff905600780c */ /* 0x000fe20003f86070 */
[----:B------:R-:W-:Y:S01]  /*2e60*/  VIADD R86, R9, 0xffffffca ;  /* 0xffffffca09567836 */ /* 0x000fe20000000000 */
[----:B------:R-:W-:Y:S02]  /*2e70*/  SEL R70, RZ, 0x1, P6 ;  /* 0x00000001ff467807 */ /* 0x000fe40003000000 */
[----:B------:R-:W-:Y:S01]  /*2e80*/  ISETP.GE.U32.AND P6, PT, R87, 0x7fffff89, PT ;  /* 0x7fffff895700780c */ /* 0x000fe20003fc6070 */
[C---:B------:R-:W-:Y:S01]  /*2e90*/  VIADD R87, R9.reuse, 0xffffffcb ;  /* 0xffffffcb09577836 */ /* 0x040fe20000000000 */
[----:B------:R-:W-:Y:S02]  /*2ea0*/  SEL R64, RZ, 0x4, P0 ;  /* 0x00000004ff407807 */ /* 0x000fe40000000000 */
[----:B------:R-:W-:Y:S01]  /*2eb0*/  ISETP.GE.U32.AND P0, PT, R86, 0x7fffff8b, PT ;  /* 0x7fffff8b5600780c */ /* 0x000fe20003f06070 */
[----:B------:R-:W-:Y:S01]  /*2ec0*/  VIADD R86, R9, 0xffffffc4 ;  /* 0xffffffc409567836 */ /* 0x000fe20000000000 */
[----:B------:R-:W-:-:S02]  /*2ed0*/  SEL R59, RZ, 0x7fff8, P4 ;  /* 0x0007fff8ff3b7807 */ /* 0x000fc40002000000 */
[----:B------:R-:W-:Y:S02]  /*2ee0*/  SEL R69, RZ, 0x1fffe, P1 ;  /* 0x0001fffeff457807 */ /* 0x000fe40000800000 */
[----:B------:R-:W-:Y:S01]  /*2ef0*/  ISETP.GE.U32.AND P4, PT, R87, 0x7fffff8c, PT ;  /* 0x7fffff8c5700780c */ /* 0x000fe20003f86070 */
[C---:B------:R-:W-:Y:S01]  /*2f00*/  VIADD R87, R9.reuse, 0xffffffc5 ;  /* 0xffffffc509577836 */ /* 0x040fe20000000000 */
[----:B------:R-:W-:Y:S01]  /*2f10*/  ISETP.GE.U32.AND P1, PT, R88, 0x7fffff8a, PT ;  /* 0x7fffff8a5800780c */ /* 0x000fe20003f26070 */
[C---:B------:R-:W-:Y:S01]  /*2f20*/  VIADD R88, R9.reuse, 0xffffffd8 ;  /* 0xffffffd809587836 */ /* 0x040fe20000000000 */
[----:B------:R-:W-:Y:S01]  /*2f30*/  SEL R66, RZ, 0x1, P6 ;  /* 0x00000001ff427807 */ /* 0x000fe20003000000 */
[----:B------:R-:W-:Y:S01]  /*2f40*/  IMAD.IADD R80, R70, 0x1, R69 ;  /* 0x0000000146507824 */ /* 0x000fe200078e0245 */
[----:B------:R-:W-:Y:S01]  /*2f50*/  ISETP.GE.U32.AND P6, PT, R86, 0x7fffff85, PT ;  /* 0x7fffff855600780c */ /* 0x000fe20003fc6070 */
[----:B------:R-:W-:Y:S01]  /*2f60*/  VIADD R86, R9, 0xffffffc6 ;  /* 0xffffffc609567836 */ /* 0x000fe20000000000 */
[----:B------:R-:W-:Y:S01]  /*2f70*/  SEL R65, RZ, 0x1fffe, P1 ;  /* 0x0001fffeff417807 */ /* 0x000fe20000800000 */
[----:B------:R0:W5:Y:S01]  /*2f80*/  LDL.LU R69, [R1+0x740] ;  /* 0x0007400001457983 */ /* 0x0001620000300800 */
[----:B------:R-:W-:Y:S01]  /*2f90*/  ISETP.GE.U32.AND P1, PT, R87, 0x7fffff86, PT ;  /* 0x7fffff865700780c */ /* 0x000fe20003f26070 */
[C---:B------:R-:W-:Y:S01]  /*2fa0*/  VIADD R87, R9.reuse, 0xffffffc7 ;  /* 0xffffffc709577836 */ /* 0x040fe20000000000 */
[----:B------:R-:W-:Y:S01]  /*2fb0*/  SEL R60, RZ, 0x4, P0 ;  /* 0x00000004ff3c7807 */ /* 0x000fe20000000000 */
[----:B------:R0:W5:Y:S01]  /*2fc0*/  LDL.LU R70, [R1+0x73c] ;  /* 0x00073c0001467983 */ /* 0x0001620000300800 */
[----:B------:R-:W-:Y:S01]  /*2fd0*/  ISETP.GE.U32.AND P0, PT, R86, 0x7fffff87, PT ;  /* 0x7fffff875600780c */ /* 0x000fe20003f06070 */
[----:B------:R-:W-:Y:S01]  /*2fe0*/  VIADD R86, R9, 0xffffffc1 ;  /* 0xffffffc109567836 */ /* 0x000fe20000000000 */
[----:B------:R-:W-:-:S02]  /*2ff0*/  SEL R55, RZ, 0x7fff8, P4 ;  /* 0x0007fff8ff377807 */ /* 0x000fc40002000000 */
[----:B------:R-:W-:Y:S01]  /*3000*/  ISETP.GE.U32.AND P4, PT, R87, 0x7fffff88, PT ;  /* 0x7fffff885700780c */ /* 0x000fe20003f86070 */
[C---:B------:R-:W-:Y:S01]  /*3010*/  VIADD R87, R9.reuse, 0xffffffc0 ;  /* 0xffffffc009577836 */ /* 0x040fe20000000000 */
[----:B------:R-:W-:Y:S02]  /*3020*/  SEL R61, RZ, 0x1, P6 ;  /* 0x00000001ff3d7807 */ /* 0x000fe40003000000 */
[----:B------:R-:W-:Y:S01]  /*3030*/  ISETP.GE.U32.AND P6, PT, R86, 0x7fffff82, PT ;  /* 0x7fffff825600780c */ /* 0x000fe20003fc6070 */
[----:B------:R-:W-:Y:S01]  /*3040*/  VIADD R86, R9, 0xffffffc2 ;  /* 0xffffffc209567836 */ /* 0x000fe20000000000 */
[----:B------:R-:W-:Y:S02]  /*3050*/  SEL R93, RZ, 0x1fffe, P1 ;  /* 0x0001fffeff5d7807 */ /* 0x000fe40000800000 */
[----:B------:R-:W-:Y:S01]  /*3060*/  ISETP.GE.U32.AND P1, PT, R87, 0x7fffff81, PT ;  /* 0x7fffff815700780c */ /* 0x000fe20003f26070 */
[----:B------:R-:W-:Y:S01]  /*3070*/  VIADD R87, R9, 0xffffffc3 ;  /* 0xffffffc309577836 */ /* 0x000fe20000000000 */
        /* <DEDUP_REMOVED lines=10> */
[----:B------:R-:W-:Y:S01]  /*3120*/  ISETP.GE.U32.AND P0, PT, R87, 0x7fffff9e, PT ;  /* 0x7fffff9e5700780c */ /* 0x000fe20003f06070 */
[----:B------:R-:W-:Y:S01]  /*3130*/  VIADD R87, R9, 0xffffffdf ;  /* 0xffffffdf09577836 */ /* 0x000fe20000000000 */
[----:B------:R-:W-:Y:S02]  /*3140*/  SEL R54, RZ, 0x7fff8, P4 ;  /* 0x0007fff8ff367807 */ /* 0x000fe40002000000 */
[----:B------:R-:W-:Y:S02]  /*3150*/  ISETP.GE.U32.AND P4, PT, R86, 0x7fffff9f, PT ;  /* 0x7fffff9f5600780c */ /* 0x000fe40003f86070 */
[----:B------:R-:W-:Y:S02]  /*3160*/  SEL R63, RZ, 0x1, P6 ;  /* 0x00000001ff3f7807 */ /* 0x000fe40003000000 */
[----:B------:R-:W-:Y:S01]  /*3170*/  ISETP.GE.U32.AND P6, PT, R87, 0x7fffffa0, PT ;  /* 0x7fffffa05700780c */ /* 0x000fe20003fc6070 */
[----:B------:R-:W-:Y:S01]  /*3180*/  VIADD R87, R9, 0xffffffda ;  /* 0xffffffda09577836 */ /* 0x000fe20000000000 */
[----:B------:R-:W-:-:S02]  /*3190*/  SEL R86, RZ, 0x1fffe, P0 ;  /* 0x0001fffeff567807 */ /* 0x000fc40000000000 */
[----:B------:R-:W-:Y:S02]  /*31a0*/  SEL R58, RZ, 0x4, P4 ;  /* 0x00000004ff3a7807 */ /* 0x000fe40002000000 */
[----:B------:R-:W-:Y:S02]  /*31b0*/  ISETP.GE.U32.AND P0, PT, R88, 0x7fffff99, PT ;  /* 0x7fffff995800780c */ /* 0x000fe40003f06070 */
[----:B------:R-:W-:Y:S02]  /*31c0*/  SEL R53, RZ, 0x7fff8, P6 ;  /* 0x0007fff8ff357807 */ /* 0x000fe40003000000 */
[----:B------:R-:W-:Y:S01]  /*31d0*/  SEL R79, RZ, 0x1, P1 ;  /* 0x00000001ff4f7807 */ /* 0x000fe20000800000 */
[----:B------:R-:W-:Y:S01]  /*31e0*/  IMAD.IADD R81, R66, 0x1, R65 ;  /* 0x0000000142517824 */ /* 0x000fe200078e0241 */
[----:B------:R-:W-:Y:S01]  /*31f0*/  ISETP.GE.U32.AND P4, PT, R89, 0x7fffff9a, PT ;  /* 0x7fffff9a5900780c */ /* 0x000fe20003f86070 */
[----:B------:R0:W5:Y:S01]  /*3200*/  LDL.LU R65, [R1+0x738] ;  /* 0x0007380001417983 */ /* 0x0001620000300800 */
[----:B------:R-:W-:Y:S01]  /*3210*/  ISETP.GE.U32.AND P6, PT, R87, 0x7fffff9b, PT ;  /* 0x7fffff9b5700780c */ /* 0x000fe20003fc6070 */
[----:B------:R-:W-:Y:S01]  /*3220*/  IMAD.IADD R93, R61, 0x1, R93 ;  /* 0x000000013d5d7824 */ /* 0x000fe200078e025d */
[----:B------:R-:W-:Y:S01]  /*3230*/  SEL R50, RZ, 0x1, P0 ;  /* 0x00000001ff327807 */ /* 0x000fe20000000000 */
[----:B------:R0:W5:Y:S01]  /*3240*/  LDL.LU R66, [R1+0x734] ;  /* 0x0007340001427983 */ /* 0x0001620000300800 */
[----:B------:R-:W-:Y:S01]  /*3250*/  SEL R87, RZ, 0x1fffe, P4 ;  /* 0x0001fffeff577807 */ /* 0x000fe20002000000 */
[----:B------:R-:W-:-:S02]  /*3260*/  IMAD.IADD R79, R79, 0x1, R62 ;  /* 0x000000014f4f7824 */ /* 0x000fc400078e023e */
[----:B------:R-:W-:Y:S01]  /*3270*/  IMAD.IADD R86, R63, 0x1, R86 ;  /* 0x000000013f567824 */ /* 0x000fe200078e0256 */
[----:B------:R0:W5:Y:S01]  /*3280*/  LDL.LU R61, [R1+0x730] ;  /* 0x00073000013d7983 */ /* 0x0001620000300800 */
[----:B------:R-:W-:Y:S01]  /*3290*/  IMAD.IADD R87, R50, 0x1, R87 ;  /* 0x0000000132577824 */ /* 0x000fe200078e0257 */
[----:B------:R-:W-:Y:S01]  /*32a0*/  LOP3.LUT R80, R80, 0x3, RZ, 0xc0, !PT ;  /* 0x0000000350507812 */ /* 0x000fe200078ec0ff */
[----:B------:R-:W-:Y:S01]  /*32b0*/  VIADD R88, R9, 0xffffffdb ;  /* 0xffffffdb09587836 */ /* 0x000fe20000000000 */
[----:B------:R0:W5:Y:S01]  /*32c0*/  LDL.LU R62, [R1+0x72c] ;  /* 0x00072c00013e7983 */ /* 0x0001620000300800 */
[----:B------:R-:W-:Y:S01]  /*32d0*/  LOP3.LUT R81, R81, 0x3, RZ, 0xc0, !PT ;  /* 0x0000000351517812 */ /* 0x000fe200078ec0ff */
[----:B------:R-:W-:Y:S01]  /*32e0*/  VIADD R89, R9, 0xffffffd4 ;  /* 0xffffffd409597836 */ /* 0x000fe20000000000 */
[----:B-1----:R-:W-:Y:S01]  /*32f0*/  SEL R0, RZ, 0x4, P6 ;  /* 0x00000004ff007807 */ /* 0x002fe20003000000 */
[----:B------:R0:W5:Y:S01]  /*3300*/  LDL.LU R63, [R1+0x728] ;  /* 0x00072800013f7983 */ /* 0x0001620000300800 */
[----:B------:R-:W-:-:S02]  /*3310*/  IADD3 R80, PT, PT, R80, R59, R64 ;  /* 0x0000003b50507210 */ /* 0x000fc40007ffe040 */
[----:B------:R-:W-:Y:S01]  /*3320*/  LOP3.LUT R93, R93, 0x3, RZ, 0xc0, !PT ;  /* 0x000000035d5d7812 */ /* 0x000fe200078ec0ff */
[----:B------:R-:W2:Y:S01]  /*3330*/  LDL.LU R50, [R1+0x724] ;  /* 0x0007240001327983 */ /* 0x000ea20000300800 */
[----:B------:R-:W-:Y:S02]  /*3340*/  IADD3 R81, PT, PT, R81, R55, R60 ;  /* 0x0000003751517210 */ /* 0x000fe40007ffe03c */
[----:B------:R-:W-:Y:S01]  /*3350*/  LOP3.LUT R79, R79, 0x3, RZ, 0xc0, !PT ;  /* 0x000000034f4f7812 */ /* 0x000fe200078ec0ff */
[----:B------:R0:W5:Y:S01]  /*3360*/  LDL.LU R64, [R1+0x720] ;  /* 0x0007200001407983 */ /* 0x0001620000300800 */
[----:B------:R-:W-:Y:S02]  /*3370*/  LOP3.LUT R86, R86, 0x3, RZ, 0xc0, !PT ;  /* 0x0000000356567812 */ /* 0x000fe400078ec0ff */
[----:B------:R-:W-:Y:S01]  /*3380*/  ISETP.GE.U32.AND P0, PT, R88, 0x7fffff9c, PT ;  /* 0x7fffff9c5800780c */ /* 0x000fe20003f06070 */
[----:B------:R0:W5:Y:S01]  /*3390*/  LDL.LU R59, [R1+0x71c] ;  /* 0x00071c00013b7983 */ /* 0x0001620000300800 */
[----:B------:R-:W-:Y:S01]  /*33a0*/  IADD3 R93, PT, PT, R93, R49, R56 ;  /* 0x000000315d5d7210 */ /* 0x000fe20007ffe038 */
[----:B------:R-:W-:Y:S01]  /*33b0*/  VIADD R88, R9, 0xffffffd6 ;  /* 0xffffffd609587836 */ /* 0x000fe20000000000 */
[----:B------:R-:W-:Y:S01]  /*33c0*/  IADD3 R79, PT, PT, R79, R54, R57 ;  /* 0x000000364f4f7210 */ /* 0x000fe20007ffe039 */
[----:B------:R0:W5:Y:S01]  /*33d0*/  LDL.LU R60, [R1+0x718] ;  /* 0x00071800013c7983 */ /* 0x0001620000300800 */
[----:B------:R-:W-:-:S02]  /*33e0*/  IADD3 R86, PT, PT, R86, R53, R58 ;  /* 0x0000003556567210 */ /* 0x000fc40007ffe03a */
[----:B------:R-:W-:Y:S01]  /*33f0*/  ISETP.GE.U32.AND P4, PT, R89, 0x7fffff95, PT ;  /* 0x7fffff955900780c */ /* 0x000fe20003f86070 */
[----:B------:R-:W4:Y:S01]  /*3400*/  LDL.LU R55, [R1+0x714] ;  /* 0x0007140001377983 */ /* 0x000f220000300800 */
[C---:B------:R-:W-:Y:S01]  /*3410*/  VIADD R89, R9.reuse, 0xffffffd7 ;  /* 0xffffffd709597836 */ /* 0x040fe20000000000 */
[----:B------:R-:W-:Y:S01]  /*3420*/  ISETP.GE.U32.AND P6, PT, R90, 0x7fffff96, PT ;  /* 0x7fffff965a00780c */ /* 0x000fe20003fc6070 */
[----:B------:R-:W-:Y:S01]  /*3430*/  VIADD R90, R9, 0xffffffd0 ;  /* 0xffffffd0095a7836 */ /* 0x000fe20000000000 */
[----:B------:R-:W3:Y:S01]  /*3440*/  LDL.LU R56, [R1+0x710] ;  /* 0x0007100001387983 */ /* 0x000ee20000300800 */
[----:B------:R-:W-:Y:S02]  /*3450*/  SEL R16, RZ, 0x7fff8, P0 ;  /* 0x0007fff8ff107807 */ /* 0x000fe40000000000 */
[----:B------:R-:W-:Y:S01]  /*3460*/  ISETP.GE.U32.AND P0, PT, R88, 0x7fffff97, PT ;  /* 0x7fffff975800780c */ /* 0x000fe20003f06070 */
[----:B------:R-:W3:Y:S01]  /*3470*/  LDL.LU R49, [R1+0x70c] ;  /* 0x00070c0001317983 */ /* 0x000ee20000300800 */
[----:B------:R-:W-:-:S02]  /*3480*/  SEL R88, RZ, 0x1, P4 ;  /* 0x00000001ff587807 */ /* 0x000fc40002000000 */
[----:B------:R-:W-:Y:S01]  /*3490*/  ISETP.GE.U32.AND P4, PT, R89, 0x7fffff98, PT ;  /* 0x7fffff985900780c */ /* 0x000fe20003f86070 */
[----:B------:R-:W4:Y:S01]  /*34a0*/  LDL.LU R57, [R1+0x708] ;  /* 0x0007080001397983 */ /* 0x000f220000300800 */
[----:B------:R-:W-:Y:S02]  /*34b0*/  SEL R89, RZ, 0x1fffe, P6 ;  /* 0x0001fffeff597807 */ /* 0x000fe40003000000 */
[----:B------:R-:W-:Y:S01]  /*34c0*/  ISETP.GE.U32.AND P6, PT, R90, 0x7fffff91, PT ;  /* 0x7fffff915a00780c */ /* 0x000fe20003fc6070 */
[----:B------:R-:W4:Y:S01]  /*34d0*/  LDL.LU R54, [R1+0x704] ;  /* 0x0007040001367983 */ /* 0x000f220000300800 */
[----:B------:R-:W1:Y:S01]  /*34e0*/  LDC R90, c[0x0][0x3a0] ;  /* 0x0000e800ff5a7b82 */ /* 0x000e620000000800 */
[----:B------:R-:W-:Y:S02]  /*34f0*/  SEL R9, RZ, 0x4, P0 ;  /* 0x00000004ff097807 */ /* 0x000fe40000000000 */
[----:B------:R-:W4:Y:S01]  /*3500*/  LDL.LU R58, [R1+0x700] ;  /* 0x00070000013a7983 */ /* 0x000f220000300800 */
[----:B------:R-:W-:-:S03]  /*3510*/  ISETP.GE.U32.AND P0, PT, R92, 0x7fffff92, PT ;  /* 0x7fffff925c00780c */ /* 0x000fc60003f06070 */
[----:B------:R-:W4:Y:S01]  /*3520*/  LDL.LU R53, [R1+0x6fc] ;  /* 0x0006fc0001357983 */ /* 0x000f220000300800 */
[C---:B-1----:R-:W-:Y:S02]  /*3530*/  VIADD R91, R90.reuse, 0xffffffd2 ;  /* 0xffffffd25a5b7836 */ /* 0x042fe40000000000 */
[----:B------:R-:W-:Y:S01]  /*3540*/  VIADD R92, R90, 0xffffffd3 ;  /* 0xffffffd35a5c7836 */ /* 0x000fe20000000000 */
[----:B------:R-:W-:Y:S02]  /*3550*/  SEL R90, RZ, 0x1, P6 ;  /* 0x00000001ff5a7807 */ /* 0x000fe40003000000 */
[----:B------:R-:W-:Y:S02]  /*3560*/  ISETP.GE.U32.AND P6, PT, R91, 0x7fffff93, PT ;  /* 0x7fffff935b00780c */ /* 0x000fe40003fc6070 */
[----:B------:R-:W-:Y:S02]  /*3570*/  SEL R91, RZ, 0x1fffe, P0 ;  /* 0x0001fffeff5b7807 */ /* 0x000fe40000000000 */
[----:B------:R-:W-:-:S02]  /*3580*/  ISETP.GE.U32.AND P0, PT, R92, 0x7fffff94, PT ;  /* 0x7fffff945c00780c */ /* 0x000fc40003f06070 */
[----:B------:R-:W-:-:S05]  /*3590*/  SEL R92, RZ, 0x1, P5 ;  /* 0x00000001ff5c7807 */ /* 0x000fca0002800000 */
[----:B------:R-:W-:Y:S01]  /*35a0*/  IMAD.IADD R5, R92, 0x1, R5 ;  /* 0x000000015c057824 */ /* 0x000fe200078e0205 */
[----:B------:R-:W-:Y:S01]  /*35b0*/  LOP3.LUT R77, R77, 0x3, RZ, 0xc0, !PT ;  /* 0x000000034d4d7812 */ /* 0x000fe200078ec0ff */
[----:B------:R-:W-:Y:S01]  /*35c0*/  IMAD.IADD R90, R90, 0x1, R91 ;  /* 0x000000015a5a7824 */ /* 0x000fe200078e025b */
[----:B------:R-:W-:Y:S02]  /*35d0*/  LOP3.LUT R4, R4, 0x3, RZ, 0xc0, !PT ;  /* 0x0000000304047812 */ /* 0x000fe400078ec0ff */
[----:B------:R-:W-:Y:S01]  /*35e0*/  LOP3.LUT R5, R5, 0x3, RZ, 0xc0, !PT ;  /* 0x0000000305057812 */ /* 0x000fe200078ec0ff */
[----:B------:R-:W-:Y:S01]  /*35f0*/  IMAD.IADD R88, R88, 0x1, R89 ;  /* 0x0000000158587824 */ /* 0x000fe200078e0259 */
[----:B------:R-:W-:Y:S02]  /*3600*/  LOP3.LUT R6, R6, 0x3, RZ, 0xc0, !PT ;  /* 0x0000000306067812 */ /* 0x000fe400078ec0ff */
[----:B------:R-:W-:Y:S02]  /*3610*/  IADD3 R7, PT, PT, R77, R83, R7 ;  /* 0x000000534d077210 */ /* 0x000fe40007ffe007 */
[----:B------:R-:W-:-:S02]  /*3620*/  IADD3 R4, PT, PT, R4, R10, R84 ;  /* 0x0000000a04047210 */ /* 0x000fc40007ffe054 */
[----:B------:R-:W-:Y:S02]  /*3630*/  IADD3 R5, PT, PT, R5, R85, R78 ;  /* 0x0000005505057210 */ /* 0x000fe40007ffe04e */
[----:B------:R-:W-:Y:S02]  /*3640*/  LOP3.LUT R87, R87, 0x3, RZ, 0xc0, !PT ;  /* 0x0000000357577812 */ /* 0x000fe400078ec0ff */
[----:B------:R-:W-:Y:S02]  /*3650*/  SEL R10, RZ, 0x4, P6 ;  /* 0x00000004ff0a7807 */ /* 0x000fe40003000000 */
[----:B------:R-:W-:Y:S02]  /*3660*/  SEL R77, RZ, 0x7fff8, P0 ;  /* 0x0007fff8ff4d7807 */ /* 0x000fe40000000000 */
[----:B------:R-:W-:Y:S02]  /*3670*/  LOP3.LUT R90, R90, 0x3, RZ, 0xc0, !PT ;  /* 0x000000035a5a7812 */ /* 0x000fe400078ec0ff */
[----:B------:R-:W-:-:S02]  /*3680*/  IADD3 R6, PT, PT, R6, R82, R8 ;  /* 0x0000005206067210 */ /* 0x000fc40007ffe008 */
[----:B------:R-:W-:Y:S02]  /*3690*/  LOP3.LUT R5, R5, 0xf, RZ, 0xc0, !PT ;  /* 0x0000000f05057812 */ /* 0x000fe400078ec0ff */
[----:B------:R-:W-:Y:S02]  /*36a0*/  SEL R8, RZ, 0x7fff8, P4 ;  /* 0x0007fff8ff087807 */ /* 0x000fe40002000000 */
[----:B------:R-:W-:Y:S02]  /*36b0*/  IADD3 R87, PT, PT, R87, R16, R0 ;  /* 0x0000001057577210 */ /* 0x000fe40007ffe000 */
[----:B------:R-:W-:Y:S02]  /*36c0*/  LOP3.LUT R88, R88, 0x3, RZ, 0xc0, !PT ;  /* 0x0000000358587812 */ /* 0x000fe400078ec0ff */
[----:B------:R-:W-:Y:S01]  /*36d0*/  IADD3 R10, PT, PT, R90, R77, R10 ;  /* 0x0000004d5a0a7210 */ /* 0x000fe20007ffe00a */
[----:B------:R-:W-:Y:S01]  /*36e0*/  IMAD R4, R4, 0x10, R5 ;  /* 0x0000001004047824 */ /* 0x000fe200078e0205 */
[----:B------:R-:W-:Y:S01]  /*36f0*/  IADD3 R8, PT, PT, R88, R8, R9 ;  /* 0x0000000858087210 */ /* 0x000fe20007ffe009 */
[----:B------:R-:W-:Y:S01]  /*3700*/  IMAD.SHL.U32 R5, R87, 0x100, RZ ;  /* 0x0000010057057824 */ /* 0x000fe200078e00ff */
[----:B------:R-:W-:Y:S01]  /*3710*/  LOP3.LUT R10, R10, 0xf, RZ, 0xc0, !PT ;  /* 0x0000000f0a0a7812 */ /* 0x000fe200078ec0ff */
[----:B------:R-:W-:Y:S01]  /*3720*/  IMAD.SHL.U32 R6, R6, 0x100, RZ ;  /* 0x0000010006067824 */ /* 0x000fe200078e00ff */
[----:B------:R-:W1:Y:S02]  /*3730*/  S2R R92, SR_TID.X ;  /* 0x00000000005c7919 */ /* 0x000e640000002100 */
[----:B------:R-:W-:Y:S01]  /*3740*/  LOP3.LUT R5, R5, 0xf00, RZ, 0xe2, !PT ;  /* 0x00000f0005057812 */ /* 0x000fe200078ee2ff */
[----:B------:R-:W-:Y:S01]  /*3750*/  IMAD R8, R8, 0x10, R10 ;  /* 0x0000001008087824 */ /* 0x000fe200078e020a */
[----:B------:R-:W-:Y:S01]  /*3760*/  LOP3.LUT R6, R6, 0xf00, RZ, 0xe2, !PT ;  /* 0x00000f0006067812 */ /* 0x000fe200078ee2ff */
[----:B------:R0:W5:Y:S01]  /*3770*/  LDL.LU R0, [R1+0x6f8] ;  /* 0x0006f80001007983 */ /* 0x0001620000300800 */
[----:B------:R-:W-:Y:S01]  /*3780*/  LOP3.LUT R4, R4, 0xff, RZ, 0xc0, !PT ;  /* 0x000000ff04047812 */ /* 0x000fe200078ec0ff */
[----:B------:R-:W-:Y:S01]  /*3790*/  IMAD R5, R86, 0x1000, R5 ;  /* 0x0000100056057824 */ /* 0x000fe200078e0205 */
[----:B------:R-:W-:Y:S01]  /*37a0*/  LOP3.LUT R8, R8, 0xff, RZ, 0xc0, !PT ;  /* 0x000000ff08087812 */ /* 0x000fe200078ec0ff */
[----:B------:R-:W-:Y:S01]  /*37b0*/  IMAD R6, R7, 0x1000, R6 ;  /* 0x0000100007067824 */ /* 0x000fe200078e0206 */
[----:B------:R0:W5:Y:S03]  /*37c0*/  LDL.LU R16, [R1+0x6f4] ;  /* 0x0006f40001107983 */ /* 0x0001660000300800 */
[----:B------:R-:W-:Y:S01]  /*37d0*/  IMAD.IADD R8, R5, 0x1, R8 ;  /* 0x0000000105087824 */ /* 0x000fe200078e0208 */
[----:B------:R-:W-:Y:S01]  /*37e0*/  PRMT R5, RZ, 0x7610, R5 ;  /* 0x00007610ff057816 */ /* 0x000fe20000000005 */
[--C-:B------:R-:W-:Y:S01]  /*37f0*/  IMAD.IADD R10, R6, 0x1, R4.reuse ;  /* 0x00000001060a7824 */ /* 0x100fe200078e0204 */
[----:B------:R-:W-:Y:S01]  /*3800*/  PRMT R4, RZ, 0x7610, R4 ;  /* 0x00007610ff047816 */ /* 0x000fe20000000004 */
[----:B------:R0:W5:Y:S01]  /*3810*/  LDL.LU R9, [R1+0x6f0] ;  /* 0x0006f00001097983 */ /* 0x0001620000300800 */
[----:B------:R-:W-:Y:S01]  /*3820*/  LOP3.LUT R79, R79, 0xf, RZ, 0xc0, !PT ;  /* 0x0000000f4f4f7812 */ /* 0x000fe200078ec0ff */
[----:B------:R-:W-:-:S02]  /*3830*/  IMAD.SHL.U32 R81, R81, 0x100, RZ ;  /* 0x0000010051517824 */ /* 0x000fc400078e00ff */
[----:B------:R0:W-:Y:S04]  /*3840*/  STL.S16 [R1+0x250], R5 ;  /* 0x0002500501007387 */ /* 0x0001e80000100600 */
[----:B------:R0:W-:Y:S01]  /*3850*/  STL.S16 [R1+0x24c], R4 ;  /* 0x00024c0401007387 */ /* 0x0001e20000100600 */
[----:B------:R-:W-:Y:S01]  /*3860*/  IMAD R79, R93, 0x10, R79 ;  /* 0x000000105d4f7824 */ /* 0x000fe200078e024f */
[----:B------:R-:W-:Y:S01]  /*3870*/  LOP3.LUT R81, R81, 0xf00, RZ, 0xe2, !PT ;  /* 0x00000f0051517812 */ /* 0x000fe200078ee2ff */
[----:B------:R-:W-:-:S03]  /*3880*/  USHF.L.U32 UR4, UR7, 0x15, URZ ;  /* 0x0000001507047899 */ /* 0x000fc600080006ff */
[----:B------:R-:W-:Y:S01]  /*3890*/  LOP3.LUT R79, R79, 0xff, RZ, 0xc0, !PT ;  /* 0x000000ff4f4f7812 */ /* 0x000fe200078ec0ff */
[----:B------:R-:W-:Y:S01]  /*38a0*/  IMAD R80, R80, 0x1000, R81 ;  /* 0x0000100050507824 */ /* 0x000fe200078e0251 */
[----:B-1----:R-:W-:Y:S01]  /*38b0*/  LOP3.LUT R92, R92, 0x7f, RZ, 0xc0, !PT ;  /* 0x0000007f5c5c7812 */ /* 0x002fe200078ec0ff */
[----:B------:R-:W-:Y:S02]  /*38c0*/  ULOP3.LUT UR4, UR4, 0x600000, URZ, 0xc0, !UPT ;  /* 0x0060000004047892 */ /* 0x000fe4000f8ec0ff */
[----:B------:R-:W-:Y:S01]  /*38d0*/  IMAD.IADD R79, R80, 0x1, R79 ;  /* 0x00000001504f7824 */ /* 0x000fe200078e024f */
[----:B------:R-:W-:Y:S02]  /*38e0*/  UIADD3 UR11, UPT, UPT, UR9, 0xc000, URZ ;  /* 0x0000c000090b7890 */ /* 0x000fe4000fffe0ff */
[----:B------:R-:W-:Y:S02]  /*38f0*/  UIADD3 UR10, UPT, UPT, UR8, UR4, URZ ;  /* 0x00000004080a7290 */ /* 0x000fe4000fffe0ff */
[----:B------:R-:W-:Y:S01]  /*3900*/  PRMT R8, R79, 0x5410, R8 ;  /* 0x000054104f087816 */ /* 0x000fe20000000008 */
[----:B------:R-:W-:Y:S01]  /*3910*/  UMOV UR4, 0x1 ;  /* 0x0000000100047882 */ /* 0x000fe20000000000 */
[----:B--2---:R-:W-:-:S13]  /*3920*/  ISETP.GT.U32.AND P4, PT, R11, R50, PT ;  /* 0x000000320b00720c */ /* 0x004fda0003f84070 */
[----:B------:R-:W-:Y:S01]  /*3930*/  @!P4 IMAD.IADD R50, R50, 0x1, -R11 ;  /* 0x000000013232c824 */ /* 0x000fe200078e0a0b */
[C---:B---3--:R-:W-:Y:S02]  /*3940*/  ISETP.GT.U32.AND P6, PT, R11.reuse, R49, PT ;  /* 0x000000310b00720c */ /* 0x048fe40003fc4070 */
[C---:B----4-:R-:W-:Y:S02]  /*3950*/  ISETP.GT.U32.AND P0, PT, R11.reuse, R54, PT ;  /* 0x000000360b00720c */ /* 0x050fe40003f04070 */
[----:B------:R-:W-:-:S09]  /*3960*/  ISETP.GT.U32.AND P4, PT, R11, R53, PT ;  /* 0x000000350b00720c */ /* 0x000fd20003f84070 */
[--C-:B------:R-:W-:Y:S01]  /*3970*/  @!P6 IMAD.IADD R49, R49, 0x1, -R11.reuse ;  /* 0x000000013131e824 */ /* 0x100fe200078e0a0b */
[C---:B------:R-:W-:Y:S01]  /*3980*/  ISETP.GT.U32.AND P6, PT, R11.reuse, R56, PT ;  /* 0x000000380b00720c */ /* 0x040fe20003fc4070 */
[--C-:B------:R-:W-:Y:S01]  /*3990*/  @!P0 IMAD.IADD R54, R54, 0x1, -R11.reuse ;  /* 0x0000000136368824 */ /* 0x100fe200078e0a0b */
[----:B------:R-:W-:Y:S01]  /*39a0*/  ISETP.GT.U32.AND P0, PT, R11, R58, PT ;  /* 0x0000003a0b00720c */ /* 0x000fe20003f04070 */
[----:B------:R-:W-:Y:S01]  /*39b0*/  @!P4 IMAD.IADD R53, R53, 0x1, -R11 ;  /* 0x000000013535c824 */ /* 0x000fe200078e0a0b */
[----:B------:R-:W-:-:S09]  /*39c0*/  ISETP.GT.U32.AND P4, PT, R11, R57, PT ;  /* 0x000000390b00720c */ /* 0x000fd20003f84070 */
[--C-:B------:R-:W-:Y:S01]  /*39d0*/  @!P6 IMAD.IADD R56, R56, 0x1, -R11.reuse ;  /* 0x000000013838e824 */ /* 0x100fe200078e0a0b */
[----:B------:R-:W-:Y:S01]  /*39e0*/  ISETP.GT.U32.AND P6, PT, R11, R55, PT ;  /* 0x000000370b00720c */ /* 0x000fe20003fc4070 */
[--C-:B------:R-:W-:Y:S01]  /*39f0*/  @!P0 IMAD.IADD R58, R58, 0x1, -R11.reuse ;  /* 0x000000013a3a8824 */ /* 0x100fe200078e0a0b */
[----:B------:R-:W-:Y:S01]  /*3a00*/  ISETP.NE.U32.AND P0, PT, R92, RZ, PT ;  /* 0x000000ff5c00720c */ /* 0x000fe20003f05070 */
[----:B------:R-:W-:Y:S01]  /*3a10*/  @!P4 IMAD.IADD R57, R57, 0x1, -R11 ;  /* 0x000000013939c824 */ /* 0x000fe200078e0a0b */
[----:B0-----:R-:W-:Y:S11]  /*3a20*/  BRA.U UP0, `(.L_x_5) ;  /* 0x0000000100187547 */ /* 0x001ff6000b800000 */
[----:B------:R-:W-:Y:S01]  /*3a30*/  ELECT P4, URZ, PT ;  /* 0x0000000000ff782f */ /* 0x000fe20003880000 */
[----:B------:R-:W-:Y:S01]  /*3a40*/  IMAD.MOV.U32 R4, RZ, RZ, 0x1 ;  /* 0x00000001ff047424 */ /* 0x000fe200078e00ff */
[----:B------:R-:W-:Y:S01]  /*3a50*/  UMOV UR6, 0x40 ;  /* 0x0000004000067882 */ /* 0x000fe20000000000 */
[----:B------:R-:W-:Y:S01]  /*3a60*/  UVIRTCOUNT.DEALLOC.SMPOOL 0x80 ;  /* 0x000000800000784c */ /* 0x000fe20000000000 */
[----:B------:R-:W-:-:S09]  /*3a70*/  ULEA UR6, UR5, UR6, 0x18 ;  /* 0x0000000605067291 */ /* 0x000fd2000f8ec0ff */
[----:B------:R0:W-:Y:S03]  /*3a80*/  @P4 STS.U8 [UR6], R4 ;  /* 0x00000004ff004988 */ /* 0x0001e60008000006 */
.L_x_5:
[----:B------:R-:W2:Y:S01]  /*3a90*/  LDL.LU R5, [R1+0x58] ;  /* 0x0000580001057983 */ /* 0x000ea20000300800 */
[----:B------:R-:W-:Y:S03]  /*3aa0*/  STTM.x64 tmem[UR10], RZ ;  /* 0x000000ff000079ed */ /* 0x000fe6000834000a */
[----:B0-----:R-:W3:Y:S01]  /*3ab0*/  LDL.LU R4, [R1+0x54] ;  /* 0x0000540001047983 */ /* 0x001ee20000300800 */
[----:B------:R-:W-:Y:S01]  /*3ac0*/  VOTEU.ALL UP1, P0 ;  /* 0x0000000000ff7886 */ /* 0x000fe20000020000 */
[----:B------:R-:W-:Y:S01]  /*3ad0*/  VOTEU.ALL UP2, P0 ;  /* 0x0000000000ff7886 */ /* 0x000fe20000040000 */
[----:B-----5:R-:W-:Y:S01]  /*3ae0*/  ISETP.GT.U32.AND P4, PT, R11, R60, PT ;  /* 0x0000003c0b00720c */ /* 0x020fe20003f84070 */
[----:B------:R-:W-:Y:S01]  /*3af0*/  STL [R1+0x8c8], R8 ;  /* 0x0008c80801007387 */ /* 0x000fe20000100800 */
[----:B------:R-:W-:Y:S01]  /*3b00*/  P2R R6, PR, RZ, 0x2 ;  /* 0x00000002ff067803 */ /* 0x000fe20000000000 */
[----:B------:R-:W-:Y:S01]  /*3b10*/  @!P6 IMAD.IADD R55, R55, 0x1, -R11 ;  /* 0x000000013737e824 */ /* 0x000fe200078e0a0b */
[----:B------:R-:W-:Y:S01]  /*3b20*/  USHF.L.U32 UR5, UR12, 0x3, URZ ;  /* 0x000000030c057899 */ /* 0x000fe200080006ff */
[----:B------:R0:W-:Y:S01]  /*3b30*/  STL [R1+0x8c4], R65 ;  /* 0x0008c44101007387 */ /* 0x0001e20000100800 */
[----:B------:R-:W-:Y:S01]  /*3b40*/  LOP3.LUT R10, R10, 0xffff, RZ, 0xc0, !PT ;  /* 0x0000ffff0a0a7812 */ /* 0x000fe200078ec0ff */
[----:B------:R-:W1:Y:S01]  /*3b50*/  LDCU UR60, c[0x0][0x3b0] ;  /* 0x00007600ff3c77ac */ /* 0x000e620008000800 */
[----:B------:R-:W4:Y:S01]  /*3b60*/  LDCU UR62, c[0x0][0x3b0] ;  /* 0x00007600ff3e77ac */ /* 0x000f220008000800 */
[----:B0-----:R-:W2:Y:S01]  /*3b70*/  LDL R65, [R1+0x250] ;  /* 0x0002500001417983 */ /* 0x001ea20000100800 */
[----:B------:R-:W0:Y:S03]  /*3b80*/  LDCU UR57, c[0x0][0x3b0] ;  /* 0x00007600ff3977ac */ /* 0x000e260008000800 */
[----:B------:R-:W-:Y:S01]  /*3b90*/  STL [R1+0x8c0], R70 ;  /* 0x0008c04601007387 */ /* 0x000fe20000100800 */
        /* <DEDUP_REMOVED lines=75> */
[----:B------:R-:W-:Y:S04]  /*4050*/  STL [R1+0x828], R42 ;  /* 0x0008282a01007387 */ /* 0x000fe80000100800 */
        /* <DEDUP_REMOVED lines=48> */
[----:B------:R-:W4:Y:S01]  /*4360*/  LDL R77, [R1+0x24c] ;  /* 0x00024c00014d7983 */ /* 0x000f220000100800 */
[----:B------:R-:W-:-:S04]  /*4370*/  @!UP1 UIADD3 UR14, UPT, UPT, -UR4, 0x100000, URZ ;  /* 0x00100000040e9890 */ /* 0x000fc8000fffe1ff */
[----:B------:R-:W-:Y:S02]  /*4380*/  @!UP1 USHF.L.U32 UR15, UR14, 0xb, URZ ;  /* 0x0000000b0e0f9899 */ /* 0x000fe400080006ff */
[----:B------:R-:W-:Y:S01]  /*4390*/  @!UP1 USHF.L.U32 UR14, UR14, 0x1, URZ ;  /* 0x000000010e0e9899 */ /* 0x000fe200080006ff */
[----:B---3--:R-:W-:Y:S01]  /*43a0*/  IMAD R7, R4, UR20, RZ ;  /* 0x0000001404077c24 */ /* 0x008fe2000f8e02ff */
[----:B------:R-:W-:Y:S01]  /*43b0*/  ISETP.GT.U32.AND P6, PT, R11, R16, PT ;  /* 0x000000100b00720c */ /* 0x000fe20003fc4070 */
[----:B------:R-:W-:Y:S01]  /*43c0*/  STTM.x64 tmem[UR10+0x40], RZ ;  /* 0x000040ff000079ed */ /* 0x000fe2000834000a */
[----:B------:R-:W-:Y:S01]  /*43d0*/  STTM.x64 tmem[UR10+0x80], RZ ;  /* 0x000080ff000079ed */ /* 0x000fe2000834000a */
[----:B------:R-:W-:Y:S01]  /*43e0*/  STTM.x64 tmem[UR10+0xc0], RZ ;  /* 0x0000c0ff000079ed */ /* 0x000fe2000834000a */
[----:B------:R-:W3:Y:S02]  /*43f0*/  FENCE.VIEW.ASYNC.T ;  /* 0x00000000000073c6 */ /* 0x000ee40000000200 */
[----:B---3--:R-:W-:Y:S01]  /*4400*/  BAR.SYNC.DEFER_BLOCKING 0x0 ;  /* 0x0000000000007b1d */ /* 0x008fe20000010000 */
[----:B------:R-:W-:-:S05]  /*4410*/  @!P4 IMAD.IADD R60, R60, 0x1, -R11 ;  /* 0x000000013c3cc824 */ /* 0x000fca00078e0a0b */
[----:B------:R2:W-:Y:S01]  /*4420*/  STL [R1+0x300], R6 ;  /* 0x0003000601007387 */ /* 0x0005e20000100800 */
[----:B------:R-:W-:Y:S02]  /*4430*/  @!P6 IMAD.IADD R16, R16, 0x1, -R11 ;  /* 0x000000011010e824 */ /* 0x000fe400078e0a0b */
[----:B--2---:R-:W-:Y:S01]  /*4440*/  IMAD R6, R5, UR20, RZ ;  /* 0x0000001405067c24 */ /* 0x004fe2000f8e02ff */
[----:B------:R-:W-:-:S04]  /*4450*/  IADD3 R5, P6, PT, R7, UR16, RZ ;  /* 0x0000001007057c10 */ /* 0x000fc8000ffde0ff */
[C---:B------:R-:W-:Y:S01]  /*4460*/  IADD3 R4, P4, PT, R6.reuse, UR16, RZ ;  /* 0x0000001006047c10 */ /* 0x040fe2000ff9e0ff */
[----:B------:R-:W2:Y:S02]  /*4470*/  FENCE.VIEW.ASYNC.S ;  /* 0x00000000000073c6 */ /* 0x000ea40000000000 */
[----:B--2---:R2:W3:Y:S01]  /*4480*/  @!UP2 SYNCS.EXCH.64 URZ, [UR11], UR14 ;  /* 0x0000000e0bffa5b2 */ /* 0x0044e20008000100 */
[----:B------:R-:W-:Y:S02]  /*4490*/  LEA.HI.X.SX32 R7, R7, UR17, 0x1, P6 ;  /* 0x0000001107077c11 */ /* 0x000fe4000b0f0eff */
[----:B------:R-:W-:Y:S01]  /*44a0*/  LEA.HI.X.SX32 R6, R6, UR17, 0x1, P4 ;  /* 0x0000001106067c11 */ /* 0x000fe2000a0f0eff */
[----:B------:R-:W-:Y:S01]  /*44b0*/  @!P2 IMAD.MOV.U32 R78, RZ, RZ, R4 ;  /* 0x000000ffff4ea224 */ /* 0x000fe200078e0004 */
[----:B------:R-:W-:Y:S01]  /*44c0*/  ISETP.GT.U32.AND P4, PT, R11, R59, PT ;  /* 0x0000003b0b00720c */ /* 0x000fe20003f84070 */
[----:B------:R-:W-:Y:S01]  /*44d0*/  USHF.R.S32.HI UR6, URZ, 0x1f, UR5 ;  /* 0x0000001fff067899 */ /* 0x000fe20008011405 */
[----:B------:R-:W-:Y:S01]  /*44e0*/  PRMT R8, RZ, 0x7610, R8 ;  /* 0x00007610ff087816 */ /* 0x000fe20000000008 */
[----:B------:R-:W-:Y:S01]  /*44f0*/  @!P2 IMAD.MOV.U32 R79, RZ, RZ, R6 ;  /* 0x000000ffff4fa224 */ /* 0x000fe200078e0006 */
[----:B---3--:R-:W-:Y:S01]  /*4500*/  BAR.SYNC.DEFER_BLOCKING 0x0 ;  /* 0x0000000000007b1d */ /* 0x008fe20000010000 */
[----:B------:R-:W-:-:S02]  /*4510*/  PRMT R69, RZ, 0x7610, R69 ;  /* 0x00007610ff457816 */ /* 0x000fc40000000045 */
[----:B------:R-:W-:-:S03]  /*4520*/  ISETP.GT.U32.AND P6, PT, R11, R64, PT ;  /* 0x000000400b00720c */ /* 0x000fc60003fc4070 */
[----:B------:R3:W2:Y:S02]  /*4530*/  @!P2 LDG.E.U8 R65, desc[UR24][R78.64] ;  /* 0x000000184e41a981 */ /* 0x0006a4000c1e1100 */
[----:B---3--:R-:W-:Y:S02]  /*4540*/  @!P2 IMAD.MOV.U32 R78, RZ, RZ, R5 ;  /* 0x000000ffff4ea224 */ /* 0x008fe400078e0005 */
[----:B------:R-:W-:-:S05]  /*4550*/  @!P2 IMAD.MOV.U32 R79, RZ, RZ, R7 ;  /* 0x000000ffff4fa224 */ /* 0x000fca00078e0007 */
[----:B----4-:R3:W4:Y:S01]  /*4560*/  @!P2 LDG.E.U8 R77, desc[UR24][R78.64] ;  /* 0x000000184e4da981 */ /* 0x010722000c1e1100 */
[--C-:B------:R-:W-:Y:S02]  /*4570*/  @!P4 IMAD.IADD R59, R59, 0x1, -R11.reuse ;  /* 0x000000013b3bc824 */ /* 0x100fe400078e0a0b */
[----:B------:R-:W-:Y:S01]  /*4580*/  @!P6 IMAD.IADD R64, R64, 0x1, -R11 ;  /* 0x000000014040e824 */ /* 0x000fe200078e0a0b */
[----:B------:R-:W-:Y:S02]  /*4590*/  ISETP.GT.U32.AND P6, PT, R11, R63, PT ;  /* 0x0000003f0b00720c */ /* 0x000fe40003fc4070 */
[----:B---3--:R-:W-:-:S04]  /*45a0*/  IADD3 R79, P4, PT, R4, UR5, RZ ;  /* 0x00000005044f7c10 */ /* 0x008fc8000ff9e0ff */
[----:B------:R-:W-:Y:S02]  /*45b0*/  IADD3.X R78, PT, PT, R6, UR6, RZ, P4, !PT ;  /* 0x00000006064e7c10 */ /* 0x000fe4000a7fe4ff */
[----:B------:R-:W-:Y:S01]  /*45c0*/  ISETP.GT.U32.AND P4, PT, R11, R62, PT ;  /* 0x0000003e0b00720c */ /* 0x000fe20003f84070 */
[----:B----4-:R3:W-:Y:S04]  /*45d0*/  @!P2 STL [R1+0x24c], R77 ;  /* 0x00024c4d0100a387 */ /* 0x0107e80000100800 */
[----:B--2---:R2:W-:Y:S01]  /*45e0*/  @!P2 STL [R1+0x250], R65 ;  /* 0x000250410100a387 */ /* 0x0045e20000100800 */
[----:B------:R-:W-:-:S03]  /*45f0*/  IADD3 R91, P2, PT, R5, UR5, RZ ;  /* 0x00000005055b7c10 */ /* 0x000fc6000ff5e0ff */
[----:B------:R4:W-:Y:S01]  /*4600*/  STL [R1+0x124], R79 ;  /* 0x0001244f01007387 */ /* 0x0009e20000100800 */
[----:B---3--:R-:W-:-:S03]  /*4610*/  SHF.R.U32.HI R77, RZ, 0xf, R10 ;  /* 0x0000000fff4d7819 */ /* 0x008fc6000001160a */
[----:B------:R-:W-:Y:S01]  /*4620*/  STL [R1+0x12c], R91 ;  /* 0x00012c5b01007387 */ /* 0x000fe20000100800 */
[----:B--2---:R-:W-:-:S03]  /*4630*/  IADD3.X R65, PT, PT, R7, UR6, RZ, P2, !PT ;  /* 0x0000000607417c10 */ /* 0x004fc600097fe4ff */
[----:B------:R2:W-:Y:S01]  /*4640*/  STL [R1+0x120], R78 ;  /* 0x0001204e01007387 */ /* 0x0005e20000100800 */
[----:B------:R-:W-:Y:S01]  /*4650*/  USHF.L.U32 UR5, UR12, 0x4, URZ ;  /* 0x000000040c057899 */ /* 0x000fe200080006ff */
[-C--:B----4-:R-:W-:Y:S02]  /*4660*/  @!P3 LOP3.LUT R79, R79, R78.reuse, RZ, 0x3c, !PT ;  /* 0x0000004e4f4fb212 */ /* 0x090fe400078e3cff */
[----:B------:R-:W-:Y:S01]  /*4670*/  LOP3.LUT P2, RZ, R77, 0x1, RZ, 0xc0, !PT ;  /* 0x000000014dff7812 */ /* 0x000fe2000784c0ff */
[----:B------:R-:W-:Y:S01]  /*4680*/  @!P6 IMAD.IADD R63, R63, 0x1, -R11 ;  /* 0x000000013f3fe824 */ /* 0x000fe200078e0a0b */
[----:B------:R-:W-:Y:S01]  /*4690*/  STL [R1+0x128], R65 ;  /* 0x0001284101007387 */ /* 0x000fe20000100800 */
[----:B--2---:R-:W-:-:S04]  /*46a0*/  @!P3 LOP3.LUT R78, R79, R78, RZ, 0x3c, !PT ;  /* 0x0000004e4f4eb212 */ /* 0x004fc800078e3cff */
[----:B------:R-:W-:-:S05]  /*46b0*/  @!P3 LOP3.LUT R79, R79, R78, RZ, 0x3c, !PT ;  /* 0x0000004e4f4fb212 */ /* 0x000fca00078e3cff */
[----:B------:R2:W3:Y:S02]  /*46c0*/  @!P3 LDG.E.U8 R8, desc[UR24][R78.64] ;  /* 0x000000184e08b981 */ /* 0x0004e4000c1e1100 */
[----:B--2---:R-:W-:Y:S02]  /*46d0*/  @!P3 IMAD.MOV.U32 R78, RZ, RZ, R91 ;  /* 0x000000ffff4eb224 */ /* 0x004fe400078e005b */
[----:B------:R-:W-:-:S05]  /*46e0*/  @!P3 IMAD.MOV.U32 R79, RZ, RZ, R65 ;  /* 0x000000ffff4fb224 */ /* 0x000fca00078e0041 */
[----:B------:R2:W4:Y:S01]  /*46f0*/  @!P3 LDG.E.U8 R69, desc[UR24][R78.64] ;  /* 0x000000184e45b981 */ /* 0x000522000c1e1100 */
[----:B------:R-:W-:Y:S01]  /*4700*/  USHF.R.S32.HI UR6, URZ, 0x1f, UR5 ;  /* 0x0000001fff067899 */ /* 0x000fe20008011405 */
[----:B------:R-:W-:Y:S01]  /*4710*/  @!P4 IMAD.IADD R62, R62, 0x1, -R11 ;  /* 0x000000013e3ec824 */ /* 0x000fe200078e0a0b */
[----:B------:R-:W-:Y:S02]  /*4720*/  IADD3 R91, P4, PT, R5, UR5, RZ ;  /* 0x00000005055b7c10 */ /* 0x000fe4000ff9e0ff */
[----:B--2---:R-:W-:-:S04]  /*4730*/  IADD3 R79, P6, PT, R4, UR5, RZ ;  /* 0x00000005044f7c10 */ /* 0x004fc8000ffde0ff */
[----:B------:R-:W-:Y:S02]  /*4740*/  IADD3.X R78, PT, PT, R6, UR6, RZ, P6, !PT ;  /* 0x00000006064e7c10 */ /* 0x000fe4000b7fe4ff */
[----:B------:R-:W-:Y:S02]  /*4750*/  PRMT R70, RZ, 0x7610, R70 ;  /* 0x00007610ff467816 */ /* 0x000fe40000000046 */
[----:B------:R-:W-:Y:S01]  /*4760*/  PRMT R67, RZ, 0x7610, R67 ;  /* 0x00007610ff437816 */ /* 0x000fe20000000043 */
[----:B---3--:R2:W-:Y:S04]  /*4770*/  STL [R1+0x1b0], R8 ;  /* 0x0001b00801007387 */ /* 0x0085e80000100800 */
[----:B--2---:R-:W2:Y:S04]  /*4780*/  LDL.LU R8, [R1+0x8c8] ;  /* 0x0008c80001087983 */ /* 0x004ea80000300800 */
[----:B------:R-:W3:Y:S04]  /*4790*/  LDL.LU R65, [R1+0x8c4] ;  /* 0x0008c40001417983 */ /* 0x000ee80000300800 */
[----:B------:R0:W-:Y:S04]  /*47a0*/  STL [R1+0x424], R79 ;  /* 0x0004244f01007387 */ /* 0x0001e80000100800 */
[----:B------:R-:W-:Y:S04]  /*47b0*/  STL [R1+0x42c], R91 ;  /* 0x00042c5b01007387 */ /* 0x000fe80000100800 */
[----:B----4-:R-:W-:Y:S01]  /*47c0*/  STL [R1+0x248], R69 ;  /* 0x0002484501007387 */ /* 0x010fe20000100800 */
[----:B0-----:R-:W-:-:S03]  /*47d0*/  @P2 LOP3.LUT R79, R79, R78, RZ, 0x3c, !PT ;  /* 0x0000004e4f4f2212 */ /* 0x001fc600078e3cff */
[----:B------:R0:W-:Y:S02]  /*47e0*/  STL [R1+0x420], R78 ;  /* 0x0004204e01007387 */ /* 0x0001e40000100800 */
[----:B0-----:R-:W-:Y:S02]  /*47f0*/  @P2 LOP3.LUT R78, R79, R78, RZ, 0x3c, !PT ;  /* 0x0000004e4f4e2212 */ /* 0x001fe400078e3cff */
[----:B------:R-:W-:Y:S02]  /*4800*/  IADD3.X R69, PT, PT, R7, UR6, RZ, P4, !PT ;  /* 0x0000000607457c10 */ /* 0x000fe4000a7fe4ff */
[----:B------:R-:W-:-:S05]  /*4810*/  @P2 LOP3.LUT R79, R79, R78, RZ, 0x3c, !PT ;  /* 0x0000004e4f4f2212 */ /* 0x000fca00078e3cff */
[----:B------:R0:W4:Y:S02]  /*4820*/  @P2 LDG.E.U8 R70, desc[UR24][R78.64] ;  /* 0x000000184e462981 */ /* 0x000124000c1e1100 */
[----:B0-----:R-:W-:Y:S02]  /*4830*/  @P2 IMAD.MOV.U32 R78, RZ, RZ, R91 ;  /* 0x000000ffff4e2224 */ /* 0x001fe400078e005b */
[----:B------:R-:W-:-:S05]  /*4840*/  @P2 IMAD.MOV.U32 R79, RZ, RZ, R69 ;  /* 0x000000ffff4f2224 */ /* 0x000fca00078e0045 */
[----:B------:R0:W2:Y:S01]  /*4850*/  @P2 LDG.E.U8 R67, desc[UR24][R78.64] ;  /* 0x000000184e432981 */ /* 0x0000a2000c1e1100 */
[----:B------:R-:W-:Y:S02]  /*4860*/  ISETP.GT.U32.AND P3, PT, R11, R61, PT ;  /* 0x0000003d0b00720c */ /* 0x000fe40003f64070 */
[----:B------:R-:W-:Y:S01]  /*4870*/  SHF.R.U32.HI R77, RZ, 0x7, R10 ;  /* 0x00000007ff4d7819 */ /* 0x000fe2000001160a */
[----:B------:R-:W-:-:S03]  /*4880*/  UIMAD UR5, UR12, 0x18, URZ ;  /* 0x000000180c0578a4 */ /* 0x000fc6000f8e02ff */
[----:B------:R-:W-:Y:S01]  /*4890*/  LOP3.LUT P4, RZ, R77, 0x1, RZ, 0xc0, !PT ;  /* 0x000000014dff7812 */ /* 0x000fe2000788c0ff */
[----:B------:R-:W-:Y:S01]  /*48a0*/  USHF.R.S32.HI UR6, URZ, 0x1f, UR5 ;  /* 0x0000001fff067899 */ /* 0x000fe20008011405 */
[----:B------:R-:W-:Y:S05]  /*48b0*/  STL [R1+0x428], R69 ;  /* 0x0004284501007387 */ /* 0x000fea0000100800 */
[----:B------:R-:W-:Y:S01]  /*48c0*/  @!P3 IMAD.IADD R61, R61, 0x1, -R11 ;  /* 0x000000013d3db824 */ /* 0x000fe200078e0a0b */
[----:B0-----:R-:W-:Y:S02]  /*48d0*/  IADD3 R79, P3, PT, R4, UR5, RZ ;  /* 0x00000005044f7c10 */ /* 0x001fe4000ff7e0ff */
[----:B------:R-:W-:-:S02]  /*48e0*/  IADD3 R91, P2, PT, R5, UR5, RZ ;  /* 0x00000005055b7c10 */ /* 0x000fc4000ff5e0ff */
[----:B------:R-:W-:Y:S02]  /*48f0*/  IADD3.X R78, PT, PT, R6, UR6, RZ, P3, !PT ;  /* 0x00000006064e7c10 */ /* 0x000fe40009ffe4ff */
[----:B------:R-:W-:Y:S02]  /*4900*/  PRMT R68, RZ, 0x7610, R68 ;  /* 0x00007610ff447816 */ /* 0x000fe40000000044 */
[----:B------:R-:W-:Y:S01]  /*4910*/  PRMT R71, RZ, 0x7610, R71 ;  /* 0x00007610ff477816 */ /* 0x000fe20000000047 */
[----:B----4-:R0:W-:Y:S04]  /*4920*/  STL [R1+0x1cc], R70 ;  /* 0x0001cc4601007387 */ /* 0x0101e80000100800 */
[----:B0-----:R-:W4:Y:S04]  /*4930*/  LDL.LU R70, [R1+0x8c0] ;  /* 0x0008c00001467983 */ /* 0x001f280000300800 */
[----:B------:R-:W3:Y:S04]  /*4940*/  LDL.LU R69, [R1+0x8bc] ;  /* 0x0008bc0001457983 */ /* 0x000ee80000300800 */
[----:B------:R0:W-:Y:S04]  /*4950*/  STL [R1+0x494], R79 ;  /* 0x0004944f01007387 */ /* 0x0001e80000100800 */
[----:B------:R-:W-:Y:S04]  /*4960*/  STL [R1+0x49c], R91 ;  /* 0x00049c5b01007387 */ /* 0x000fe80000100800 */
[----:B--2---:R-:W-:Y:S01]  /*4970*/  STL [R1+0x1c8], R67 ;  /* 0x0001c84301007387 */ /* 0x004fe20000100800 */
[----:B0-----:R-:W-:-:S03]  /*4980*/  @P4 LOP3.LUT R79, R79, R78, RZ, 0x3c, !PT ;  /* 0x0000004e4f4f4212 */ /* 0x001fc600078e3cff */
[----:B------:R0:W-:Y:S02]  /*4990*/  STL [R1+0x490], R78 ;  /* 0x0004904e01007387 */ /* 0x0001e40000100800 */
[----:B0-----:R-:W-:Y:S02]  /*49a0*/  @P4 LOP3.LUT R78, R79, R78, RZ, 0x3c, !PT ;  /* 0x0000004e4f4e4212 */ /* 0x001fe400078e3cff */
[----:B------:R-:W-:Y:S02]  /*49b0*/  IADD3.X R67, PT, PT, R7, UR6, RZ, P2, !PT ;  /* 0x0000000607437c10 */ /* 0x000fe400097fe4ff */
[----:B------:R-:W-:-:S05]  /*49c0*/  @P4 LOP3.LUT R79, R79, R78, RZ, 0x3c, !PT ;  /* 0x0000004e4f4f4212 */ /* 0x000fca00078e3cff */
[----:B------:R0:W2:Y:S02]  /*49d0*/  @P4 LDG.E.U8 R68, desc[UR24][R78.64] ;  /* 0x000000184e444981 */ /* 0x0000a4000c1e1100 */
[----:B0-----:R-:W-:Y:S02]  /*49e0*/  @P4 IMAD.MOV.U32 R78, RZ, RZ, R91 ;  /* 0x000000ffff4e4224 */ /* 0x001fe400078e005b */
[----:B------:R-:W-:-:S05]  /*49f0*/  @P4 IMAD.MOV.U32 R79, RZ, RZ, R67 ;  /* 0x000000ffff4f4224 */ /* 0x000fca00078e0043 */
[----:B------:R0:W3:Y:S01]  /*4a00*/  @P4 LDG.E.U8 R71, desc[UR24][R78.64] ;  /* 0x000000184e474981 */ /* 0x0000e2000c1e1100 */
[----:B------:R-:W-:Y:S01]  /*4a10*/  SHF.R.U64 R77, R8, 0x1f, RZ ;  /* 0x0000001f084d7819 */ /* 0x000fe200000012ff */
[----:B------:R-:W-:-:S03]  /*4a20*/  USHF.L.U32 UR5, UR12, 0x5, URZ ;  /* 0x000000050c057899 */ /* 0x000fc600080006ff */
[----:B------:R-:W-:Y:S01]  /*4a30*/  LOP3.LUT P2, RZ, R77, 0x1, RZ, 0xc0, !PT ;  /* 0x000000014dff7812 */ /* 0x000fe2000784c0ff */
[----:B------:R-:W-:Y:S01]  /*4a40*/  USHF.R.S32.HI UR6, URZ, 0x1f, UR5 ;  /* 0x0000001fff067899 */ /* 0x000fe20008011405 */
[----:B------:R-:W-:Y:S01]  /*4a50*/  STL [R1+0x498], R67 ;  /* 0x0004984301007387 */ /* 0x000fe20000100800 */
[----:B0-----:R-:W-:-:S04]  /*4a60*/  IADD3 R79, P4, PT, R4, UR5, RZ ;  /* 0x00000005044f7c10 */ /* 0x001fc8000ff9e0ff */
[----:B------:R-:W-:Y:S02]  /*4a70*/  IADD3.X R78, PT, PT, R6, UR6, RZ, P4, !PT ;  /* 0x00000006064e7c10 */ /* 0x000fe4000a7fe4ff */
[----:B------:R-:W-:Y:S02]  /*4a80*/  PRMT R72, RZ, 0x7610, R72 ;  /* 0x00007610ff487816 */ /* 0x000fe40000000048 */
[----:B------:R-:W-:Y:S02]  /*4a90*/  PRMT R74, RZ, 0x7610, R74 ;  /* 0x00007610ff4a7816 */ /* 0x000fe4000000004a */
[----:B----4-:R-:W-:-:S13]  /*4aa0*/  ISETP.GT.U32.AND P3, PT, R11, R70, PT ;  /* 0x000000460b00720c */ /* 0x010fda0003f64070 */
[----:B------:R-:W-:Y:S01]  /*4ab0*/  @!P3 IMAD.IADD R70, R70, 0x1, -R11 ;  /* 0x000000014646b824 */ /* 0x000fe200078e0a0b */
[----:B------:R-:W-:Y:S01]  /*4ac0*/  IADD3 R91, P3, PT, R5, UR5, RZ ;  /* 0x00000005055b7c10 */ /* 0x000fe2000ff7e0ff */
[----:B--2---:R0:W-:Y:S04]  /*4ad0*/  STL [R1+0x244], R68 ;  /* 0x0002444401007387 */ /* 0x0041e80000100800 */
[----:B0-----:R-:W2:Y:S04]  /*4ae0*/  LDL.LU R68, [R1+0x8b8] ;  /* 0x0008b80001447983 */ /* 0x001ea80000300800 */
[----:B------:R-:W4:Y:S04]  /*4af0*/  LDL.LU R67, [R1+0x8b4] ;  /* 0x0008b40001437983 */ /* 0x000f280000300800 */
[----:B------:R0:W-:Y:S04]  /*4b00*/  STL [R1+0x564], R79 ;  /* 0x0005644f01007387 */ /* 0x0001e80000100800 */
[----:B------:R-:W-:Y:S04]  /*4b10*/  STL [R1+0x56c], R91 ;  /* 0x00056c5b01007387 */ /* 0x000fe80000100800 */
[----:B---3--:R-:W-:Y:S01]  /*4b20*/  STL [R1+0x1d4], R71 ;  /* 0x0001d44701007387 */ /* 0x008fe20000100800 */
[----:B0-----:R-:W-:-:S03]  /*4b30*/  @P2 LOP3.LUT R79, R79, R78, RZ, 0x3c, !PT ;  /* 0x0000004e4f4f2212 */ /* 0x001fc600078e3cff */
[----:B------:R0:W-:Y:S02]  /*4b40*/  STL [R1+0x560], R78 ;  /* 0x0005604e01007387 */ /* 0x0001e40000100800 */
[----:B0-----:R-:W-:Y:S02]  /*4b50*/  @P2 LOP3.LUT R78, R79, R78, RZ, 0x3c, !PT ;  /* 0x0000004e4f4e2212 */ /* 0x001fe400078e3cff */
[----:B------:R-:W-:Y:S02]  /*4b60*/  IADD3.X R71, PT, PT, R7, UR6, RZ, P3, !PT ;  /* 0x0000000607477c10 */ /* 0x000fe40009ffe4ff */
[----:B------:R-:W-:-:S05]  /*4b70*/  @P2 LOP3.LUT R79, R79, R78, RZ, 0x3c, !PT ;  /* 0x0000004e4f4f2212 */ /* 0x000fca00078e3cff */
[----:B------:R0:W3:Y:S02]  /*4b80*/  @P2 LDG.E.U8 R72, desc[UR24][R78.64] ;  /* 0x000000184e482981 */ /* 0x0000e4000c1e1100 */
[----:B0-----:R-:W-:Y:S02]  /*4b90*/  @P2 IMAD.MOV.U32 R78, RZ, RZ, R91 ;  /* 0x000000ffff4e2224 */ /* 0x001fe400078e005b */
[----:B------:R-:W-:-:S05]  /*4ba0*/  @P2 IMAD.MOV.U32 R79, RZ, RZ, R71 ;  /* 0x000000ffff4f2224 */ /* 0x000fca00078e0047 */
[----:B------:R0:W4:Y:S01]  /*4bb0*/  @P2 LDG.E.U8 R74, desc[UR24][R78.64] ;  /* 0x000000184e4a2981 */ /* 0x000122000c1e1100 */
[----:B------:R-:W-:Y:S01]  /*4bc0*/  SHF.R.U64 R77, R8, 0x17, RZ ;  /* 0x00000017084d7819 */ /* 0x000fe200000012ff */
[----:B------:R-:W-:-:S03]  /*4bd0*/  UIMAD UR5, UR12, 0x28, URZ ;  /* 0x000000280c0578a4 */ /* 0x000fc6000f8e02ff */
[----:B------:R-:W-:Y:S01]  /*4be0*/  LOP3.LUT P3, RZ, R77, 0x1, RZ, 0xc0, !PT ;  /* 0x000000014dff7812 */ /* 0x000fe2000786c0ff */
[----:B------:R-:W-:Y:S01]  /*4bf0*/  USHF.R.S32.HI UR6, URZ, 0x1f, UR5 ;  /* 0x0000001fff067899 */ /* 0x000fe20008011405 */
[----:B------:R-:W-:Y:S01]  /*4c00*/  STL [R1+0x568], R71 ;  /* 0x0005684701007387 */ /* 0x000fe20000100800 */
[----:B0-----:R-:W-:-:S04]  /*4c10*/  IADD3 R79, P2, PT, R4, UR5, RZ ;  /* 0x00000005044f7c10 */ /* 0x001fc8000ff5e0ff */
[----:B------:R-:W-:Y:S02]  /*4c20*/  IADD3.X R78, PT, PT, R6, UR6, RZ, P2, !PT ;  /* 0x00000006064e7c10 */ /* 0x000fe400097fe4ff */
[----:B------:R-:W-:Y:S02]  /*4c30*/  PRMT R75, RZ, 0x7610, R75 ;  /* 0x00007610ff4b7816 */ /* 0x000fe4000000004b */
[----:B------:R-:W-:Y:S02]  /*4c40*/  PRMT R73, RZ, 0x7610, R73 ;  /* 0x00007610ff497816 */ /* 0x000fe40000000049 */
[----:B--2---:R-:W-:-:S13]  /*4c50*/  ISETP.GT.U32.AND P4, PT, R11, R68, PT ;  /* 0x000000440b00720c */ /* 0x004fda0003f84070 */
[----:B------:R-:W-:Y:S01]  /*4c60*/  @!P4 IMAD.IADD R68, R68, 0x1, -R11 ;  /* 0x000000014444c824 */ /* 0x000fe200078e0a0b */
[----:B------:R-:W-:Y:S01]  /*4c70*/  IADD3 R91, P4, PT, R5, UR5, RZ ;  /* 0x00000005055b7c10 */ /* 0x000fe2000ff9e0ff */
[----:B---3--:R0:W-:Y:S04]  /*4c80*/  STL [R1+0x1d0], R72 ;  /* 0x0001d04801007387 */ /* 0x0081e80000100800 */
[----:B0-----:R-:W2:Y:S04]  /*4c90*/  LDL.LU R72, [R1+0x8b0] ;  /* 0x0008b00001487983 */ /* 0x001ea80000300800 */
        /* <DEDUP_REMOVED lines=12> */
[----:B------:R0:W3:Y:S01]  /*4d60*/  @P3 LDG.E.U8 R73, desc[UR24][R78.64] ;  /* 0x000000184e493981 */ /* 0x0000e2000c1e1100 */
[----:B------:R-:W-:Y:S01]  /*4d70*/  SHF.R.U64 R77, R8, 0xf, RZ ;  /* 0x0000000f084d7819 */ /* 0x000fe200000012ff */
[----:B------:R-:W-:-:S03]  /*4d80*/  UIMAD UR5, UR12, 0x30, URZ ;  /* 0x000000300c0578a4 */ /* 0x000fc6000f8e02ff */
[----:B------:R-:W-:Y:S01]  /*4d90*/  LOP3.LUT P4, RZ, R77, 0x1, RZ, 0xc0, !PT ;  /* 0x000000014dff7812 */ /* 0x000fe2000788c0ff */
[----:B------:R-:W-:Y:S01]  /*4da0*/  USHF.R.S32.HI UR6, URZ, 0x1f, UR5 ;  /* 0x0000001fff067899 */ /* 0x000fe20008011405 */
[----:B------:R-:W-:Y:S01]  /*4db0*/  STL [R1+0x5b8], R74 ;  /* 0x0005b84a01007387 */ /* 0x000fe20000100800 */
[----:B0-----:R-:W-:-:S04]  /*4dc0*/  IADD3 R79, P3, PT, R4, UR5, RZ ;  /* 0x00000005044f7c10 */ /* 0x001fc8000ff7e0ff */
[----:B------:R-:W-:Y:S02]  /*4dd0*/  IADD3.X R78, PT, PT, R6, UR6, RZ, P3, !PT ;  /* 0x00000006064e7c10 */ /* 0x000fe40009ffe4ff */
[----:B------:R-:W-:Y:S02]  /*4de0*/  SHF.R.U64 R77, R8, 0x7, RZ ;  /* 0x00000007084d7819 */ /* 0x000fe400000012ff */
[----:B------:R-:W-:Y:S02]  /*4df0*/  PRMT R3, RZ, 0x7610, R3 ;  /* 0x00007610ff037816 */ /* 0x000fe40000000003 */
[----:B------:R-:W-:Y:S02]  /*4e00*/  PRMT R13, RZ, 0x7610, R13 ;  /* 0x00007610ff0d7816 */ /* 0x000fe4000000000d */
[----:B--2---:R-:W-:-:S13]  /*4e10*/  ISETP.GT.U32.AND P2, PT, R11, R72, PT ;  /* 0x000000480b00720c */ /* 0x004fda0003f44070 */
[----:B------:R-:W-:Y:S01]  /*4e20*/  @!P2 IMAD.IADD R72, R72, 0x1, -R11 ;  /* 0x000000014848a824 */ /* 0x000fe200078e0a0b */
[----:B------:R-:W-:Y:S01]  /*4e30*/  IADD3 R91, P2, PT, R5, UR5, RZ ;  /* 0x00000005055b7c10 */ /* 0x000fe2000ff5e0ff */
[----:B----4-:R0:W-:Y:S04]  /*4e40*/  STL [R1+0x238], R75 ;  /* 0x0002384b01007387 */ /* 0x0101e80000100800 */
[----:B0-----:R-:W2:Y:S04]  /*4e50*/  LDL.LU R75, [R1+0x8a8] ;  /* 0x0008a800014b7983 */ /* 0x001ea80000300800 */
[----:B------:R-:W4:Y:S04]  /*4e60*/  LDL.LU R74, [R1+0x8a4] ;  /* 0x0008a400014a7983 */ /* 0x000f280000300800 */
[----:B------:R0:W-:Y:S04]  /*4e70*/  STL [R1+0x604], R79 ;  /* 0x0006044f01007387 */ /* 0x0001e80000100800 */
[----:B------:R-:W-:Y:S04]  /*4e80*/  STL [R1+0x60c], R91 ;  /* 0x00060c5b01007387 */ /* 0x000fe80000100800 */
[----:B---3--:R3:W-:Y:S01]  /*4e90*/  STL [R1+0x100], R73 ;  /* 0x0001004901007387 */ /* 0x0087e20000100800 */
[----:B0-----:R-:W-:-:S03]  /*4ea0*/  @P4 LOP3.LUT R79, R79, R78, RZ, 0x3c, !PT ;  /* 0x0000004e4f4f4212 */ /* 0x001fc600078e3cff */
[----:B------:R0:W-:Y:S01]  /*4eb0*/  STL [R1+0x600], R78 ;  /* 0x0006004e01007387 */ /* 0x0001e20000100800 */
[----:B---3--:R-:W-:Y:S02]  /*4ec0*/  IADD3.X R73, PT, PT, R7, UR6, RZ, P2, !PT ;  /* 0x0000000607497c10 */ /* 0x008fe400097fe4ff */
[----:B0-----:R-:W-:Y:S02]  /*4ed0*/  @P4 LOP3.LUT R78, R79, R78, RZ, 0x3c, !PT ;  /* 0x0000004e4f4e4212 */ /* 0x001fe400078e3cff */
[----:B------:R-:W-:Y:S02]  /*4ee0*/  LOP3.LUT P2, RZ, R77, 0x1, RZ, 0xc0, !PT ;  /* 0x000000014dff7812 */ /* 0x000fe4000784c0ff */
[----:B------:R-:W-:Y:S01]  /*4ef0*/  @P4 LOP3.LUT R79, R79, R78, RZ, 0x3c, !PT ;  /* 0x0000004e4f4f4212 */ /* 0x000fe200078e3cff */
[----:B------:R-:W-:-:S04]  /*4f00*/  IMAD.MOV.U32 R77, RZ, RZ, R73 ;  /* 0x000000ffff4d7224 */ /* 0x000fc800078e0049 */
[----:B------:R0:W3:Y:S02]  /*4f10*/  @P4 LDG.E.U8 R3, desc[UR24][R78.64] ;  /* 0x000000184e034981 */ /* 0x0000e4000c1e1100 */
[----:B0-----:R-:W-:Y:S02]  /*4f20*/  @P4 IMAD.MOV.U32 R78, RZ, RZ, R91 ;  /* 0x000000ffff4e4224 */ /* 0x001fe400078e005b */
[----:B------:R-:W-:-:S05]  /*4f30*/  @P4 IMAD.MOV.U32 R79, RZ, RZ, R77 ;  /* 0x000000ffff4f4224 */ /* 0x000fca00078e004d */
[----:B------:R0:W4:Y:S01]  /*4f40*/  @P4 LDG.E.U8 R13, desc[UR24][R78.64] ;  /* 0x000000184e0d4981 */ /* 0x000122000c1e1100 */
[----:B------:R-:W-:-:S04]  /*4f50*/  UIMAD UR5, UR12, 0x38, URZ ;  /* 0x000000380c0578a4 */ /* 0x000fc8000f8e02ff */
[----:B------:R-:W-:Y:S01]  /*4f60*/  USHF.R.S32.HI UR6, URZ, 0x1f, UR5 ;  /* 0x0000001fff067899 */ /* 0x000fe20008011405 */
[----:B------:R1:W-:Y:S01]  /*4f70*/  STL [R1+0x608], R73 ;  /* 0x0006084901007387 */ /* 0x0003e20000100800 */
[----:B0-----:R-:W-:-:S04]  /*4f80*/  IADD3 R79, P4, PT, R4, UR5, RZ ;  /* 0x00000005044f7c10 */ /* 0x001fc8000ff9e0ff */
[----:B------:R-:W-:Y:S01]  /*4f90*/  IADD3.X R78, PT, PT, R6, UR6, RZ, P4, !PT ;  /* 0x00000006064e7c10 */ /* 0x000fe2000a7fe4ff */
[----:B-1----:R-:W4:Y:S01]  /*4fa0*/  LDL.LU R73, [R1+0x8a0] ;  /* 0x0008a00001497983 */ /* 0x002f220000300800 */
[----:B------:R-:W-:Y:S02]  /*4fb0*/  PRMT R76, RZ, 0x7610, R76 ;  /* 0x00007610ff4c7816 */ /* 0x000fe4000000004c */
[----:B------:R-:W-:Y:S02]  /*4fc0*/  PRMT R14, RZ, 0x7610, R14 ;  /* 0x00007610ff0e7816 */ /* 0x000fe4000000000e */
[----:B--2---:R-:W-:-:S13]  /*4fd0*/  ISETP.GT.U32.AND P3, PT, R11, R75, PT ;  /* 0x0000004b0b00720c */ /* 0x004fda0003f64070 */
[----:B------:R-:W-:Y:S01]  /*4fe0*/  @!P3 IMAD.IADD R75, R75, 0x1, -R11 ;  /* 0x000000014b4bb824 */ /* 0x000fe200078e0a0b */
[----:B------:R-:W-:Y:S01]  /*4ff0*/  IADD3 R91, P3, PT, R5, UR5, RZ ;  /* 0x00000005055b7c10 */ /* 0x000fe2000ff7e0ff */
[----:B---3--:R0:W-:Y:S04]  /*5000*/  STL [R1+0x234], R3 ;  /* 0x0002340301007387 */ /* 0x0081e80000100800 */
[----:B------:R1:W-:Y:S04]  /*5010*/  STL [R1+0x654], R79 ;  /* 0x0006544f01007387 */ /* 0x0003e80000100800 */
[----:B------:R-:W-:Y:S01]  /*5020*/  STL [R1+0x65c], R91 ;  /* 0x00065c5b01007387 */ /* 0x000fe20000100800 */
[----:B0-----:R-:W0:Y:S01]  /*5030*/  LDC R3, c[0x0][0x3a0] ;  /* 0x0000e800ff037b82 */ /* 0x001e220000000800 */
[----:B-1----:R-:W-:-:S02]  /*5040*/  @P2 LOP3.LUT R79, R79, R78, RZ, 0x3c, !PT ;  /* 0x0000004e4f4f2212 */ /* 0x002fc400078e3cff */
[----:B----4-:R-:W-:Y:S04]  /*5050*/  STL [R1+0x108], R13 ;  /* 0x0001080d01007387 */ /* 0x010fe80000100800 */
[----:B------:R1:W-:Y:S02]  /*5060*/  STL [R1+0x650], R78 ;  /* 0x0006504e01007387 */ /* 0x0003e40000100800 */
[----:B-1----:R-:W-:Y:S02]  /*5070*/  @P2 LOP3.LUT R78, R79, R78, RZ, 0x3c, !PT ;  /* 0x0000004e4f4e2212 */ /* 0x002fe400078e3cff */
[----:B------:R-:W-:Y:S02]  /*5080*/  IADD3.X R13, PT, PT, R7, UR6, RZ, P3, !PT ;  /* 0x00000006070d7c10 */ /* 0x000fe40009ffe4ff */
[----:B------:R-:W-:-:S05]  /*5090*/  @P2 LOP3.LUT R79, R79, R78, RZ, 0x3c, !PT ;  /* 0x0000004e4f4f2212 */ /* 0x000fca00078e3cff */
[----:B------:R1:W2:Y:S02]  /*50a0*/  @P2 LDG.E.U8 R76, desc[UR24][R78.64] ;  /* 0x000000184e4c2981 */ /* 0x0002a4000c1e1100 */
[----:B-1----:R-:W-:Y:S02]  /*50b0*/  @P2 IMAD.MOV.U32 R78, RZ, RZ, R91 ;  /* 0x000000ffff4e2224 */ /* 0x002fe400078e005b */
[----:B------:R-:W-:-:S05]  /*50c0*/  @P2 IMAD.MOV.U32 R79, RZ, RZ, R13 ;  /* 0x000000ffff4f2224 */ /* 0x000fca00078e000d */
[----:B------:R1:W3:Y:S01]  /*50d0*/  @P2 LDG.E.U8 R14, desc[UR24][R78.64] ;  /* 0x000000184e0e2981 */ /* 0x0002e2000c1e1100 */
[----:B0-----:R-:W-:Y:S01]  /*50e0*/  VIADD R77, R3, 0xfffffffe ;  /* 0xfffffffe034d7836 */ /* 0x001fe20000000000 */
[----:B------:R-:W-:Y:S01]  /*50f0*/  ISETP.GT.U32.AND P4, PT, R11, R73, PT ;  /* 0x000000490b00720c */ /* 0x000fe20003f84070 */
[----:B------:R-:W-:-:S03]  /*5100*/  USHF.R.S32.HI UR5, URZ, 0x1f, UR12 ;  /* 0x0000001fff057899 */ /* 0x000fc6000801140c */
[----:B------:R-:W-:Y:S01]  /*5110*/  ISETP.GE.U32.AND P3, PT, R77, 0x7fffffbf, PT ;  /* 0x7fffffbf4d00780c */ /* 0x000fe20003f66070 */
[----:B------:R-:W-:Y:S01]  /*5120*/  STL [R1+0x658], R13 ;  /* 0x0006580d01007387 */ /* 0x000fe20000100800 */
[----:B-1----:R-:W-:-:S04]  /*5130*/  IADD3 R79, P2, PT, R4, UR12, RZ ;  /* 0x0000000c044f7c10 */ /* 0x002fc8000ff5e0ff */
[----:B------:R-:W-:-:S03]  /*5140*/  IADD3.X R78, PT, PT, R6, UR5, RZ, P2, !PT ;  /* 0x00000005064e7c10 */ /* 0x000fc600097fe4ff */
[----:B------:R-:W-:Y:S01]  /*5150*/  @!P4 IMAD.IADD R73, R73, 0x1, -R11 ;  /* 0x000000014949c824 */ /* 0x000fe200078e0a0b */
[----:B------:R-:W-:Y:S02]  /*5160*/  IADD3 R91, P4, PT, R5, UR12, RZ ;  /* 0x0000000c055b7c10 */ /* 0x000fe4000ff9e0ff */
[----:B------:R-:W-:Y:S02]  /*5170*/  PRMT R15, RZ, 0x7610, R15 ;  /* 0x00007610ff0f7816 */ /* 0x000fe4000000000f */
[----:B------:R-:W-:Y:S01]  /*5180*/  PRMT R18, RZ, 0x7610, R18 ;  /* 0x00007610ff127816 */ /* 0x000fe20000000012 */
[----:B--2---:R0:W-:Y:S04]  /*5190*/  STL [R1+0x104], R76 ;  /* 0x0001044c01007387 */ /* 0x0041e80000100800 */
[----:B0-----:R-:W2:Y:S04]  /*51a0*/  LDL.LU R76, [R1+0x89c] ;  /* 0x00089c00014c7983 */ /* 0x001ea80000300800 */
[----:B------:R-:W4:Y:S04]  /*51b0*/  LDL.LU R13, [R1+0x898] ;  /* 0x00089800010d7983 */ /* 0x000f280000300800 */
[----:B------:R0:W-:Y:S04]  /*51c0*/  STL [R1+0x18], R79 ;  /* 0x0000184f01007387 */ /* 0x0001e80000100800 */
[----:B------:R-:W-:Y:S04]  /*51d0*/  STL [R1+0x28], R91 ;  /* 0x0000285b01007387 */ /* 0x000fe80000100800 */
[----:B---3--:R-:W-:Y:S01]  /*51e0*/  STL [R1+0x16c], R14 ;  /* 0x00016c0e01007387 */ /* 0x008fe20000100800 */
[----:B0-----:R-:W-:-:S03]  /*51f0*/  @!P3 LOP3.LUT R79, R79, R78, RZ, 0x3c, !PT ;  /* 0x0000004e4f4fb212 */ /* 0x001fc600078e3cff */
[----:B------:R0:W-:Y:S02]  /*5200*/  STL [R1+0x10], R78 ;  /* 0x0000104e01007387 */ /* 0x0001e40000100800 */
[----:B0-----:R-:W-:Y:S02]  /*5210*/  @!P3 LOP3.LUT R78, R79, R78, RZ, 0x3c, !PT ;  /* 0x0000004e4f4eb212 */ /* 0x001fe400078e3cff */
[----:B------:R-:W-:Y:S02]  /*5220*/  IADD3.X R14, PT, PT, R7, UR5, RZ, P4, !PT ;  /* 0x00000005070e7c10 */ /* 0x000fe4000a7fe4ff */
[----:B------:R-:W-:-:S05]  /*5230*/  @!P3 LOP3.LUT R79, R79, R78, RZ, 0x3c, !PT ;  /* 0x0000004e4f4fb212 */ /* 0x000fca00078e3cff */
[----:B------:R0:W3:Y:S02]  /*5240*/  @!P3 LDG.E.U8 R15, desc[UR24][R78.64] ;  /* 0x000000184e0fb981 */ /* 0x0000e4000c1e1100 */
[----:B0-----:R-:W-:Y:S02]  /*5250*/  @!P3 IMAD.MOV.U32 R78, RZ, RZ, R91 ;  /* 0x000000ffff4eb224 */ /* 0x001fe400078e005b */
[----:B------:R-:W-:-:S05]  /*5260*/  @!P3 IMAD.MOV.U32 R79, RZ, RZ, R14 ;  /* 0x000000ffff4fb224 */ /* 0x000fca00078e000e */
[----:B------:R0:W2:Y:S01]  /*5270*/  @!P3 LDG.E.U8 R18, desc[UR24][R78.64] ;  /* 0x000000184e12b981 */ /* 0x0000a2000c1e1100 */
[----:B------:R-:W-:Y:S01]  /*5280*/  VIADD R77, R3, 0xfffffff6 ;  /* 0xfffffff6034d7836 */ /* 0x000fe20000000000 */
[----:B------:R-:W-:Y:S01]  /*5290*/  ISETP.GT.U32.AND P2, PT, R11, R16, PT ;  /* 0x000000100b00720c */ /* 0x000fe20003f44070 */
[----:B------:R-:W-:-:S03]  /*52a0*/  UIMAD UR5, UR12, 0x9, URZ ;  /* 0x000000090c0578a4 */ /* 0x000fc6000f8e02ff */
[----:B------:R-:W-:Y:S01]  /*52b0*/  ISETP.GE.U32.AND P4, PT, R77, 0x7fffffb7, PT ;  /* 0x7fffffb74d00780c */ /* 0x000fe20003f86070 */
[----:B------:R-:W-:Y:S02]  /*52c0*/  USHF.R.S32.HI UR6, URZ, 0x1f, UR5 ;  /* 0x0000001fff067899 */ /* 0x000fe40008011405 */
[----:B0-----:R-:W-:Y:S01]  /*52d0*/  IADD3 R79, P3, PT, R4, UR5, RZ ;  /* 0x00000005044f7c10 */ /* 0x001fe2000ff7e0ff */
[----:B------:R-:W-:Y:S03]  /*52e0*/  STL [R1+0x20], R14 ;  /* 0x0000200e01007387 */ /* 0x000fe60000100800 */
[----:B------:R-:W-:Y:S02]  /*52f0*/  IADD3.X R78, PT, PT, R6, UR6, RZ, P3, !PT ;  /* 0x00000006064e7c10 */ /* 0x000fe40009ffe4ff */
[----:B------:R-:W-:Y:S01]  /*5300*/  @!P2 IMAD.IADD R16, R16, 0x1, -R11 ;  /* 0x000000011010a824 */ /* 0x000fe200078e0a0b */
[----:B------:R-:W-:-:S02]  /*5310*/  IADD3 R91, P2, PT, R5, UR5, RZ ;  /* 0x00000005055b7c10 */ /* 0x000fc4000ff5e0ff */
[----:B------:R-:W-:Y:S02]  /*5320*/  PRMT R22, RZ, 0x7610, R22 ;  /* 0x00007610ff167816 */ /* 0x000fe40000000016 */
[----:B----4-:R-:W-:Y:S01]  /*5330*/  PRMT R13, RZ, 0x7610, R13 ;  /* 0x00007610ff0d7816 */ /* 0x010fe2000000000d */
[----:B---3--:R0:W-:Y:S04]  /*5340*/  STL [R1+0x168], R15 ;  /* 0x0001680f01007387 */ /* 0x0081e80000100800 */
[----:B0-----:R-:W3:Y:S04]  /*5350*/  LDL.LU R15, [R1+0x894] ;  /* 0x00089400010f7983 */ /* 0x001ee80000300800 */
[----:B------:R-:W4:Y:S04]  /*5360*/  LDL.LU R14, [R1+0x890] ;  /* 0x00089000010e7983 */ /* 0x000f280000300800 */
[----:B------:R0:W-:Y:S04]  /*5370*/  STL [R1+0x134], R79 ;  /* 0x0001344f01007387 */ /* 0x0001e80000100800 */
[----:B------:R-:W-:Y:S04]  /*5380*/  STL [R1+0x13c], R91 ;  /* 0x00013c5b01007387 */ /* 0x000fe80000100800 */
[----:B--2---:R-:W-:Y:S01]  /*5390*/  STL [R1+0x15c], R18 ;  /* 0x00015c1201007387 */ /* 0x004fe20000100800 */
[----:B0-----:R-:W-:-:S03]  /*53a0*/  @!P4 LOP3.LUT R79, R79, R78, RZ, 0x3c, !PT ;  /* 0x0000004e4f4fc212 */ /* 0x001fc600078e3cff */
[----:B------:R0:W-:Y:S02]  /*53b0*/  STL [R1+0x130], R78 ;  /* 0x0001304e01007387 */ /* 0x0001e40000100800 */
[----:B0-----:R-:W-:Y:S02]  /*53c0*/  @!P4 LOP3.LUT R78, R79, R78, RZ, 0x3c, !PT ;  /* 0x0000004e4f4ec212 */ /* 0x001fe400078e3cff */
[----:B------:R-:W-:Y:S02]  /*53d0*/  IADD3.X R18, PT, PT, R7, UR6, RZ, P2, !PT ;  /* 0x0000000607127c10 */ /* 0x000fe400097fe4ff */
[----:B------:R-:W-:-:S05]  /*53e0*/  @!P4 LOP3.LUT R79, R79, R78, RZ, 0x3c, !PT ;  /* 0x0000004e4f4fc212 */ /* 0x000fca00078e3cff */
[----:B------:R0:W2:Y:S02]  /*53f0*/  @!P4 LDG.E.U8 R13, desc[UR24][R78.64] ;  /* 0x000000184e0dc981 */ /* 0x0000a4000c1e1100 */
[----:B0-----:R-:W-:Y:S02]  /*5400*/  @!P4 IMAD.MOV.U32 R78, RZ, RZ, R91 ;  /* 0x000000ffff4ec224 */ /* 0x001fe400078e005b */
[----:B------:R-:W-:-:S05]  /*5410*/  @!P4 IMAD.MOV.U32 R79, RZ, RZ, R18 ;  /* 0x000000ffff4fc224 */ /* 0x000fca00078e0012 */
[----:B------:R0:W3:Y:S01]  /*5420*/  @!P4 LDG.E.U8 R22, desc[UR24][R78.64] ;  /* 0x000000184e16c981 */ /* 0x0000e2000c1e1100 */
[----:B------:R-:W-:Y:S01]  /*5430*/  SHF.R.U32.HI R77, RZ, 0xe, R10 ;  /* 0x0000000eff4d7819 */ /* 0x000fe2000001160a */
        /* <DEDUP_REMOVED lines=25> */
[----:B------:R0:W2:Y:S01]  /*55d0*/  @P2 LDG.E.U8 R20, desc[UR24][R78.64] ;  /* 0x000000184e142981 */ /* 0x0000a2000c1e1100 */
        /* <DEDUP_REMOVED lines=12> */
[----:B---3--:R0:W-:Y:S04]  /*56a0*/  STL [R1+0x160], R17 ;  /* 0x0001601101007387 */ /* 0x0081e80000100800 */
[----:B0-----:R-:W3:Y:S04]  /*56b0*/  LDL.LU R17, [R1+0x884] ;  /* 0x0008840001117983 */ /* 0x001ee80000300800 */
[----:B------:R-:W4:Y:S04]  /*56c0*/  LDL.LU R22, [R1+0x880] ;  /* 0x0008800001167983 */ /* 0x000f280000300800 */
        /* <DEDUP_REMOVED lines=120> */
[----:B------:R-:W-:Y:S01]  /*5e50*/  VIADD R77, R3, 0xfffffffd ;  /* 0xfffffffd034d7836 */ /* 0x000fe20000000000 */
[----:B------:R-:W-:-:S04]  /*5e60*/  USHF.L.U32 UR5, UR12, 0x1, URZ ;  /* 0x000000010c057899 */ /* 0x000fc800080006ff */
[----:B------:R-:W-:Y:S01]  /*5e70*/  ISETP.GE.U32.AND P2, PT, R77, 0x7fffffbe, PT ;  /* 0x7fffffbe4d00780c */ /* 0x000fe20003f46070 */
[----:B------:R-:W-:Y:S02]  /*5e80*/  USHF.R.S32.HI UR6, URZ, 0x1f, UR5 ;  /* 0x0000001fff067899 */ /* 0x000fe40008011405 */
[----:B0-----:R-:W-:Y:S01]  /*5e90*/  IADD3 R79, P4, PT, R4, UR5, RZ ;  /* 0x00000005044f7c10 */ /* 0x001fe2000ff9e0ff */
[----:B------:R-:W-:Y:S03]  /*5ea0*/  STL [R1+0x668], R30 ;  /* 0x0006681e01007387 */ /* 0x000fe60000100800 */
[----:B------:R-:W-:Y:S02]  /*5eb0*/  IADD3.X R78, PT, PT, R6, UR6, RZ, P4, !PT ;  /* 0x00000006064e7c10 */ /* 0x000fe4000a7fe4ff */
[----:B------:R-:W-:Y:S02]  /*5ec0*/  PRMT R29, RZ, 0x7610, R29 ;  /* 0x00007610ff1d7816 */ /* 0x000fe4000000001d */
[----:B------:R-:W-:-:S02]  /*5ed0*/  PRMT R32, RZ, 0x7610, R32 ;  /* 0x00007610ff207816 */ /* 0x000fc40000000020 */
        /* <DEDUP_REMOVED lines=19> */
[----:B------:R-:W-:-:S04]  /*6010*/  UIMAD UR5, UR12, 0xa, URZ ;  /* 0x0000000a0c0578a4 */ /* 0x000fc8000f8e02ff */
        /* <DEDUP_REMOVED lines=34> */
[----:B------:R-:W-:-:S13]  /*6240*/  ISETP.GT.U32.AND P6, PT, R11, R66, PT ;  /* 0x000000420b00720c */ /* 0x000fda0003fc4070 */
[----:B------:R-:W-:Y:S01]  /*6250*/  @!P6 IMAD.IADD R66, R66, 0x1, -R11 ;  /* 0x000000014242e824 */ /* 0x000fe200078e0a0b */
[----:B------:R-:W-:-:S13]  /*6260*/  ISETP.GT.U32.AND P6, PT, R11, R65, PT ;  /* 0x000000410b00720c */ /* 0x000fda0003fc4070 */
[----:B------:R-:W-:Y:S01]  /*6270*/  @!P6 IMAD.IADD R65, R65, 0x1, -R11 ;  /* 0x000000014141e824 */ /* 0x000fe200078e0a0b */
[----:B------:R-:W-:-:S13]  /*6280*/  ISETP.GT.U32.AND P6, PT, R11, R69, PT ;  /* 0x000000450b00720c */ /* 0x000fda0003fc4070 */
[----:B------:R-:W-:Y:S01]  /*6290*/  @!P6 IMAD.IADD R69, R69, 0x1, -R11 ;  /* 0x000000014545e824 */ /* 0x000fe200078e0a0b */
[----:B------:R-:W-:-:S13]  /*62a0*/  ISETP.GT.U32.AND P6, PT, R11, R67, PT ;  /* 0x000000430b00720c */ /* 0x000fda0003fc4070 */
[----:B------:R-:W-:Y:S01]  /*62b0*/  @!P6 IMAD.IADD R67, R67, 0x1, -R11 ;  /* 0x000000014343e824 */ /* 0x000fe200078e0a0b */
[C---:B------:R-:W-:Y:S02]  /*62c0*/  ISETP.GT.U32.AND P6, PT, R11.reuse, R71, PT ;  /* 0x000000470b00720c */ /* 0x040fe40003fc4070 */
        /* <DEDUP_REMOVED lines=18> */
[----:B------:R-:W-:Y:S01]  /*63f0*/  @!P6 IMAD.IADD R71, R71, 0x1, -R11 ;  /* 0x000000014747e824 */ /* 0x000fe200078e0a0b */
        /* <DEDUP_REMOVED lines=20> */
[----:B------:R-:W-:Y:S02]  /*6540*/  ISETP.GT.U32.AND P6, PT, R11, R29, PT ;  /* 0x0000001d0b00720c */ /* 0x000fe40003fc4070 */
[----:B------:R-:W-:Y:S01]  /*6550*/  SHF.R.U32.HI R77, RZ, 0x5, R10 ;  /* 0x00000005ff4d7819 */ /* 0x000fe2000001160a */
[----:B------:R-:W-:-:S03]  /*6560*/  UIMAD UR5, UR12, 0x1a, URZ ;  /* 0x0000001a0c0578a4 */ /* 0x000fc6000f8e02ff */
[----:B------:R-:W-:-:S07]  /*6570*/  LOP3.LUT P2, RZ, R77, 0x1, RZ, 0xc0, !PT ;  /* 0x000000014dff7812 */ /* 0x000fce000784c0ff */
[----:B------:R-:W-:Y:S01]  /*6580*/  @!P6 IMAD.IADD R29, R29, 0x1, -R11 ;  /* 0x000000011d1de824 */ /* 0x000fe200078e0a0b */
[----:B------:R-:W-:Y:S02]  /*6590*/  USHF.R.S32.HI UR6, URZ, 0x1f, UR5 ;  /* 0x0000001fff067899 */ /* 0x000fe40008011405 */
[----:B0-----:R-:W-:Y:S01]  /*65a0*/  IADD3 R79, P4, PT, R4, UR5, RZ ;  /* 0x00000005044f7c10 */ /* 0x001fe2000ff9e0ff */
[----:B------:R-:W-:Y:S03]  /*65b0*/  STL [R1+0x448], R36 ;  /* 0x0004482401007387 */ /* 0x000fe60000100800 */
[----:B------:R-:W-:Y:S02]  /*65c0*/  IADD3.X R78, PT, PT, R6, UR6, RZ, P4, !PT ;  /* 0x00000006064e7c10 */ /* 0x000fe4000a7fe4ff */
[----:B------:R-:W-:Y:S02]  /*65d0*/  PRMT R35, RZ, 0x7610, R35 ;  /* 0x00007610ff237816 */ /* 0x000fe40000000023 */
[----:B------:R-:W-:-:S02]  /*65e0*/  PRMT R38, RZ, 0x7610, R38 ;  /* 0x00007610ff267816 */ /* 0x000fc40000000026 */
        /* <DEDUP_REMOVED lines=27> */
[----:B---3--:R-:W-:-:S13]  /*67a0*/  ISETP.GT.U32.AND P4, PT, R11, R36, PT ;  /* 0x000000240b00720c */ /* 0x008fda0003f84070 */
[----:B------:R-:W-:Y:S01]  /*67b0*/  @!P4 IMAD.IADD R36, R36, 0x1, -R11 ;  /* 0x000000012424c824 */ /* 0x000fe200078e0a0b */
[----:B------:R-:W-:Y:S01]  /*67c0*/  IADD3 R91, P4, PT, R5, UR5, RZ ;  /* 0x00000005055b7c10 */ /* 0x000fe2000ff9e0ff */
[----:B----4-:R0:W-:Y:S04]  /*67d0*/  STL [R1+0x194], R35 ;  /* 0x0001942301007387 */ /* 0x0101e80000100800 */
[----:B0-----:R-:W3:Y:S04]  /*67e0*/  LDL.LU R35, [R1+0x83c] ;  /* 0x00083c0001237983 */ /* 0x001ee80000300800 */
[----:B------:R-:W4:Y:S04]  /*67f0*/  LDL.LU R40, [R1+0x838] ;  /* 0x0008380001287983 */ /* 0x000f280000300800 */
[----:B------:R0:W-:Y:S04]  /*6800*/  STL [R1+0x584], R79 ;  /* 0x0005844f01007387 */ /* 0x0001e80000100800 */
[----:B------:R-:W-:Y:S04]  /*6810*/  STL [R1+0x58c], R91 ;  /* 0x00058c5b01007387 */ /* 0x000fe80000100800 */
[----:B--2---:R-:W-:Y:S01]  /*6820*/  STL [R1+0x190], R38 ;  /* 0x0001902601007387 */ /* 0x004fe20000100800 */
[----:B0-----:R-:W-:-:S03]  /*6830*/  @P6 LOP3.LUT R79, R79, R78, RZ, 0x3c, !PT ;  /* 0x0000004e4f4f6212 */ /* 0x001fc600078e3cff */
[----:B------:R0:W-:Y:S02]  /*6840*/  STL [R1+0x580], R78 ;  /* 0x0005804e01007387 */ /* 0x0001e40000100800 */
[----:B0-----:R-:W-:-:S04]  /*6850*/  @P6 LOP3.LUT R78, R79, R78, RZ, 0x3c, !PT ;  /* 0x0000004e4f4e6212 */ /* 0x001fc800078e3cff */
[----:B------:R-:W-:Y:S02]  /*6860*/  @P6 LOP3.LUT R79, R79, R78, RZ, 0x3c, !PT ;  /* 0x0000004e4f4f6212 */ /* 0x000fe400078e3cff */
[----:B------:R-:W-:-:S03]  /*6870*/  IADD3.X R38, PT, PT, R7, UR6, RZ, P4, !PT ;  /* 0x0000000607267c10 */ /* 0x000fc6000a7fe4ff */
[----:B------:R0:W2:Y:S02]  /*6880*/  @P6 LDG.E.U8 R39, desc[UR24][R78.64] ;  /* 0x000000184e276981 */ /* 0x0000a4000c1e1100 */
[----:B0-----:R-:W-:Y:S02]  /*6890*/  @P6 IMAD.MOV.U32 R78, RZ, RZ, R91 ;  /* 0x000000ffff4e6224 */ /* 0x001fe400078e005b */
[----:B------:R-:W-:-:S05]  /*68a0*/  @P6 IMAD.MOV.U32 R79, RZ, RZ, R38 ;  /* 0x000000ffff4f6224 */ /* 0x000fca00078e0026 */
[----:B------:R0:W4:Y:S01]  /*68b0*/  @P6 LDG.E.U8 R42, desc[UR24][R78.64] ;  /* 0x000000184e2a6981 */ /* 0x000122000c1e1100 */
[----:B------:R-:W-:-:S13]  /*68c0*/  ISETP.GT.U32.AND P3, PT, R11, R32, PT ;  /* 0x000000200b00720c */ /* 0x000fda0003f64070 */
[----:B------:R-:W-:Y:S01]  /*68d0*/  @!P3 IMAD.IADD R32, R32, 0x1, -R11 ;  /* 0x000000012020b824 */ /* 0x000fe200078e0a0b */
[----:B------:R-:W-:Y:S02]  /*68e0*/  ISETP.GT.U32.AND P3, PT, R11, R31, PT ;  /* 0x0000001f0b00720c */ /* 0x000fe40003f64070 */
[----:B------:R-:W-:Y:S01]  /*68f0*/  SHF.R.U64 R77, R8, 0x15, RZ ;  /* 0x00000015084d7819 */ /* 0x000fe200000012ff */
[----:B------:R-:W-:-:S10]  /*6900*/  UIMAD UR5, UR12, 0x2a, URZ ;  /* 0x0000002a0c0578a4 */ /* 0x000fd4000f8e02ff */
[----:B------:R-:W-:Y:S01]  /*6910*/  @!P3 IMAD.IADD R31, R31, 0x1, -R11 ;  /* 0x000000011f1fb824 */ /* 0x000fe200078e0a0b */
[----:B------:R-:W-:Y:S01]  /*6920*/  LOP3.LUT P4, RZ, R77, 0x1, RZ, 0xc0, !PT ;  /* 0x000000014dff7812 */ /* 0x000fe2000788c0ff */
[----:B------:R-:W-:Y:S01]  /*6930*/  USHF.R.S32.HI UR6, URZ, 0x1f, UR5 ;  /* 0x0000001fff067899 */ /* 0x000fe20008011405 */
[----:B------:R-:W-:Y:S01]  /*6940*/  STL [R1+0x588], R38 ;  /* 0x0005882601007387 */ /* 0x000fe20000100800 */
[----:B------:R-:W-:Y:S02]  /*6950*/  IADD3 R91, P6, PT, R5, UR5, RZ ;  /* 0x00000005055b7c10 */ /* 0x000fe4000ffde0ff */
[----:B------:R-:W-:Y:S02]  /*6960*/  PRMT R37, RZ, 0x7610, R37 ;  /* 0x00007610ff257816 */ /* 0x000fe40000000025 */
[----:B------:R-:W-:Y:S02]  /*6970*/  PRMT R46, RZ, 0x7610, R46 ;  /* 0x00007610ff2e7816 */ /* 0x000fe4000000002e */
[----:B---3--:R-:W-:-:S13]  /*6980*/  ISETP.GT.U32.AND P3, PT, R11, R35, PT ;  /* 0x000000230b00720c */ /* 0x008fda0003f64070 */
[----:B------:R-:W-:Y:S01]  /*6990*/  @!P3 IMAD.IADD R35, R35, 0x1, -R11 ;  /* 0x000000012323b824 */ /* 0x000fe200078e0a0b */
[----:B0-----:R-:W-:-:S04]  /*69a0*/  IADD3 R79, P3, PT, R4, UR5, RZ ;  /* 0x00000005044f7c10 */ /* 0x001fc8000ff7e0ff */
[----:B------:R-:W-:Y:S01]  /*69b0*/  IADD3.X R78, PT, PT, R6, UR6, RZ, P3, !PT ;  /* 0x00000006064e7c10 */ /* 0x000fe20009ffe4ff */
[----:B--2---:R0:W-:Y:S04]  /*69c0*/  STL [R1+0x210], R39 ;  /* 0x0002102701007387 */ /* 0x0041e80000100800 */
        /* <DEDUP_REMOVED lines=24> */
[----:B--2---:R-:W-:-:S13]  /*6b50*/  ISETP.GT.U32.AND P2, PT, R11, R39, PT ;  /* 0x000000270b00720c */ /* 0x004fda0003f44070 */
[----:B------:R-:W-:Y:S01]  /*6b60*/  @!P2 IMAD.IADD R39, R39, 0x1, -R11 ;  /* 0x000000012727a824 */ /* 0x000fe200078e0a0b */
[----:B0-----:R-:W-:-:S04]  /*6b70*/  IADD3 R79, P2, PT, R4, UR5, RZ ;  /* 0x00000005044f7c10 */ /* 0x001fc8000ff5e0ff */
[----:B------:R-:W-:Y:S01]  /*6b80*/  IADD3.X R78, PT, PT, R6, UR6, RZ, P2, !PT ;  /* 0x00000006064e7c10 */ /* 0x000fe200097fe4ff */
[----:B----4-:R0:W-:Y:S04]  /*6b90*/  STL [R1+0x198], R37 ;  /* 0x0001982501007387 */ /* 0x0101e80000100800 */
[----:B0-----:R-:W2:Y:S04]  /*6ba0*/  LDL.LU R37, [R1+0x82c] ;  /* 0x00082c0001257983 */ /* 0x001ea80000300800 */
[----:B------:R-:W4:Y:S04]  /*6bb0*/  LDL.LU R42, [R1+0x828] ;  /* 0x00082800012a7983 */ /* 0x000f280000300800 */
[----:B------:R0:W-:Y:S04]  /*6bc0*/  STL [R1+0x624], R79 ;  /* 0x0006244f01007387 */ /* 0x0001e80000100800 */
[----:B------:R-:W-:Y:S04]  /*6bd0*/  STL [R1+0x62c], R91 ;  /* 0x00062c5b01007387 */ /* 0x000fe80000100800 */
[----:B---3--:R-:W-:Y:S01]  /*6be0*/  STL [R1+0x20c], R46 ;  /* 0x00020c2e01007387 */ /* 0x008fe20000100800 */
[----:B0-----:R-:W-:-:S03]  /*6bf0*/  @P6 LOP3.LUT R79, R79, R78, RZ, 0x3c, !PT ;  /* 0x0000004e4f4f6212 */ /* 0x001fc600078e3cff */
[----:B------:R0:W-:Y:S02]  /*6c00*/  STL [R1+0x620], R78 ;  /* 0x0006204e01007387 */ /* 0x0001e40000100800 */
[----:B0-----:R-:W-:-:S04]  /*6c10*/  @P6 LOP3.LUT R78, R79, R78, RZ, 0x3c, !PT ;  /* 0x0000004e4f4e6212 */ /* 0x001fc800078e3cff */
[----:B------:R-:W-:Y:S02]  /*6c20*/  @P6 LOP3.LUT R79, R79, R78, RZ, 0x3c, !PT ;  /* 0x0000004e4f4f6212 */ /* 0x000fe400078e3cff */
[----:B------:R-:W-:-:S03]  /*6c30*/  IADD3.X R46, PT, PT, R7, UR6, RZ, P4, !PT ;  /* 0x00000006072e7c10 */ /* 0x000fc6000a7fe4ff */
[----:B------:R0:W3:Y:S02]  /*6c40*/  @P6 LDG.E.U8 R41, desc[UR24][R78.64] ;  /* 0x000000184e296981 */ /* 0x0000e4000c1e1100 */
[----:B0-----:R-:W-:Y:S02]  /*6c50*/  @P6 IMAD.MOV.U32 R78, RZ, RZ, R91 ;  /* 0x000000ffff4e6224 */ /* 0x001fe400078e005b */
[----:B------:R-:W-:-:S05]  /*6c60*/  @P6 IMAD.MOV.U32 R79, RZ, RZ, R46 ;  /* 0x000000ffff4f6224 */ /* 0x000fca00078e002e */
[----:B------:R0:W4:Y:S01]  /*6c70*/  @P6 LDG.E.U8 R44, desc[UR24][R78.64] ;  /* 0x000000184e2c6981 */ /* 0x000122000c1e1100 */
        /* <DEDUP_REMOVED lines=29> */
[----:B------:R-:W-:Y:S01]  /*6e50*/  ISETP.GT.U32.AND P2, PT, R11, R42, PT ;  /* 0x0000002a0b00720c */ /* 0x000fe20003f44070 */
[----:B------:R-:W-:Y:S01]  /*6e60*/  VIADD R77, R3, 0xfffffffc ;  /* 0xfffffffc034d7836 */ /* 0x000fe20000000000 */
[----:B------:R-:W-:-:S11]  /*6e70*/  UIMAD UR5, UR12, 0x3, URZ ;  /* 0x000000030c0578a4 */ /* 0x000fd6000f8e02ff */
[----:B------:R-:W-:Y:S01]  /*6e80*/  @!P2 IMAD.IADD R42, R42, 0x1, -R11 ;  /* 0x000000012a2aa824 */ /* 0x000fe200078e0a0b */
[----:B------:R-:W-:Y:S01]  /*6e90*/  ISETP.GE.U32.AND P6, PT, R77, 0x7fffffbd, PT ;  /* 0x7fffffbd4d00780c */ /* 0x000fe20003fc6070 */
        /* <DEDUP_REMOVED lines=15> */
[----:B0-----:R-:W-:-:S03]  /*6f90*/  @!P6 LOP3.LUT R79, R79, R78, RZ, 0x3c, !PT ;  /* 0x0000004e4f4fe212 */ /* 0x001fc600078e3cff */
[----:B------:R0:W-:Y:S02]  /*6fa0*/  STL [R1+0x5c], R78 ;  /* 0x00005c4e01007387 */ /* 0x0001e40000100800 */
[----:B0-----:R-:W-:-:S04]  /*6fb0*/  @!P6 LOP3.LUT R78, R79, R78, RZ, 0x3c, !PT ;  /* 0x0000004e4f4ee212 */ /* 0x001fc800078e3cff */
[----:B------:R-:W-:Y:S02]  /*6fc0*/  @!P6 LOP3.LUT R79, R79, R78, RZ, 0x3c, !PT ;  /* 0x0000004e4f4fe212 */ /* 0x000fe400078e3cff */
[----:B------:R-:W-:-:S03]  /*6fd0*/  IADD3.X R48, PT, PT, R7, UR6, RZ, P4, !PT ;  /* 0x0000000607307c10 */ /* 0x000fc6000a7fe4ff */
[----:B------:R0:W3:Y:S02]  /*6fe0*/  @!P6 LDG.E.U8 R43, desc[UR24][R78.64] ;  /* 0x000000184e2be981 */ /* 0x0000e4000c1e1100 */
[----:B0-----:R-:W-:Y:S02]  /*6ff0*/  @!P6 IMAD.MOV.U32 R78, RZ, RZ, R91 ;  /* 0x000000ffff4ee224 */ /* 0x001fe400078e005b */
[----:B------:R-:W-:-:S05]  /*7000*/  @!P6 IMAD.MOV.U32 R79, RZ, RZ, R48 ;  /* 0x000000ffff4fe224 */ /* 0x000fca00078e0030 */
[----:B------:R0:W4:Y:S01]  /*7010*/  @!P6 LDG.E.U8 R52, desc[UR24][R78.64] ;  /* 0x000000184e34e981 */ /* 0x000122000c1e1100 */
        /* <DEDUP_REMOVED lines=20> */
[----:B0-----:R-:W-:-:S03]  /*7160*/  @!P4 LOP3.LUT R79, R79, R78, RZ, 0x3c, !PT ;  /* 0x0000004e4f4fc212 */ /* 0x001fc600078e3cff */
[----:B------:R0:W-:Y:S02]  /*7170*/  STL [R1+0x150], R78 ;  /* 0x0001504e01007387 */ /* 0x0001e40000100800 */
[----:B0-----:R-:W-:Y:S02]  /*7180*/  @!P4 LOP3.LUT R78, R79, R78, RZ, 0x3c, !PT ;  /* 0x0000004e4f4ec212 */ /* 0x001fe400078e3cff */
[----:B------:R-:W-:Y:S02]  /*7190*/  IADD3.X R52, PT, PT, R7, UR6, RZ, P6, !PT ;  /* 0x0000000607347c10 */ /* 0x000fe4000b7fe4ff */
[----:B------:R-:W-:-:S05]  /*71a0*/  @!P4 LOP3.LUT R79, R79, R78, RZ, 0x3c, !PT ;  /* 0x0000004e4f4fc212 */ /* 0x000fca00078e3cff */
[----:B------:R0:W4:Y:S02]  /*71b0*/  @!P4 LDG.E.U8 R47, desc[UR24][R78.64] ;  /* 0x000000184e2fc981 */ /* 0x000124000c1e1100 */
[----:B0-----:R-:W-:Y:S02]  /*71c0*/  @!P4 IMAD.MOV.U32 R78, RZ, RZ, R91 ;  /* 0x000000ffff4ec224 */ /* 0x001fe400078e005b */
[----:B------:R-:W-:-:S05]  /*71d0*/  @!P4 IMAD.MOV.U32 R79, RZ, RZ, R52 ;  /* 0x000000ffff4fc224 */ /* 0x000fca00078e0034 */
[----:B------:R0:W3:Y:S01]  /*71e0*/  @!P4 LDG.E.U8 R50, desc[UR24][R78.64] ;  /* 0x000000184e32c981 */ /* 0x0000e2000c1e1100 */
[----:B------:R-:W-:Y:S02]  /*71f0*/  ISETP.GT.U32.AND P2, PT, R11, R44, PT ;  /* 0x0000002c0b00720c */ /* 0x000fe40003f44070 */
[----:B------:R-:W-:Y:S01]  /*7200*/  SHF.R.U32.HI R77, RZ, 0xc, R10 ;  /* 0x0000000cff4d7819 */ /* 0x000fe2000001160a */
        /* <DEDUP_REMOVED lines=136> */
[----:B------:R-:W-:-:S05]  /*7a90*/  @P6 LOP3.LUT R79, R79, R78, RZ, 0x3c, !PT ;  /* 0x0000004e4f4f6212 */ /* 0x000fca00078e3cff */
[----:B------:R0:W3:Y:S01]  /*7aa0*/  @P6 LDG.E.U8 R87, desc[UR24][R78.64] ;  /* 0x000000184e576981 */ /* 0x0000e2000c1e1100 */
[----:B------:R-:W-:Y:S02]  /*7ab0*/  IADD3.X R12, PT, PT, R7, UR6, RZ, P4, !PT ;  /* 0x00000006070c7c10 */ /* 0x000fe4000a7fe4ff */
[----:B------:R-:W-:Y:S01]  /*7ac0*/  PRMT R86, RZ, 0x7610, R86 ;  /* 0x00007610ff567816 */ /* 0x000fe20000000056 */
[----:B0-----:R-:W-:Y:S02]  /*7ad0*/  @P6 IMAD.MOV.U32 R78, RZ, RZ, R91 ;  /* 0x000000ffff4e6224 */ /* 0x001fe400078e005b */
[----:B------:R-:W-:-:S05]  /*7ae0*/  @P6 IMAD.MOV.U32 R79, RZ, RZ, R12 ;  /* 0x000000ffff4f6224 */ /* 0x000fca00078e000c */
[----:B------:R0:W4:Y:S04]  /*7af0*/  @P6 LDG.E.U8 R86, desc[UR24][R78.64] ;  /* 0x000000184e566981 */ /* 0x000128000c1e1100 */
[----:B------:R-:W-:Y:S01]  /*7b00*/  STL [R1+0x638], R12 ;  /* 0x0006380c01007387 */ /* 0x000fe20000100800 */
[C---:B------:R-:W-:Y:S02]  /*7b10*/  ISETP.GT.U32.AND P3, PT, R11.reuse, R58, PT ;  /* 0x0000003a0b00720c */ /* 0x040fe40003f64070 */
[----:B------:R-:W-:Y:S01]  /*7b20*/  SHF.R.U64 R77, R8, 0x4, RZ ;  /* 0x00000004084d7819 */ /* 0x000fe200000012ff */
[----:B------:R-:W-:Y:S01]  /*7b30*/  UIMAD UR5, UR12, 0x3b, URZ ;  /* 0x0000003b0c0578a4 */ /* 0x000fe2000f8e02ff */
[----:B---3--:R1:W-:Y:S04]  /*7b40*/  STL [R1+0x1f0], R87 ;  /* 0x0001f05701007387 */ /* 0x0083e80000100800 */
[----:B-1----:R-:W3:Y:S04]  /*7b50*/  LDL.LU R87, [R1+0x7e4] ;  /* 0x0007e40001577983 */ /* 0x002ee80000300800 */
[----:B------:R-:W3:Y:S01]  /*7b60*/  LDL.LU R12, [R1+0x7e0] ;  /* 0x0007e000010c7983 */ /* 0x000ee20000300800 */
[----:B------:R-:W-:Y:S01]  /*7b70*/  @!P3 IMAD.IADD R58, R58, 0x1, -R11 ;  /* 0x000000013a3ab824 */ /* 0x000fe200078e0a0b */
[----:B--2---:R-:W-:-:S02]  /*7b80*/  ISETP.GT.U32.AND P3, PT, R11, R57, PT ;  /* 0x000000390b00720c */ /* 0x004fc40003f64070 */
[----:B------:R-:W-:Y:S01]  /*7b90*/  LOP3.LUT P4, RZ, R77, 0x1, RZ, 0xc0, !PT ;  /* 0x000000014dff7812 */ /* 0x000fe2000788c0ff */
[----:B------:R-:W-:Y:S02]  /*7ba0*/  USHF.R.S32.HI UR6, URZ, 0x1f, UR5 ;  /* 0x0000001fff067899 */ /* 0x000fe40008011405 */
[----:B------:R-:W-:-:S08]  /*7bb0*/  IADD3 R91, P6, PT, R5, UR5, RZ ;  /* 0x00000005055b7c10 */ /* 0x000fd0000ffde0ff */
[----:B------:R-:W-:Y:S01]  /*7bc0*/  @!P3 IMAD.IADD R57, R57, 0x1, -R11 ;  /* 0x000000013939b824 */ /* 0x000fe200078e0a0b */
[----:B0-----:R-:W-:-:S04]  /*7bd0*/  IADD3 R79, P3, PT, R4, UR5, RZ ;  /* 0x00000005044f7c10 */ /* 0x001fc8000ff7e0ff */
[----:B------:R-:W-:Y:S01]  /*7be0*/  IADD3.X R78, PT, PT, R6, UR6, RZ, P3, !PT ;  /* 0x00000006064e7c10 */ /* 0x000fe20009ffe4ff */
[----:B------:R0:W-:Y:S04]  /*7bf0*/  STL [R1+0x684], R79 ;  /* 0x0006844f01007387 */ /* 0x0001e80000100800 */
[----:B------:R-:W-:Y:S04]  /*7c00*/  STL [R1+0x68c], R91 ;  /* 0x00068c5b01007387 */ /* 0x000fe80000100800 */
[----:B----4-:R-:W-:Y:S01]  /*7c10*/  STL [R1+0x1ec], R86 ;  /* 0x0001ec5601007387 */ /* 0x010fe20000100800 */
[----:B0-----:R-:W-:-:S03]  /*7c20*/  @P4 LOP3.LUT R79, R79, R78, RZ, 0x3c, !PT ;  /* 0x0000004e4f4f4212 */ /* 0x001fc600078e3cff */
[----:B------:R0:W-:Y:S01]  /*7c30*/  STL [R1+0x680], R78 ;  /* 0x0006804e01007387 */ /* 0x0001e20000100800 */
[----:B------:R-:W-:Y:S02]  /*7c40*/  PRMT R93, RZ, 0x7610, R93 ;  /* 0x00007610ff5d7816 */ /* 0x000fe4000000005d */
[----:B0-----:R-:W-:Y:S02]  /*7c50*/  @P4 LOP3.LUT R78, R79, R78, RZ, 0x3c, !PT ;  /* 0x0000004e4f4e4212 */ /* 0x001fe400078e3cff */
[----:B------:R-:W-:Y:S02]  /*7c60*/  IADD3.X R86, PT, PT, R7, UR6, RZ, P6, !PT ;  /* 0x0000000607567c10 */ /* 0x000fe4000b7fe4ff */
[----:B------:R-:W-:-:S05]  /*7c70*/  @P4 LOP3.LUT R79, R79, R78, RZ, 0x3c, !PT ;  /* 0x0000004e4f4f4212 */ /* 0x000fca00078e3cff */
[----:B------:R0:W2:Y:S02]  /*7c80*/  @P4 LDG.E.U8 R93, desc[UR24][R78.64] ;  /* 0x000000184e5d4981 */ /* 0x0000a4000c1e1100 */
[----:B0-----:R-:W-:Y:S02]  /*7c90*/  @P4 IMAD.MOV.U32 R78, RZ, RZ, R91 ;  /* 0x000000ffff4e4224 */ /* 0x001fe400078e005b */
[----:B------:R-:W-:Y:S01]  /*7ca0*/  @P4 IMAD.MOV.U32 R79, RZ, RZ, R86 ;  /* 0x000000ffff4f4224 */ /* 0x000fe200078e0056 */
[----:B---3--:R-:W-:-:S06]  /*7cb0*/  PRMT R12, RZ, 0x7610, R12 ;  /* 0x00007610ff0c7816 */ /* 0x008fcc000000000c */
[----:B------:R0:W3:Y:S01]  /*7cc0*/  @P4 LDG.E.U8 R12, desc[UR24][R78.64] ;  /* 0x000000184e0c4981 */ /* 0x0000e2000c1e1100 */
[----:B------:R-:W-:Y:S01]  /*7cd0*/  ISETP.GT.U32.AND P2, PT, R11, R56, PT ;  /* 0x000000380b00720c */ /* 0x000fe20003f44070 */
[----:B------:R-:W-:Y:S01]  /*7ce0*/  VIADD R77, R3, 0xfffffffb ;  /* 0xfffffffb034d7836 */ /* 0x000fe20000000000 */
[----:B------:R-:W-:-:S11]  /*7cf0*/  USHF.L.U32 UR5, UR12, 0x2, URZ ;  /* 0x000000020c057899 */ /* 0x000fd600080006ff */
[----:B------:R-:W-:Y:S01]  /*7d00*/  @!P2 IMAD.IADD R56, R56, 0x1, -R11 ;  /* 0x000000013838a824 */ /* 0x000fe200078e0a0b */
[----:B------:R-:W-:Y:S02]  /*7d10*/  ISETP.GT.U32.AND P2, PT, R11, R55, PT ;  /* 0x000000370b00720c */ /* 0x000fe40003f44070 */
[----:B------:R-:W-:Y:S01]  /*7d20*/  ISETP.GE.U32.AND P6, PT, R77, 0x7fffffbc, PT ;  /* 0x7fffffbc4d00780c */ /* 0x000fe20003fc6070 */
[----:B------:R-:W-:Y:S01]  /*7d30*/  USHF.R.S32.HI UR6, URZ, 0x1f, UR5 ;  /* 0x0000001fff067899 */ /* 0x000fe20008011405 */
[----:B------:R-:W-:Y:S01]  /*7d40*/  STL [R1+0x688], R86 ;  /* 0x0006885601007387 */ /* 0x000fe20000100800 */
[----:B------:R-:W-:-:S08]  /*7d50*/  IADD3 R91, P4, PT, R5, UR5, RZ ;  /* 0x00000005055b7c10 */ /* 0x000fd0000ff9e0ff */
[----:B------:R-:W-:Y:S01]  /*7d60*/  @!P2 IMAD.IADD R55, R55, 0x1, -R11 ;  /* 0x000000013737a824 */ /* 0x000fe200078e0a0b */
[----:B0-----:R-:W-:-:S04]  /*7d70*/  IADD3 R79, P2, PT, R4, UR5, RZ ;  /* 0x00000005044f7c10 */ /* 0x001fc8000ff5e0ff */
[----:B------:R-:W-:Y:S02]  /*7d80*/  IADD3.X R78, PT, PT, R6, UR6, RZ, P2, !PT ;  /* 0x00000006064e7c10 */ /* 0x000fe400097fe4ff */
[----:B------:R-:W-:Y:S01]  /*7d90*/  PRMT R87, RZ, 0x7610, R87 ;  /* 0x00007610ff577816 */ /* 0x000fe20000000057 */
[----:B--2---:R0:W-:Y:S04]  /*7da0*/  STL [R1+0x1e8], R93 ;  /* 0x0001e85d01007387 */ /* 0x0041e80000100800 */
[----:B0-----:R-:W2:Y:S04]  /*7db0*/  LDL.LU R93, [R1+0x7dc] ;  /* 0x0007dc00015d7983 */ /* 0x001ea80000300800 */
[----:B------:R-:W4:Y:S04]  /*7dc0*/  LDL.LU R86, [R1+0x7d8] ;  /* 0x0007d80001567983 */ /* 0x000f280000300800 */
[----:B------:R0:W-:Y:S04]  /*7dd0*/  STL [R1+0x90], R79 ;  /* 0x0000904f01007387 */ /* 0x0001e80000100800 */
[----:B------:R-:W-:Y:S01]  /*7de0*/  STL [R1+0x9c], R91 ;  /* 0x00009c5b01007387 */ /* 0x000fe20000100800 */
[----:B0-----:R-:W-:-:S03]  /*7df0*/  @!P6 LOP3.LUT R79, R79, R78, RZ, 0x3c, !PT ;  /* 0x0000004e4f4fe212 */ /* 0x001fc600078e3cff */
[----:B---3--:R-:W-:Y:S04]  /*7e00*/  STL [R1+0x11c], R12 ;  /* 0x00011c0c01007387 */ /* 0x008fe80000100800 */
[----:B------:R0:W-:Y:S02]  /*7e10*/  STL [R1+0x8c], R78 ;  /* 0x00008c4e01007387 */ /* 0x0001e40000100800 */
[----:B0-----:R-:W-:-:S04]  /*7e20*/  @!P6 LOP3.LUT R78, R79, R78, RZ, 0x3c, !PT ;  /* 0x0000004e4f4ee212 */ /* 0x001fc800078e3cff */
[----:B------:R-:W-:-:S05]  /*7e30*/  @!P6 LOP3.LUT R79, R79, R78, RZ, 0x3c, !PT ;  /* 0x0000004e4f4fe212 */ /* 0x000fca00078e3cff */
[----:B------:R0:W3:Y:S01]  /*7e40*/  @!P6 LDG.E.U8 R87, desc[UR24][R78.64] ;  /* 0x000000184e57e981 */ /* 0x0000e2000c1e1100 */
[----:B------:R-:W-:Y:S02]  /*7e50*/  IADD3.X R12, PT, PT, R7, UR6, RZ, P4, !PT ;  /* 0x00000006070c7c10 */ /* 0x000fe4000a7fe4ff */
[----:B------:R-:W-:Y:S01]  /*7e60*/  PRMT R89, RZ, 0x7610, R89 ;  /* 0x00007610ff597816 */ /* 0x000fe20000000059 */
[----:B0-----:R-:W-:Y:S02]  /*7e70*/  @!P6 IMAD.MOV.U32 R78, RZ, RZ, R91 ;  /* 0x000000ffff4ee224 */ /* 0x001fe400078e005b */
[----:B------:R-:W-:-:S05]  /*7e80*/  @!P6 IMAD.MOV.U32 R79, RZ, RZ, R12 ;  /* 0x000000ffff4fe224 */ /* 0x000fca00078e000c */
[----:B------:R-:W2:Y:S04]  /*7e90*/  @!P6 LDG.E.U8 R89, desc[UR24][R78.64] ;  /* 0x000000184e59e981 */ /* 0x000ea8000c1e1100 */
[----:B------:R-:W-:Y:S01]  /*7ea0*/  STL [R1+0x94], R12 ;  /* 0x0000940c01007387 */ /* 0x000fe20000100800 */
[----:B------:R-:W-:Y:S01]  /*7eb0*/  ISETP.GT.U32.AND P3, PT, R11, R60, PT ;  /* 0x0000003c0b00720c */ /* 0x000fe20003f64070 */
[----:B------:R-:W-:Y:S01]  /*7ec0*/  VIADD R77, R3, 0xfffffff3 ;  /* 0xfffffff3034d7836 */ /* 0x000fe20000000000 */
[----:B------:R-:W-:-:S11]  /*7ed0*/  UIMAD UR5, UR12, 0xc, URZ ;  /* 0x0000000c0c0578a4 */ /* 0x000fd6000f8e02ff */
[--C-:B------:R-:W-:Y:S01]  /*7ee0*/  @!P3 IMAD.IADD R60, R60, 0x1, -R11.reuse ;  /* 0x000000013c3cb824 */ /* 0x100fe200078e0a0b */
[----:B---3--:R0:W-:Y:S04]  /*7ef0*/  STL [R1+0x118], R87 ;  /* 0x0001185701007387 */ /* 0x0081e80000100800 */
[----:B0-----:R-:W3:Y:S01]  /*7f00*/  LDL.LU R87, [R1+0x7d4] ;  /* 0x0007d40001577983 */ /* 0x001ee20000300800 */
[----:B------:R-:W-:Y:S02]  /*7f10*/  ISETP.GT.U32.AND P3, PT, R11, R59, PT ;  /* 0x0000003b0b00720c */ /* 0x000fe40003f64070 */
[----:B------:R-:W-:Y:S01]  /*7f20*/  ISETP.GE.U32.AND P4, PT, R77, 0x7fffffb4, PT ;  /* 0x7fffffb44d00780c */ /* 0x000fe20003f86070 */
[----:B------:R-:W-:Y:S01]  /*7f30*/  USHF.R.S32.HI UR6, URZ, 0x1f, UR5 ;  /* 0x0000001fff067899 */ /* 0x000fe20008011405 */
[----:B------:R-:W4:Y:S04]  /*7f40*/  LDL.LU R12, [R1+0x7d0] ;  /* 0x0007d000010c7983 */ /* 0x000f280000300800 */
[----:B--2---:R0:W-:Y:S05]  /*7f50*/  STL [R1+0x114], R89 ;  /* 0x0001145901007387 */ /* 0x0041ea0000100800 */
[----:B------:R-:W-:Y:S01]  /*7f60*/  @!P3 IMAD.IADD R59, R59, 0x1, -R11 ;  /* 0x000000013b3bb824 */ /* 0x000fe200078e0a0b */
[----:B------:R-:W-:-:S04]  /*7f70*/  IADD3 R79, P3, PT, R4, UR5, RZ ;  /* 0x00000005044f7c10 */ /* 0x000fc8000ff7e0ff */
[----:B------:R-:W-:Y:S02]  /*7f80*/  IADD3.X R78, PT, PT, R6, UR6, RZ, P3, !PT ;  /* 0x00000006064e7c10 */ /* 0x000fe40009ffe4ff */
[----:B0-----:R-:W-:Y:S01]  /*7f90*/  IADD3 R89, P6, PT, R5, UR5, RZ ;  /* 0x0000000505597c10 */ /* 0x001fe2000ffde0ff */
[----:B------:R0:W-:Y:S04]  /*7fa0*/  STL [R1+0x3f4], R79 ;  /* 0x0003f44f01007387 */ /* 0x0001e80000100800 */
[----:B------:R-:W-:Y:S01]  /*7fb0*/  STL [R1+0x3fc], R89 ;  /* 0x0003fc5901007387 */ /* 0x000fe20000100800 */
[----:B0-----:R-:W-:-:S03]  /*7fc0*/  @!P4 LOP3.LUT R79, R79, R78, RZ, 0x3c, !PT ;  /* 0x0000004e4f4fc212 */ /* 0x001fc600078e3cff */
[----:B------:R0:W-:Y:S01]  /*7fd0*/  STL [R1+0x3f0], R78 ;  /* 0x0003f04e01007387 */ /* 0x0001e20000100800 */
[----:B------:R-:W-:Y:S02]  /*7fe0*/  PRMT R92, RZ, 0x7610, R92 ;  /* 0x00007610ff5c7816 */ /* 0x000fe4000000005c */
[----:B------:R-:W-:Y:S02]  /*7ff0*/  IADD3.X R91, PT, PT, R7, UR6, RZ, P6, !PT ;  /* 0x00000006075b7c10 */ /* 0x000fe4000b7fe4ff */
[----:B0-----:R-:W-:-:S04]  /*8000*/  @!P4 LOP3.LUT R78, R79, R78, RZ, 0x3c, !PT ;  /* 0x0000004e4f4ec212 */ /* 0x001fc800078e3cff */
[----:B------:R-:W-:-:S05]  /*8010*/  @!P4 LOP3.LUT R79, R79, R78, RZ, 0x3c, !PT ;  /* 0x0000004e4f4fc212 */ /* 0x000fca00078e3cff */
[----:B------:R0:W2:Y:S02]  /*8020*/  @!P4 LDG.E.U8 R92, desc[UR24][R78.64] ;  /* 0x000000184e5cc981 */ /* 0x0000a4000c1e1100 */
[----:B0-----:R-:W-:Y:S02]  /*8030*/  @!P4 IMAD.MOV.U32 R78, RZ, RZ, R89 ;  /* 0x000000ffff4ec224 */ /* 0x001fe400078e0059 */
[----:B------:R-:W-:Y:S01]  /*8040*/  @!P4 IMAD.MOV.U32 R79, RZ, RZ, R91 ;  /* 0x000000ffff4fc224 */ /* 0x000fe200078e005b */
[----:B---3--:R-:W-:-:S06]  /*8050*/  PRMT R87, RZ, 0x7610, R87 ;  /* 0x00007610ff577816 */ /* 0x008fcc0000000057 */
[----:B------:R0:W3:Y:S01]  /*8060*/  @!P4 LDG.E.U8 R87, desc[UR24][R78.64] ;  /* 0x000000184e57c981 */ /* 0x0000e2000c1e1100 */
[----:B------:R-:W-:Y:S01]  /*8070*/  ISETP.GT.U32.AND P2, PT, R11, R64, PT ;  /* 0x000000400b00720c */ /* 0x000fe20003f44070 */
[----:B------:R-:W-:Y:S01]  /*8080*/  UIMAD UR5, UR12, 0x14, URZ ;  /* 0x000000140c0578a4 */ /* 0x000fe2000f8e02ff */
[----:B------:R-:W-:-:S11]  /*8090*/  SHF.R.U32.HI R77, RZ, 0xb, R10 ;  /* 0x0000000bff4d7819 */ /* 0x000fd6000001160a */
[----:B------:R-:W-:Y:S01]  /*80a0*/  @!P2 IMAD.IADD R64, R64, 0x1, -R11 ;  /* 0x000000014040a824 */ /* 0x000fe200078e0a0b */
[----:B------:R-:W-:Y:S01]  /*80b0*/  ISETP.GT.U32.AND P2, PT, R11, R63, PT ;  /* 0x0000003f0b00720c */ /* 0x000fe20003f44070 */
[----:B------:R1:W-:Y:S01]  /*80c0*/  STL [R1+0x3f8], R91 ;  /* 0x0003f85b01007387 */ /* 0x0003e20000100800 */
[----:B------:R-:W-:Y:S01]  /*80d0*/  LOP3.LUT P6, RZ, R77, 0x1, RZ, 0xc0, !PT ;  /* 0x000000014dff7812 */ /* 0x000fe200078cc0ff */
[----:B------:R-:W-:Y:S01]  /*80e0*/  USHF.R.S32.HI UR6, URZ, 0x1f, UR5 ;  /* 0x0000001fff067899 */ /* 0x000fe20008011405 */
[----:B0-----:R-:W-:-:S09]  /*80f0*/  SHF.R.U64 R78, R8, 0x1b, RZ ;  /* 0x0000001b084e7819 */ /* 0x001fd200000012ff */
[----:B------:R-:W-:Y:S01]  /*8100*/  @!P2 IMAD.IADD R63, R63, 0x1, -R11 ;  /* 0x000000013f3fa824 */ /* 0x000fe200078e0a0b */
[----:B-1----:R-:W-:Y:S02]  /*8110*/  IADD3 R91, P2, PT, R4, UR5, RZ ;  /* 0x00000005045b7c10 */ /* 0x002fe4000ff5e0ff */
[----:B------:R-:W-:Y:S02]  /*8120*/  PRMT R90, RZ, 0x7610, R90 ;  /* 0x00007610ff5a7816 */ /* 0x000fe4000000005a */
[----:B----4-:R-:W-:Y:S01]  /*8130*/  PRMT R86, RZ, 0x7610, R86 ;  /* 0x00007610ff567816 */ /* 0x010fe20000000056 */
[----:B---3--:R0:W-:Y:S04]  /*8140*/  STL [R1+0x10c], R87 ;  /* 0x00010c5701007387 */ /* 0x0081e80000100800 */
[----:B------:R-:W-:Y:S04]  /*8150*/  STL [R1+0x464], R91 ;  /* 0x0004645b01007387 */ /* 0x000fe80000100800 */
[----:B--2---:R1:W-:Y:S01]  /*8160*/  STL [R1+0x110], R92 ;  /* 0x0001105c01007387 */ /* 0x0043e20000100800 */
[----:B0-----:R-:W-:-:S04]  /*8170*/  IADD3 R87, P4, PT, R5, UR5, RZ ;  /* 0x0000000505577c10 */ /* 0x001fc8000ff9e0ff */
[----:B------:R-:W-:Y:S02]  /*8180*/  IADD3.X R89, PT, PT, R7, UR6, RZ, P4, !PT ;  /* 0x0000000607597c10 */ /* 0x000fe4000a7fe4ff */
[----:B-1----:R-:W-:Y:S02]  /*8190*/  IADD3.X R92, PT, PT, R6, UR6, RZ, P2, !PT ;  /* 0x00000006065c7c10 */ /* 0x002fe400097fe4ff */
[----:B------:R-:W-:Y:S01]  /*81a0*/  LOP3.LUT P4, RZ, R78, 0x1, RZ, 0xc0, !PT ;  /* 0x000000014eff7812 */ /* 0x000fe2000788c0ff */
[----:B------:R-:W-:Y:S02]  /*81b0*/  @P6 IMAD.MOV.U32 R78, RZ, RZ, R91 ;  /* 0x000000ffff4e6224 */ /* 0x000fe400078e005b */
[----:B------:R-:W-:-:S05]  /*81c0*/  @P6 IMAD.MOV.U32 R79, RZ, RZ, R92 ;  /* 0x000000ffff4f6224 */ /* 0x000fca00078e005c */
[----:B------:R0:W2:Y:S02]  /*81d0*/  @P6 LDG.E.U8 R90, desc[UR24][R78.64] ;  /* 0x000000184e5a6981 */ /* 0x0000a4000c1e1100 */
[----:B0-----:R-:W-:Y:S02]  /*81e0*/  @P6 IMAD.MOV.U32 R78, RZ, RZ, R87 ;  /* 0x000000ffff4e6224 */ /* 0x001fe400078e0057 */
[----:B------:R-:W-:-:S05]  /*81f0*/  @P6 IMAD.MOV.U32 R79, RZ, RZ, R89 ;  /* 0x000000ffff4f6224 */ /* 0x000fca00078e0059 */
[----:B------:R0:W3:Y:S01]  /*8200*/  @P6 LDG.E.U8 R86, desc[UR24][R78.64] ;  /* 0x000000184e566981 */ /* 0x0000e2000c1e1100 */
[----:B------:R-:W-:Y:S01]  /*8210*/  ISETP.GT.U32.AND P3, PT, R11, R62, PT ;  /* 0x0000003e0b00720c */ /* 0x000fe20003f64070 */
[----:B------:R-:W-:Y:S01]  /*8220*/  UIMAD UR5, UR12, 0x1c, URZ ;  /* 0x0000001c0c0578a4 */ /* 0x000fe2000f8e02ff */
[----:B------:R-:W-:-:S11]  /*8230*/  SHF.R.U32.HI R77, RZ, 0x3, R10 ;  /* 0x00000003ff4d7819 */ /* 0x000fd6000001160a */
[----:B------:R-:W-:Y:S01]  /*8240*/  @!P3 IMAD.IADD R62, R62, 0x1, -R11 ;  /* 0x000000013e3eb824 */ /* 0x000fe200078e0a0b */
[----:B------:R-:W-:Y:S01]  /*8250*/  ISETP.GT.U32.AND P3, PT, R11, R61, PT ;  /* 0x0000003d0b00720c */ /* 0x000fe20003f64070 */
[----:B------:R-:W-:Y:S01]  /*8260*/  STL [R1+0x46c], R87 ;  /* 0x00046c5701007387 */ /* 0x000fe20000100800 */
[----:B------:R-:W-:-:S03]  /*8270*/  LOP3.LUT P2, RZ, R77, 0x1, RZ, 0xc0, !PT ;  /* 0x000000014dff7812 */ /* 0x000fc6000784c0ff */
[----:B------:R-:W-:Y:S01]  /*8280*/  STL [R1+0x460], R92 ;  /* 0x0004605c01007387 */ /* 0x000fe20000100800 */
[----:B------:R-:W-:-:S03]  /*8290*/  USHF.R.S32.HI UR6, URZ, 0x1f, UR5 ;  /* 0x0000001fff067899 */ /* 0x000fc60008011405 */
[----:B------:R1:W-:Y:S04]  /*82a0*/  STL [R1+0x468], R89 ;  /* 0x0004685901007387 */ /* 0x0003e80000100800 */
[----:B------:R-:W-:Y:S01]  /*82b0*/  @!P3 IMAD.IADD R61, R61, 0x1, -R11 ;  /* 0x000000013d3db824 */ /* 0x000fe200078e0a0b */
[----:B-1----:R-:W-:Y:S02]  /*82c0*/  IADD3 R89, P3, PT, R4, UR5, RZ ;  /* 0x0000000504597c10 */ /* 0x002fe4000ff7e0ff */
[----:B0-----:R-:W-:Y:S02]  /*82d0*/  SHF.R.U64 R78, R8, 0xb, RZ ;  /* 0x0000000b084e7819 */ /* 0x001fe400000012ff */
[----:B------:R-:W-:Y:S02]  /*82e0*/  PRMT R88, RZ, 0x7610, R88 ;  /* 0x00007610ff587816 */ /* 0x000fe40000000058 */
[----:B------:R-:W-:Y:S01]  /*82f0*/  PRMT R85, RZ, 0x7610, R85 ;  /* 0x00007610ff557816 */ /* 0x000fe20000000055 */
        /* <DEDUP_REMOVED lines=13> */
[----:B------:R-:W-:-:S03]  /*83d0*/  UIMAD UR6, UR12, 0x24, URZ ;  /* 0x000000240c0678a4 */ /* 0x000fc6000f8e02ff */
[----:B------:R-:W-:Y:S01]  /*83e0*/  STL [R1+0x55c], R86 ;  /* 0x00055c5601007387 */ /* 0x000fe20000100800 */
[----:B------:R-:W-:-:S03]  /*83f0*/  USHF.R.S32.HI UR17, URZ, 0x1f, UR6 ;  /* 0x0000001fff117899 */ /* 0x000fc60008011406 */
[----:B------:R-:W-:Y:S04]  /*8400*/  STL [R1+0x550], R90 ;  /* 0x0005505a01007387 */ /* 0x000fe80000100800 */
[----:B------:R1:W-:Y:S02]  /*8410*/  STL [R1+0x558], R87 ;  /* 0x0005585701007387 */ /* 0x0003e40000100800 */
[----:B-1----:R-:W-:-:S05]  /*8420*/  IADD3 R87, P2, PT, R4, UR6, RZ ;  /* 0x0000000604577c10 */ /* 0x002fca000ff5e0ff */
[----:B------:R-:W-:Y:S01]  /*8430*/  STL [R1+0x5a4], R87 ;  /* 0x0005a45701007387 */ /* 0x000fe20000100800 */
[----:B------:R-:W-:Y:S01]  /*8440*/  PRMT R84, RZ, 0x7610, R84 ;  /* 0x00007610ff547816 */ /* 0x000fe20000000054 */
[----:B0-----:R-:W-:Y:S01]  /*8450*/  @P4 IMAD.MOV.U32 R78, RZ, RZ, R87 ;  /* 0x000000ffff4e4224 */ /* 0x001fe200078e0057 */
[----:B------:R-:W-:-:S04]  /*8460*/  SHF.R.U64 R77, R8, 0x13, RZ ;  /* 0x00000013084d7819 */ /* 0x000fc800000012ff */
[----:B------:R-:W-:Y:S02]  /*8470*/  LOP3.LUT P3, RZ, R77, 0x1, RZ, 0xc0, !PT ;  /* 0x000000014dff7812 */ /* 0x000fe4000786c0ff */
[----:B------:R-:W-:Y:S01]  /*8480*/  PRMT R77, RZ, 0x7610, R77 ;  /* 0x00007610ff4d7816 */ /* 0x000fe2000000004d */
[----:B--2---:R0:W-:Y:S02]  /*8490*/  STL [R1+0xe4], R88 ;  /* 0x0000e45801007387 */ /* 0x0041e40000100800 */
[----:B0-----:R-:W-:-:S05]  /*84a0*/  IADD3.X R88, PT, PT, R6, UR17, RZ, P2, !PT ;  /* 0x0000001106587c10 */ /* 0x001fca00097fe4ff */
[----:B------:R-:W-:-:S05]  /*84b0*/  @P4 IMAD.MOV.U32 R79, RZ, RZ, R88 ;  /* 0x000000ffff4f4224 */ /* 0x000fca00078e0058 */
[----:B------:R0:W2:Y:S04]  /*84c0*/  @P4 LDG.E.U8 R84, desc[UR24][R78.64] ;  /* 0x000000184e544981 */ /* 0x0000a8000c1e1100 */
[----:B---3--:R1:W-:Y:S02]  /*84d0*/  STL [R1+0xe0], R85 ;  /* 0x0000e05501007387 */ /* 0x0083e40000100800 */
[----:B-1----:R-:W-:-:S04]  /*84e0*/  IADD3 R85, P2, PT, R5, UR6, RZ ;  /* 0x0000000605557c10 */ /* 0x002fc8000ff5e0ff */
[----:B------:R-:W-:Y:S01]  /*84f0*/  IADD3.X R86, PT, PT, R7, UR17, RZ, P2, !PT ;  /* 0x0000001107567c10 */ /* 0x000fe200097fe4ff */
[----:B0-----:R-:W-:-:S04]  /*8500*/  @P4 IMAD.MOV.U32 R78, RZ, RZ, R85 ;  /* 0x000000ffff4e4224 */ /* 0x001fc800078e0055 */
[----:B------:R-:W-:-:S05]  /*8510*/  @P4 IMAD.MOV.U32 R79, RZ, RZ, R86 ;  /* 0x000000ffff4f4224 */ /* 0x000fca00078e0056 */
[----:B------:R0:W3:Y:S01]  /*8520*/  @P4 LDG.E.U8 R77, desc[UR24][R78.64] ;  /* 0x000000184e4d4981 */ /* 0x0000e2000c1e1100 */
[----:B------:R-:W-:-:S03]  /*8530*/  UIMAD UR14, UR12, 0x2c, URZ ;  /* 0x0000002c0c0e78a4 */ /* 0x000fc6000f8e02ff */
[----:B------:R-:W-:Y:S01]  /*8540*/  STL [R1+0x5a0], R88 ;  /* 0x0005a05801007387 */ /* 0x000fe20000100800 */
[----:B------:R-:W-:-:S03]  /*8550*/  USHF.R.S32.HI UR6, URZ, 0x1f, UR14 ;  /* 0x0000001fff067899 */ /* 0x000fc6000801140e */
[----:B------:R-:W-:Y:S01]  /*8560*/  STL [R1+0x5ac], R85 ;  /* 0x0005ac5501007387 */ /* 0x000fe20000100800 */
[----:B------:R-:W-:-:S03]  /*8570*/  UIMAD UR15, UR12, 0x34, URZ ;  /* 0x000000340c0f78a4 */ /* 0x000fc6000f8e02ff */
[----:B------:R-:W-:Y:S01]  /*8580*/  STL [R1+0x5a8], R86 ;  /* 0x0005a85601007387 */ /* 0x000fe20000100800 */
[----:B------:R-:W-:Y:S02]  /*8590*/  USHF.R.S32.HI UR20, URZ, 0x1f, UR15 ;  /* 0x0000001fff147899 */ /* 0x000fe4000801140f */
[----:B------:R-:W-:Y:S01]  /*85a0*/  UIMAD UR5, UR12, 0x5, URZ ;  /* 0x000000050c0578a4 */ /* 0x000fe2000f8e02ff */
[----:B0-----:R-:W-:-:S03]  /*85b0*/  VIADD R78, R3, 0xfffffffa ;  /* 0xfffffffa034e7836 */ /* 0x001fc60000000000 */
[----:B------:R-:W-:Y:S01]  /*85c0*/  USHF.R.S32.HI UR17, URZ, 0x1f, UR5 ;  /* 0x0000001fff117899 */ /* 0x000fe20008011405 */
[----:B------:R-:W-:Y:S02]  /*85d0*/  IADD3 R90, P4, PT, R5, UR14, RZ ;  /* 0x0000000e055a7c10 */ /* 0x000fe4000ff9e0ff */
[----:B------:R-:W-:Y:S02]  /*85e0*/  PRMT R12, RZ, 0x7610, R12 ;  /* 0x00007610ff0c7816 */ /* 0x000fe4000000000c */
[----:B------:R-:W-:Y:S01]  /*85f0*/  PRMT R93, RZ, 0x7610, R93 ;  /* 0x00007610ff5d7816 */ /* 0x000fe2000000005d */
[----:B--2---:R0:W-:Y:S02]  /*8600*/  STL [R1+0xdc], R84 ;  /* 0x0000dc5401007387 */ /* 0x0041e40000100800 */
[----:B0-----:R-:W-:-:S04]  /*8610*/  IADD3 R84, P2, PT, R4, UR14, RZ ;  /* 0x0000000e04547c10 */ /* 0x001fc8000ff5e0ff */
[----:B------:R-:W-:Y:S02]  /*8620*/  IADD3.X R79, PT, PT, R6, UR6, RZ, P2, !PT ;  /* 0x00000006064f7c10 */ /* 0x000fe400097fe4ff */
[----:B------:R-:W-:-:S04]  /*8630*/  IADD3 R88, P2, PT, R4, UR15, RZ ;  /* 0x0000000f04587c10 */ /* 0x000fc8000ff5e0ff */
[----:B------:R-:W-:Y:S02]  /*8640*/  IADD3.X R85, PT, PT, R6, UR20, RZ, P2, !PT ;  /* 0x0000001406557c10 */ /* 0x000fe400097fe4ff */
[----:B------:R-:W-:-:S04]  /*8650*/  IADD3 R86, P2, PT, R4, UR5, RZ ;  /* 0x0000000504567c10 */ /* 0x000fc8000ff5e0ff */
[----:B------:R-:W-:Y:S02]  /*8660*/  IADD3.X R87, PT, PT, R6, UR17, RZ, P2, !PT ;  /* 0x0000001106577c10 */ /* 0x000fe400097fe4ff */
[----:B------:R-:W-:Y:S01]  /*8670*/  ISETP.GE.U32.AND P2, PT, R78, 0x7fffffbb, PT ;  /* 0x7fffffbb4e00780c */ /* 0x000fe20003f46070 */
[----:B------:R-:W-:Y:S01]  /*8680*/  @P3 IMAD.MOV.U32 R78, RZ, RZ, R84 ;  /* 0x000000ffff4e3224 */ /* 0x000fe200078e0054 */
[----:B------:R-:W-:Y:S04]  /*8690*/  STL [R1+0x5f4], R84 ;  /* 0x0005f45401007387 */ /* 0x000fe80000100800 */
[----:B---3--:R-:W-:Y:S04]  /*86a0*/  STL [R1+0xd8], R77 ;  /* 0x0000d84d01007387 */ /* 0x008fe80000100800 */
[----:B------:R-:W-:Y:S04]  /*86b0*/  STL [R1+0x5fc], R90 ;  /* 0x0005fc5a01007387 */ /* 0x000fe80000100800 */
[----:B------:R0:W-:Y:S04]  /*86c0*/  STL [R1+0x5f0], R79 ;  /* 0x0005f04f01007387 */ /* 0x0001e80000100800 */
[----:B------:R1:W2:Y:S02]  /*86d0*/  @P3 LDG.E.U8 R12, desc[UR24][R78.64] ;  /* 0x000000184e0c3981 */ /* 0x0002a4000c1e1100 */
[----:B-1----:R-:W-:-:S02]  /*86e0*/  @P6 IMAD.MOV.U32 R78, RZ, RZ, R88 ;  /* 0x000000ffff4e6224 */ /* 0x002fc400078e0058 */
[----:B0-----:R-:W-:-:S05]  /*86f0*/  @P6 IMAD.MOV.U32 R79, RZ, RZ, R85 ;  /* 0x000000ffff4f6224 */ /* 0x001fca00078e0055 */
[----:B------:R-:W3:Y:S01]  /*8700*/  @P6 LDG.E.U8 R93, desc[UR24][R78.64] ;  /* 0x000000184e5d6981 */ /* 0x000ee2000c1e1100 */
[----:B------:R-:W-:Y:S01]  /*8710*/  UIMAD UR16, UR12, 0x3c, URZ ;  /* 0x0000003c0c1078a4 */ /* 0x000fe2000f8e02ff */
[----:B------:R-:W-:-:S03]  /*8720*/  IADD3.X R92, PT, PT, R7, UR6, RZ, P4, !PT ;  /* 0x00000006075c7c10 */ /* 0x000fc6000a7fe4ff */
[----:B------:R-:W-:Y:S02]  /*8730*/  USHF.R.S32.HI UR21, URZ, 0x1f, UR16 ;  /* 0x0000001fff157899 */ /* 0x000fe40008011410 */
[----:B------:R-:W-:Y:S01]  /*8740*/  IADD3 R91, P4, PT, R4, UR16, RZ ;  /* 0x00000010045b7c10 */ /* 0x000fe2000ff9e0ff */
[----:B------:R-:W-:Y:S03]  /*8750*/  STL [R1+0x644], R88 ;  /* 0x0006445801007387 */ /* 0x000fe60000100800 */
[----:B------:R-:W-:Y:S01]  /*8760*/  IADD3.X R89, PT, PT, R6, UR21, RZ, P4, !PT ;  /* 0x0000001506597c10 */ /* 0x000fe2000a7fe4ff */
[----:B------:R-:W-:Y:S04]  /*8770*/  STL [R1+0x5f8], R92 ;  /* 0x0005f85c01007387 */ /* 0x000fe80000100800 */
[----:B------:R-:W-:Y:S04]  /*8780*/  STL [R1+0x694], R91 ;  /* 0x0006945b01007387 */ /* 0x000fe80000100800 */
[----:B------:R-:W-:Y:S04]  /*8790*/  STL [R1+0x640], R85 ;  /* 0x0006405501007387 */ /* 0x000fe80000100800 */
[----:B------:R-:W-:Y:S04]  /*87a0*/  STL [R1+0xc0], R86 ;  /* 0x0000c05601007387 */ /* 0x000fe80000100800 */
[----:B------:R-:W-:Y:S04]  /*87b0*/  STL [R1+0x690], R89 ;  /* 0x0006905901007387 */ /* 0x000fe80000100800 */
[----:B------:R-:W-:Y:S04]  /*87c0*/  STL [R1+0xbc], R87 ;  /* 0x0000bc5701007387 */ /* 0x000fe80000100800 */
[----:B------:R-:W4:Y:S04]  /*87d0*/  LDL.LU R84, [R1+0x7cc] ;  /* 0x0007cc0001547983 */ /* 0x000f280000300800 */
[----:B--2---:R0:W-:Y:S04]  /*87e0*/  STL [R1+0xd4], R12 ;  /* 0x0000d40c01007387 */ /* 0x0041e80000100800 */
[----:B0-----:R-:W2:Y:S04]  /*87f0*/  LDL.LU R12, [R1+0x7c8] ;  /* 0x0007c800010c7983 */ /* 0x001ea80000300800 */
[----:B------:R-:W4:Y:S04]  /*8800*/  LDL.LU R85, [R1+0x7c4] ;  /* 0x0007c40001557983 */ /* 0x000f280000300800 */
[----:B------:R-:W4:Y:S04]  /*8810*/  LDL.LU R88, [R1+0x7c0] ;  /* 0x0007c00001587983 */ /* 0x000f280000300800 */
[----:B---3--:R0:W-:Y:S04]  /*8820*/  STL [R1+0xb8], R93 ;  /* 0x0000b85d01007387 */ /* 0x0081e80000100800 */
[----:B0-----:R-:W3:Y:S01]  /*8830*/  LDL.LU R93, [R1+0x7bc] ;  /* 0x0007bc00015d7983 */ /* 0x001ee20000300800 */
[----:B------:R-:W-:-:S04]  /*8840*/  SHF.R.U64 R77, R8, 0x3, RZ ;  /* 0x00000003084d7819 */ /* 0x000fc800000012ff */
[----:B------:R-:W-:-:S13]  /*8850*/  LOP3.LUT P4, RZ, R77, 0x1, RZ, 0xc0, !PT ;  /* 0x000000014dff7812 */ /* 0x000fda000788c0ff */
[----:B------:R-:W-:Y:S02]  /*8860*/  @P4 IMAD.MOV.U32 R78, RZ, RZ, R91 ;  /* 0x000000ffff4e4224 */ /* 0x000fe400078e005b */
[----:B------:R-:W-:Y:S02]  /*8870*/  @P4 IMAD.MOV.U32 R79, RZ, RZ, R89 ;  /* 0x000000ffff4f4224 */ /* 0x000fe400078e0059 */
[----:B------:R-:W3:Y:S04]  /*8880*/  LDL.LU R89, [R1+0x7b8] ;  /* 0x0007b80001597983 */ /* 0x000ee80000300800 */
[----:B------:R-:W3:Y:S01]  /*8890*/  LDL.LU R91, [R1+0x7b4] ;  /* 0x0007b400015b7983 */ /* 0x000ee20000300800 */
[----:B--2---:R-:W-:-:S06]  /*88a0*/  PRMT R12, RZ, 0x7610, R12 ;  /* 0x00007610ff0c7816 */ /* 0x004fcc000000000c */
[----:B------:R0:W2:Y:S01]  /*88b0*/  @P4 LDG.E.U8 R12, desc[UR24][R78.64] ;  /* 0x000000184e0c4981 */ /* 0x0000a2000c1e1100 */
[----:B----4-:R-:W-:Y:S01]  /*88c0*/  PRMT R88, RZ, 0x7610, R88 ;  /* 0x00007610ff587816 */ /* 0x010fe20000000058 */
[----:B0-----:R-:W-:Y:S02]  /*88d0*/  @!P2 IMAD.MOV.U32 R78, RZ, RZ, R86 ;  /* 0x000000ffff4ea224 */ /* 0x001fe400078e0056 */
[----:B------:R-:W-:Y:S01]  /*88e0*/  @!P2 IMAD.MOV.U32 R79, RZ, RZ, R87 ;  /* 0x000000ffff4fa224 */ /* 0x000fe200078e0057 */
[----:B---3--:R-:W-:-:S06]  /*88f0*/  PRMT R93, RZ, 0x7610, R93 ;  /* 0x00007610ff5d7816 */ /* 0x008fcc000000005d */
[----:B------:R0:W3:Y:S02]  /*8900*/  @!P2 LDG.E.U8 R93, desc[UR24][R78.64] ;  /* 0x000000184e5da981 */ /* 0x0000e4000c1e1100 */
[----:B0-----:R-:W-:Y:S02]  /*8910*/  @P3 IMAD.MOV.U32 R78, RZ, RZ, R90 ;  /* 0x000000ffff4e3224 */ /* 0x001fe400078e005a */
[----:B------:R-:W-:-:S05]  /*8920*/  @P3 IMAD.MOV.U32 R79, RZ, RZ, R92 ;  /* 0x000000ffff4f3224 */ /* 0x000fca00078e005c */
[----:B------:R-:W4:Y:S01]  /*8930*/  @P3 LDG.E.U8 R88, desc[UR24][R78.64] ;  /* 0x000000184e583981 */ /* 0x000f22000c1e1100 */
[----:B------:R-:W-:-:S03]  /*8940*/  PRMT R77, RZ, 0x7610, R77 ;  /* 0x00007610ff4d7816 */ /* 0x000fc6000000004d */
[----:B--2---:R0:W-:Y:S04]  /*8950*/  STL [R1+0xb0], R12 ;  /* 0x0000b00c01007387 */ /* 0x0041e80000100800 */
[----:B0-----:R-:W2:Y:S04]  /*8960*/  LDL.LU R12, [R1+0x7b0] ;  /* 0x0007b000010c7983 */ /* 0x001ea80000300800 */
[----:B------:R-:W2:Y:S04]  /*8970*/  LDL.LU R87, [R1+0x7ac] ;  /* 0x0007ac0001577983 */ /* 0x000ea80000300800 */
[----:B------:R-:W2:Y:S04]  /*8980*/  LDL.LU R86, [R1+0x7a8] ;  /* 0x0007a80001567983 */ /* 0x000ea80000300800 */
[----:B---3--:R0:W-:Y:S04]  /*8990*/  STL [R1+0xac], R93 ;  /* 0x0000ac5d01007387 */ /* 0x0081e80000100800 */
[----:B0-----:R-:W3:Y:S04]  /*89a0*/  LDL.LU R93, [R1+0x7a4] ;  /* 0x0007a400015d7983 */ /* 0x001ee80000300800 */
[----:B------:R-:W2:Y:S04]  /*89b0*/  LDL.LU R92, [R1+0x7a0] ;  /* 0x0007a000015c7983 */ /* 0x000ea80000300800 */
[----:B----4-:R0:W-:Y:S02]  /*89c0*/  STL [R1+0xa8], R88 ;  /* 0x0000a85801007387 */ /* 0x0101e40000100800 */
[----:B0-----:R-:W-:-:S04]  /*89d0*/  IADD3 R88, P3, PT, R5, UR15, RZ ;  /* 0x0000000f05587c10 */ /* 0x001fc8000ff7e0ff */
[----:B------:R-:W-:Y:S01]  /*89e0*/  IADD3.X R90, PT, PT, R7, UR20, RZ, P3, !PT ;  /* 0x00000014075a7c10 */ /* 0x000fe20009ffe4ff */
[----:B------:R-:W-:Y:S01]  /*89f0*/  @P6 IMAD.MOV.U32 R78, RZ, RZ, R88 ;  /* 0x000000ffff4e6224 */ /* 0x000fe200078e0058 */
[----:B------:R0:W-:Y:S01]  /*8a00*/  STL [R1+0x64c], R88 ;  /* 0x00064c5801007387 */ /* 0x0001e20000100800 */
[----:B------:R-:W-:Y:S02]  /*8a10*/  UIMAD UR6, UR12, 0xd, URZ ;  /* 0x0000000d0c0678a4 */ /* 0x000fe4000f8e02ff */
[----:B------:R-:W-:Y:S01]  /*8a20*/  @P6 IMAD.MOV.U32 R79, RZ, RZ, R90 ;  /* 0x000000ffff4f6224 */ /* 0x000fe200078e005a */
[----:B------:R-:W-:Y:S01]  /*8a30*/  PRMT R91, RZ, 0x7610, R91 ;  /* 0x00007610ff5b7816 */ /* 0x000fe2000000005b */
[----:B------:R-:W1:Y:S03]  /*8a40*/  LDCU UR20, c[0x0][0x3b0] ;  /* 0x00007600ff1477ac */ /* 0x000e660008000800 */
[----:B------:R4:W2:Y:S01]  /*8a50*/  @P6 LDG.E.U8 R77, desc[UR24][R78.64] ;  /* 0x000000184e4d6981 */ /* 0x0008a2000c1e1100 */
[----:B------:R-:W-:-:S03]  /*8a60*/  ISETP.GT.U32.AND P3, PT, R11, R66, PT ;  /* 0x000000420b00720c */ /* 0x000fc60003f64070 */
[----:B------:R0:W-:Y:S01]  /*8a70*/  STL [R1+0x648], R90 ;  /* 0x0006485a01007387 */ /* 0x0001e20000100800 */
[----:B------:R-:W-:-:S09]  /*8a80*/  USHF.R.S32.HI UR14, URZ, 0x1f, UR6 ;  /* 0x0000001fff0e7899 */ /* 0x000fd20008011406 */
[----:B------:R-:W-:Y:S01]  /*8a90*/  @!P3 IMAD.IADD R66, R66, 0x1, -R11 ;  /* 0x000000014242b824 */ /* 0x000fe200078e0a0b */
[----:B0-----:R-:W-:Y:S01]  /*8aa0*/  IADD3 R88, P3, PT, R5, UR16, RZ ;  /* 0x0000001005587c10 */ /* 0x001fe2000ff7e0ff */
[----:B------:R-:W0:Y:S03]  /*8ab0*/  LDCU UR16, c[0x0][0x3b0] ;  /* 0x00007600ff1077ac */ /* 0x000e260008000800 */
[----:B------:R-:W-:Y:S01]  /*8ac0*/  IADD3.X R90, PT, PT, R7, UR21, RZ, P3, !PT ;  /* 0x00000015075a7c10 */ /* 0x000fe20009ffe4ff */
[----:B------:R-:W0:Y:S01]  /*8ad0*/  LDCU UR21, c[0x0][0x3b0] ;  /* 0x00007600ff1577ac */ /* 0x000e220008000800 */
[----:B----4-:R-:W-:-:S04]  /*8ae0*/  IADD3 R79, P3, PT, R4, UR6, RZ ;  /* 0x00000006044f7c10 */ /* 0x010fc8000ff7e0ff */
[----:B------:R-:W-:Y:S02]  /*8af0*/  IADD3.X R78, PT, PT, R6, UR14, RZ, P3, !PT ;  /* 0x0000000e064e7c10 */ /* 0x000fe40009ffe4ff */
[----:B------:R-:W-:Y:S01]  /*8b00*/  PRMT R85, RZ, 0x7610, R85 ;  /* 0x00007610ff557816 */ /* 0x000fe20000000055 */
[----:B--2---:R2:W-:Y:S02]  /*8b10*/  STL [R1+0xa0], R77 ;  /* 0x0000a04d01007387 */ /* 0x0045e40000100800 */
[----:B--2---:R-:W-:-:S05]  /*8b20*/  VIADD R77, R3, 0xfffffff2 ;  /* 0xfffffff2034d7836 */ /* 0x004fca0000000000 */
[----:B------:R-:W-:Y:S01]  /*8b30*/  ISETP.GE.U32.AND P6, PT, R77, 0x7fffffb3, PT ;  /* 0x7fffffb34d00780c */ /* 0x000fe20003fc6070 */
[----:B------:R-:W-:Y:S04]  /*8b40*/  STL [R1+0x6a0], R88 ;  /* 0x0006a05801007387 */ /* 0x000fe80000100800 */
[----:B------:R-:W-:Y:S04]  /*8b50*/  STL [R1+0x698], R90 ;  /* 0x0006985a01007387 */ /* 0x000fe80000100800 */
[----:B------:R2:W-:Y:S04]  /*8b60*/  STL [R1+0x404], R79 ;  /* 0x0004044f01007387 */ /* 0x0005e80000100800 */
[----:B------:R4:W-:Y:S01]  /*8b70*/  STL [R1+0x400], R78 ;  /* 0x0004004e01007387 */ /* 0x0009e20000100800 */
[----:B--2---:R-:W-:-:S04]  /*8b80*/  @!P6 LOP3.LUT R79, R79, R78, RZ, 0x3c, !PT ;  /* 0x0000004e4f4fe212 */ /* 0x004fc800078e3cff */
[----:B----4-:R-:W-:-:S04]  /*8b90*/  @!P6 LOP3.LUT R78, R79, R78, RZ, 0x3c, !PT ;  /* 0x0000004e4f4ee212 */ /* 0x010fc800078e3cff */
[----:B------:R-:W-:-:S05]  /*8ba0*/  @!P6 LOP3.LUT R79, R79, R78, RZ, 0x3c, !PT ;  /* 0x0000004e4f4fe212 */ /* 0x000fca00078e3cff */
[----:B------:R2:W4:Y:S02]  /*8bb0*/  @!P6 LDG.E.U8 R91, desc[UR24][R78.64] ;  /* 0x000000184e5be981 */ /* 0x000524000c1e1100 */
[----:B--2---:R-:W-:Y:S02]  /*8bc0*/  @P4 IMAD.MOV.U32 R78, RZ, RZ, R88 ;  /* 0x000000ffff4e4224 */ /* 0x004fe400078e0058 */
[----:B------:R-:W-:-:S05]  /*8bd0*/  @P4 IMAD.MOV.U32 R79, RZ, RZ, R90 ;  /* 0x000000ffff4f4224 */ /* 0x000fca00078e005a */
[----:B------:R-:W2:Y:S01]  /*8be0*/  @P4 LDG.E.U8 R85, desc[UR24][R78.64] ;  /* 0x000000184e554981 */ /* 0x000ea2000c1e1100 */
[----:B------:R-:W-:-:S03]  /*8bf0*/  PRMT R77, RZ, 0x7610, R77 ;  /* 0x00007610ff4d7816 */ /* 0x000fc6000000004d */
[----:B----4-:R4:W-:Y:S04]  /*8c00*/  STL [R1+0x58], R91 ;  /* 0x0000585b01007387 */ /* 0x0109e80000100800 */
[----:B----4-:R-:W4:Y:S04]  /*8c10*/  LDL.LU R91, [R1+0x79c] ;  /* 0x00079c00015b7983 */ /* 0x010f280000300800 */
[----:B------:R-:W3:Y:S04]  /*8c20*/  LDL.LU R90, [R1+0x798] ;  /* 0x00079800015a7983 */ /* 0x000ee80000300800 */
[----:B--2---:R2:W-:Y:S02]  /*8c30*/  STL [R1+0x50], R85 ;  /* 0x0000505501007387 */ /* 0x0045e40000100800 */
[----:B--2---:R-:W-:-:S04]  /*8c40*/  IADD3 R85, P4, PT, R5, UR5, RZ ;  /* 0x0000000505557c10 */ /* 0x004fc8000ff9e0ff */
[----:B------:R-:W-:Y:S01]  /*8c50*/  IADD3.X R88, PT, PT, R7, UR17, RZ, P4, !PT ;  /* 0x0000001107587c10 */ /* 0x000fe2000a7fe4ff */
[----:B------:R-:W-:Y:S01]  /*8c60*/  @!P2 IMAD.MOV.U32 R78, RZ, RZ, R85 ;  /* 0x000000ffff4ea224 */ /* 0x000fe200078e0055 */
[----:B------:R-:W-:Y:S01]  /*8c70*/  ISETP.GT.U32.AND P3, PT, R11, R65, PT ;  /* 0x000000410b00720c */ /* 0x000fe20003f64070 */
[----:B------:R2:W-:Y:S01]  /*8c80*/  STL [R1+0xc8], R85 ;  /* 0x0000c85501007387 */ /* 0x0005e20000100800 */
[----:B------:R-:W-:Y:S01]  /*8c90*/  UIMAD UR5, UR12, 0x15, URZ ;  /* 0x000000150c0578a4 */ /* 0x000fe2000f8e02ff */
[----:B------:R-:W-:Y:S01]  /*8ca0*/  @!P2 IMAD.MOV.U32 R79, RZ, RZ, R88 ;  /* 0x000000ffff4fa224 */ /* 0x000fe200078e0058 */
[----:B------:R-:W-:Y:S01]  /*8cb0*/  PRMT R89, RZ, 0x7610, R89 ;  /* 0x00007610ff597816 */ /* 0x000fe20000000059 */
[----:B------:R-:W0:Y:S03]  /*8cc0*/  LDCU UR17, c[0x0][0x3b0] ;  /* 0x00007600ff1177ac */ /* 0x000e260008000800 */
[----:B------:R1:W3:Y:S05]  /*8cd0*/  @!P2 LDG.E.U8 R77, desc[UR24][R78.64] ;  /* 0x000000184e4da981 */ /* 0x0002ea000c1e1100 */
[----:B------:R-:W-:Y:S01]  /*8ce0*/  @!P3 IMAD.IADD R65, R65, 0x1, -R11 ;  /* 0x000000014141b824 */ /* 0x000fe200078e0a0b */
[----:B------:R-:W-:-:S02]  /*8cf0*/  ISETP.GT.U32.AND P3, PT, R11, R70, PT ;  /* 0x000000460b00720c */ /* 0x000fc40003f64070 */
[----:B------:R-:W-:Y:S01]  /*8d00*/  ISETP.GT.U32.AND P4, PT, R11, R69, PT ;  /* 0x000000450b00720c */ /* 0x000fe20003f84070 */
[----:B------:R0:W-:Y:S01]  /*8d10*/  STL [R1+0xc4], R88 ;  /* 0x0000c45801007387 */ /* 0x0001e20000100800 */
[----:B------:R-:W-:Y:S02]  /*8d20*/  USHF.R.S32.HI UR15, URZ, 0x1f, UR5 ;  /* 0x0000001fff0f7899 */ /* 0x000fe40008011405 */
[----:B-1----:R-:W-:-:S07]  /*8d30*/  IADD3 R79, P2, PT, R4, UR5, RZ ;  /* 0x00000005044f7c10 */ /* 0x002fce000ff5e0ff */
[--C-:B------:R-:W-:Y:S02]  /*8d40*/  @!P3 IMAD.IADD R70, R70, 0x1, -R11.reuse ;  /* 0x000000014646b824 */ /* 0x100fe400078e0a0b */
[----:B------:R-:W-:Y:S01]  /*8d50*/  @!P4 IMAD.IADD R69, R69, 0x1, -R11 ;  /* 0x000000014545c824 */ /* 0x000fe200078e0a0b */
[----:B--2---:R-:W-:Y:S02]  /*8d60*/  IADD3 R85, P4, PT, R5, UR6, RZ ;  /* 0x0000000605557c10 */ /* 0x004fe4000ff9e0ff */
[----:B------:R-:W-:Y:S02]  /*8d70*/  IADD3.X R78, PT, PT, R6, UR15, RZ, P2, !PT ;  /* 0x0000000f064e7c10 */ /* 0x000fe400097fe4ff */
[----:B0-----:R-:W-:Y:S02]  /*8d80*/  IADD3.X R88, PT, PT, R7, UR14, RZ, P4, !PT ;  /* 0x0000000e07587c10 */ /* 0x001fe4000a7fe4ff */
[----:B------:R-:W-:Y:S01]  /*8d90*/  PRMT R83, RZ, 0x7610, R83 ;  /* 0x00007610ff537816 */ /* 0x000fe20000000053 */
[----:B---3--:R0:W-:Y:S02]  /*8da0*/  STL [R1+0x40], R77 ;  /* 0x0000404d01007387 */ /* 0x0081e40000100800 */
[----:B0-----:R-:W-:-:S04]  /*8db0*/  SHF.R.U32.HI R77, RZ, 0xa, R10 ;  /* 0x0000000aff4d7819 */ /* 0x001fc8000001160a */
[----:B------:R-:W-:Y:S01]  /*8dc0*/  LOP3.LUT P3, RZ, R77, 0x1, RZ, 0xc0, !PT ;  /* 0x000000014dff7812 */ /* 0x000fe2000786c0ff */
[----:B------:R-:W-:Y:S04]  /*8dd0*/  STL [R1+0x40c], R85 ;  /* 0x00040c5501007387 */ /* 0x000fe80000100800 */
[----:B------:R0:W-:Y:S04]  /*8de0*/  STL [R1+0x474], R79 ;  /* 0x0004744f01007387 */ /* 0x0001e80000100800 */
[----:B------:R-:W-:Y:S04]  /*8df0*/  STL [R1+0x408], R88 ;  /* 0x0004085801007387 */ /* 0x000fe80000100800 */
[-C--:B0-----:R-:W-:Y:S01]  /*8e00*/  @P3 LOP3.LUT R79, R79, R78.reuse, RZ, 0x3c, !PT ;  /* 0x0000004e4f4f3212 */ /* 0x081fe200078e3cff */
[----:B------:R0:W-:Y:S03]  /*8e10*/  STL [R1+0x470], R78 ;  /* 0x0004704e01007387 */ /* 0x0001e60000100800 */
[----:B0-----:R-:W-:-:S04]  /*8e20*/  @P3 LOP3.LUT R78, R79, R78, RZ, 0x3c, !PT ;  /* 0x0000004e4f4e3212 */ /* 0x001fc800078e3cff */
[----:B------:R-:W-:-:S05]  /*8e30*/  @P3 LOP3.LUT R79, R79, R78, RZ, 0x3c, !PT ;  /* 0x0000004e4f4f3212 */ /* 0x000fca00078e3cff */
[----:B------:R0:W2:Y:S02]  /*8e40*/  @P3 LDG.E.U8 R89, desc[UR24][R78.64] ;  /* 0x000000184e593981 */ /* 0x0000a4000c1e1100 */
[----:B0-----:R-:W-:Y:S02]  /*8e50*/  @!P6 IMAD.MOV.U32 R78, RZ, RZ, R85 ;  /* 0x000000ffff4ee224 */ /* 0x001fe400078e0055 */
[----:B------:R-:W-:-:S05]  /*8e60*/  @!P6 IMAD.MOV.U32 R79, RZ, RZ, R88 ;  /* 0x000000ffff4fe224 */ /* 0x000fca00078e0058 */
[----:B------:R0:W3:Y:S01]  /*8e70*/  @!P6 LDG.E.U8 R83, desc[UR24][R78.64] ;  /* 0x000000184e53e981 */ /* 0x0000e2000c1e1100 */
[----:B------:R-:W-:-:S13]  /*8e80*/  ISETP.GT.U32.AND P2, PT, R11, R67, PT ;  /* 0x000000430b00720c */ /* 0x000fda0003f44070 */
[----:B------:R-:W-:Y:S01]  /*8e90*/  @!P2 IMAD.IADD R67, R67, 0x1, -R11 ;  /* 0x000000014343a824 */ /* 0x000fe200078e0a0b */
[----:B0-----:R-:W-:-:S04]  /*8ea0*/  IADD3 R79, P2, PT, R5, UR5, RZ ;  /* 0x00000005054f7c10 */ /* 0x001fc8000ff5e0ff */
[----:B------:R-:W-:Y:S02]  /*8eb0*/  IADD3.X R78, PT, PT, R7, UR15, RZ, P2, !PT ;  /* 0x0000000f074e7c10 */ /* 0x000fe400097fe4ff */
[----:B------:R-:W-:Y:S01]  /*8ec0*/  PRMT R77, RZ, 0x7610, R77 ;  /* 0x00007610ff4d7816 */ /* 0x000fe2000000004d */
[----:B--2---:R0:W-:Y:S01]  /*8ed0*/  STL [R1+0x3c], R89 ;  /* 0x00003c5901007387 */ /* 0x0041e20000100800 */
[----:B------:R-:W-:Y:S01]  /*8ee0*/  ISETP.GT.U32.AND P6, PT, R11, R72, PT ;  /* 0x000000480b00720c */ /* 0x000fe20003fc4070 */
[----:B------:R-:W-:Y:S01]  /*8ef0*/  UIMAD UR5, UR12, 0x1d, URZ ;  /* 0x0000001d0c0578a4 */ /* 0x000fe2000f8e02ff */
[----:B------:R-:W-:Y:S01]  /*8f00*/  PRMT R84, RZ, 0x7610, R84 ;  /* 0x00007610ff547816 */ /* 0x000fe20000000054 */
[----:B------:R-:W1:Y:S01]  /*8f10*/  LDCU UR15, c[0x0][0x3b0] ;  /* 0x00007600ff0f77ac */ /* 0x000e620008000800 */
[----:B0-----:R-:W2:Y:S04]  /*8f20*/  LDL.LU R89, [R1+0x794] ;  /* 0x0007940001597983 */ /* 0x001ea80000300800 */
[----:B------:R-:W2:Y:S04]  /*8f30*/  LDL.LU R88, [R1+0x790] ;  /* 0x0007900001587983 */ /* 0x000ea80000300800 */
[----:B------:R-:W2:Y:S04]  /*8f40*/  LDL.LU R85, [R1+0x78c] ;  /* 0x00078c0001557983 */ /* 0x000ea80000300800 */
[----:B---3--:R0:W-:Y:S04]  /*8f50*/  STL [R1+0x38], R83 ;  /* 0x0000385301007387 */ /* 0x0081e80000100800 */
[----:B0-----:R-:W3:Y:S04]  /*8f60*/  LDL.LU R83, [R1+0x68] ;  /* 0x0000680001537983 */ /* 0x001ee80000300800 */
[----:B------:R0:W-:Y:S04]  /*8f70*/  STL [R1+0x47c], R79 ;  /* 0x00047c4f01007387 */ /* 0x0001e80000100800 */
[----:B------:R1:W-:Y:S01]  /*8f80*/  STL [R1+0x478], R78 ;  /* 0x0004784e01007387 */ /* 0x0003e20000100800 */
[----:B0-----:R-:W-:-:S04]  /*8f90*/  @P3 LOP3.LUT R79, R79, R78, RZ, 0x3c, !PT ;  /* 0x0000004e4f4f3212 */ /* 0x001fc800078e3cff */
[----:B-1----:R-:W-:-:S04]  /*8fa0*/  @P3 LOP3.LUT R78, R79, R78, RZ, 0x3c, !PT ;  /* 0x0000004e4f4e3212 */ /* 0x002fc800078e3cff */
[----:B------:R-:W-:-:S05]  /*8fb0*/  @P3 LOP3.LUT R79, R79, R78, RZ, 0x3c, !PT ;  /* 0x0000004e4f4f3212 */ /* 0x000fca00078e3cff */
[----:B------:R0:W2:Y:S01]  /*8fc0*/  @P3 LDG.E.U8 R77, desc[UR24][R78.64] ;  /* 0x000000184e4d3981 */ /* 0x0000a2000c1e1100 */
[C---:B------:R-:W-:Y:S02]  /*8fd0*/  ISETP.GT.U32.AND P2, PT, R11.reuse, R75, PT ;  /* 0x0000004b0b00720c */ /* 0x040fe40003f44070 */
[----:B------:R-:W-:Y:S01]  /*8fe0*/  ISETP.GT.U32.AND P3, PT, R11, R74, PT ;  /* 0x0000004a0b00720c */ /* 0x000fe20003f64070 */
[----:B------:R-:W-:-:S10]  /*8ff0*/  USHF.R.S32.HI UR6, URZ, 0x1f, UR5 ;  /* 0x0000001fff067899 */ /* 0x000fd40008011405 */
[--C-:B------:R-:W-:Y:S01]  /*9000*/  @!P2 IMAD.IADD R75, R75, 0x1, -R11.reuse ;  /* 0x000000014b4ba824 */ /* 0x100fe200078e0a0b */
[----:B------:R-:W-:Y:S02]  /*9010*/  ISETP.GE.AND P2, PT, R12, RZ, PT ;  /* 0x000000ff0c00720c */ /* 0x000fe40003f46270 */
[----:B------:R-:W-:Y:S01]  /*9020*/  SHF.R.U32.HI R12, RZ, 0x2, R10 ;  /* 0x00000002ff0c7819 */ /* 0x000fe2000001160a */
[----:B------:R-:W-:-:S03]  /*9030*/  @!P3 IMAD.IADD R74, R74, 0x1, -R11 ;  /* 0x000000014a4ab824 */ /* 0x000fc600078e0a0b */
[----:B------:R-:W-:Y:S01]  /*9040*/  LOP3.LUT P3, RZ, R12, 0x1, RZ, 0xc0, !PT ;  /* 0x000000010cff7812 */ /* 0x000fe2000786c0ff */
[----:B------:R-:W-:Y:S01]  /*9050*/  @!P6 IMAD.IADD R72, R72, 0x1, -R11 ;  /* 0x000000014848e824 */ /* 0x000fe200078e0a0b */
[----:B0-----:R-:W-:-:S04]  /*9060*/  IADD3 R79, P6, PT, R4, UR5, RZ ;  /* 0x00000005044f7c10 */ /* 0x001fc8000ffde0ff */
[----:B------:R-:W-:Y:S01]  /*9070*/  IADD3.X R78, PT, PT, R6, UR6, RZ, P6, !PT ;  /* 0x00000006064e7c10 */ /* 0x000fe2000b7fe4ff */
[----:B--2---:R0:W-:Y:S04]  /*9080*/  STL [R1+0x34], R77 ;  /* 0x0000344d01007387 */ /* 0x0041e80000100800 */
[----:B0-----:R-:W2:Y:S04]  /*9090*/  LDL.LU R77, [R1+0x6c] ;  /* 0x00006c00014d7983 */ /* 0x001ea80000300800 */
[----:B------:R0:W-:Y:S04]  /*90a0*/  STL [R1+0x53c], R79 ;  /* 0x00053c4f01007387 */ /* 0x0001e80000100800 */
[----:B------:R1:W-:Y:S01]  /*90b0*/  STL [R1+0x4c0], R78 ;  /* 0x0004c04e01007387 */ /* 0x0003e20000100800 */
[----:B0-----:R-:W-:-:S04]  /*90c0*/  @P3 LOP3.LUT R79, R79, R78, RZ, 0x3c, !PT ;  /* 0x0000004e4f4f3212 */ /* 0x001fc800078e3cff */
[----:B-1----:R-:W-:-:S04]  /*90d0*/  @P3 LOP3.LUT R78, R79, R78, RZ, 0x3c, !PT ;  /* 0x0000004e4f4e3212 */ /* 0x002fc800078e3cff */
[----:B------:R-:W-:-:S05]  /*90e0*/  @P3 LOP3.LUT R79, R79, R78, RZ, 0x3c, !PT ;  /* 0x0000004e4f4f3212 */ /* 0x000fca00078e3cff */
[----:B------:R-:W2:Y:S01]  /*90f0*/  @P3 LDG.E.U8 R84, desc[UR24][R78.64] ;  /* 0x000000184e543981 */ /* 0x000ea2000c1e1100 */
[----:B------:R-:W-:-:S13]  /*9100*/  ISETP.GT.U32.AND P4, PT, R11, R68, PT ;  /* 0x000000440b00720c */ /* 0x000fda0003f84070 */
[----:B------:R-:W-:Y:S01]  /*9110*/  @!P4 IMAD.IADD R68, R68, 0x1, -R11 ;  /* 0x000000014444c824 */ /* 0x000fe200078e0a0b */
[----:B------:R-:W-:-:S13]  /*9120*/  ISETP.GT.U32.AND P4, PT, R11, R71, PT ;  /* 0x000000470b00720c */ /* 0x000fda0003f84070 */
[--C-:B------:R-:W-:Y:S01]  /*9130*/  @!P4 IMAD.IADD R71, R71, 0x1, -R11.reuse ;  /* 0x000000014747c824 */ /* 0x100fe200078e0a0b */
[----:B------:R-:W-:Y:S01]  /*9140*/  ISETP.GT.U32.AND P4, PT, R11, R73, PT ;  /* 0x000000490b00720c */ /* 0x000fe20003f84070 */
[----:B--2---:R0:W-:Y:S04]  /*9150*/  STL [R1+0x30], R84 ;  /* 0x0000305401007387 */ /* 0x0041e80000100800 */
[----:B0-----:R-:W2:Y:S04]  /*9160*/  LDL.LU R84, [R1+0x788] ;  /* 0x0007880001547983 */ /* 0x001ea80000300800 */
[----:B------:R-:W2:Y:S04]  /*9170*/  LDL.LU R79, [R1+0x60] ;  /* 0x00006000014f7983 */ /* 0x000ea80000300800 */
[----:B------:R-:W-:Y:S01]  /*9180*/  @!P4 IMAD.IADD R73, R73, 0x1, -R11 ;  /* 0x000000014949c824 */ /* 0x000fe200078e0a0b */
[----:B------:R-:W-:-:S02]  /*9190*/  ISETP.GT.U32.AND P4, PT, R11, R76, PT ;  /* 0x0000004c0b00720c */ /* 0x000fc40003f84070 */
[----:B------:R-:W-:-:S11]  /*91a0*/  PRMT R81, RZ, 0x7610, R81 ;  /* 0x00007610ff517816 */ /* 0x000fd60000000051 */
[----:B------:R-:W-:Y:S02]  /*91b0*/  @!P4 IMAD.IADD R76, R76, 0x1, -R11 ;  /* 0x000000014c4cc824 */ /* 0x000fe400078e0a0b */
[----:B------:R-:W4:Y:S01]  /*91c0*/  LDL.LU R11, [R1+0x70] ;  /* 0x00007000010b7983 */ /* 0x000f220000300800 */
[----:B------:R-:W-:Y:S02]  /*91d0*/  IADD3 R78, P4, PT, R5, UR5, RZ ;  /* 0x00000005054e7c10 */ /* 0x000fe4000ff9e0ff */
[----:B--2---:R-:W-:Y:S02]  /*91e0*/  ISETP.GE.AND P6, PT, R79, RZ, PT ;  /* 0x000000ff4f00720c */ /* 0x004fe40003fc6270 */
[----:B------:R-:W-:Y:S02]  /*91f0*/  IADD3.X R79, PT, PT, R7, UR6, RZ, P4, !PT ;  /* 0x00000006074f7c10 */ /* 0x000fe4000a7fe4ff */
[----:B---3--:R-:W-:Y:S02]  /*9200*/  ISETP.GE.AND P4, PT, R83, RZ, PT ;  /* 0x000000ff5300720c */ /* 0x008fe40003f86270 */
[----:B------:R-:W2:Y:S04]  /*9210*/  LDL.LU R83, [R1+0x784] ;  /* 0x0007840001537983 */ /* 0x000ea80000300800 */
[----:B------:R-:W-:Y:S04]  /*9220*/  STL [R1+0x4c8], R78 ;  /* 0x0004c84e01007387 */ /* 0x000fe80000100800 */
[----:B------:R0:W-:Y:S04]  /*9230*/  STL [R1+0x4c4], R79 ;  /* 0x0004c44f01007387 */ /* 0x0001e80000100800 */
[----:B------:R1:W3:Y:S04]  /*9240*/  @P3 LDG.E.U8 R81, desc[UR24][R78.64] ;  /* 0x000000184e513981 */ /* 0x0002e8000c1e1100 */
[----:B0-----:R-:W2:Y:S01]  /*9250*/  LDL.LU R79, [R1+0x74] ;  /* 0x00007400014f7983 */ /* 0x001ea20000300800 */
[----:B------:R-:W-:Y:S01]  /*9260*/  @!P2 IMAD.MOV R16, RZ, RZ, -R16 ;  /* 0x000000ffff10a224 */ /* 0x000fe200078e0a10 */
[----:B----4-:R-:W-:-:S02]  /*9270*/  ISETP.GE.AND P2, PT, R11, RZ, PT ;  /* 0x000000ff0b00720c */ /* 0x010fc40003f46270 */
[----:B------:R-:W-:Y:S01]  /*9280*/  SHF.R.U64 R11, R8, 0x1a, RZ ;  /* 0x0000001a080b7819 */ /* 0x000fe200000012ff */
[----:B------:R-:W-:-:S03]  /*9290*/  UIMAD UR5, UR12, 0x25, URZ ;  /* 0x000000250c0578a4 */ /* 0x000fc6000f8e02ff */
[----:B------:R-:W-:Y:S01]  /*92a0*/  LOP3.LUT P3, RZ, R11, 0x1, RZ, 0xc0, !PT ;  /* 0x000000010bff7812 */ /* 0x000fe2000786c0ff */
[----:B------:R-:W-:Y:S01]  /*92b0*/  USHF.R.S32.HI UR6, URZ, 0x1f, UR5 ;  /* 0x0000001fff067899 */ /* 0x000fe20008011405 */
[----:B------:R-:W-:Y:S01]  /*92c0*/  @!P4 IMAD.MOV R14, RZ, RZ, -R14 ;  /* 0x000000ffff0ec224 */ /* 0x000fe200078e0a0e */
[----:B-1----:R-:W-:Y:S02]  /*92d0*/  IADD3 R78, P4, PT, R4, UR5, RZ ;  /* 0x00000005044e7c10 */ /* 0x002fe4000ff9e0ff */
[----:B------:R-:W-:Y:S02]  /*92e0*/  PRMT R82, RZ, 0x7610, R82 ;  /* 0x00007610ff527816 */ /* 0x000fe40000000052 */
[----:B------:R-:W-:Y:S01]  /*92f0*/  @!P2 IMAD.MOV R13, RZ, RZ, -R13 ;  /* 0x000000ffff0da224 */ /* 0x000fe200078e0a0d */
[----:B--2---:R-:W-:Y:S02]  /*9300*/  ISETP.GE.AND P2, PT, R79, RZ, PT ;  /* 0x000000ff4f00720c */ /* 0x004fe40003f46270 */
[----:B------:R-:W-:-:S05]  /*9310*/  IADD3.X R79, PT, PT, R6, UR6, RZ, P4, !PT ;  /* 0x00000006064f7c10 */ /* 0x000fca000a7fe4ff */
[----:B------:R-:W2:Y:S01]  /*9320*/  @P3 LDG.E.U8 R82, desc[UR24][R78.64] ;  /* 0x000000184e523981 */ /* 0x000ea2000c1e1100 */
[----:B------:R-:W-:Y:S01]  /*9330*/  @!P6 IMAD.MOV R15, RZ, RZ, -R15 ;  /* 0x000000ffff0fe224 */ /* 0x000fe200078e0a0f */
[----:B------:R-:W-:Y:S02]  /*9340*/  ISETP.GE.AND P6, PT, R77, RZ, PT ;  /* 0x000000ff4d00720c */ /* 0x000fe40003fc6270 */
[----:B---3--:R0:W-:Y:S04]  /*9350*/  STL [R1+0x2c], R81 ;  /* 0x00002c5101007387 */ /* 0x0081e80000100800 */
[----:B0-----:R-:W3:Y:S04]  /*9360*/  LDL.LU R81, [R1+0x80] ;  /* 0x0000800001517983 */ /* 0x001ee80000300800 */
[----:B------:R-:W4:Y:S04]  /*9370*/  LDL.LU R77, [R1+0x98] ;  /* 0x00009800014d7983 */ /* 0x000f280000300800 */
[----:B------:R-:W3:Y:S04]  /*9380*/  LDL.LU R11, [R1+0xa4] ;  /* 0x0000a400010b7983 */ /* 0x000ee80000300800 */
[----:B------:R-:W-:Y:S04]  /*9390*/  STL [R1+0x4e0], R78 ;  /* 0x0004e04e01007387 */ /* 0x000fe80000100800 */
[----:B------:R-:W-:Y:S04]  /*93a0*/  STL [R1+0x4dc], R79 ;  /* 0x0004dc4f01007387 */ /* 0x000fe80000100800 */
[----:B--2---:R0:W-:Y:S04]  /*93b0*/  STL [R1+0x24], R82 ;  /* 0x0000245201007387 */ /* 0x0041e80000100800 */
[----:B0-----:R-:W2:Y:S04]  /*93c0*/  LDL.LU R82, [R1+0x780] ;  /* 0x0007800001527983 */ /* 0x001ea80000300800 */
[----:B------:R-:W2:Y:S04]  /*93d0*/  LDL.LU R78, [R1+0x7c] ;  /* 0x00007c00014e7983 */ /* 0x000ea80000300800 */
[----:B------:R-:W3:Y:S01]  /*93e0*/  LDL.LU R79, [R1+0x78] ;  /* 0x00007800014f7983 */ /* 0x000ee20000300800 */
[----:B------:R-:W-:Y:S01]  /*93f0*/  @!P6 IMAD.MOV R18, RZ, RZ, -R18 ;  /* 0x000000ffff12e224 */ /* 0x000fe200078e0a12 */
[----:B------:R-:W-:Y:S01]  /*9400*/  PRMT R2, RZ, 0x7610, R2 ;  /* 0x00007610ff027816 */ /* 0x000fe20000000002 */
[----:B------:R-:W-:Y:S01]  /*9410*/  @!P2 IMAD.MOV R17, RZ, RZ, -R17 ;  /* 0x000000ffff11a224 */ /* 0x000fe200078e0a11 */
[----:B--2---:R-:W-:-:S02]  /*9420*/  ISETP.GE.AND P6, PT, R78, RZ, PT ;  /* 0x000000ff4e00720c */ /* 0x004fc40003fc6270 */
[----:B------:R-:W-:Y:S02]  /*9430*/  IADD3 R78, P4, PT, R5, UR5, RZ ;  /* 0x00000005054e7c10 */ /* 0x000fe4000ff9e0ff */
[----:B---3--:R-:W-:Y:S02]  /*9440*/  ISETP.GE.AND P2, PT, R79, RZ, PT ;  /* 0x000000ff4f00720c */ /* 0x008fe40003f46270 */
[----:B------:R-:W-:Y:S02]  /*9450*/  IADD3.X R79, PT, PT, R7, UR6, RZ, P4, !PT ;  /* 0x00000006074f7c10 */ /* 0x000fe4000a7fe4ff */
[----:B------:R-:W-:Y:S02]  /*9460*/  ISETP.GE.AND P4, PT, R81, RZ, PT ;  /* 0x000000ff5100720c */ /* 0x000fe40003f86270 */
[----:B------:R-:W2:Y:S04]  /*9470*/  LDL.LU R81, [R1+0x77c] ;  /* 0x00077c0001517983 */ /* 0x000ea80000300800 */
[----:B------:R-:W-:Y:S04]  /*9480*/  STL [R1+0x4e8], R78 ;  /* 0x0004e84e01007387 */ /* 0x000fe80000100800 */
[----:B------:R0:W-:Y:S04]  /*9490*/  STL [R1+0x4e4], R79 ;  /* 0x0004e44f01007387 */ /* 0x0001e80000100800 */
[----:B------:R1:W3:Y:S04]  /*94a0*/  @P3 LDG.E.U8 R2, desc[UR24][R78.64] ;  /* 0x000000184e023981 */ /* 0x0002e8000c1e1100 */
[----:B0-----:R-:W2:Y:S01]  /*94b0*/  LDL.LU R79, [R1+0xb4] ;  /* 0x0000b400014f7983 */ /* 0x001ea20000300800 */
[----:B------:R-:W-:-:S02]  /*94c0*/  ISETP.GE.AND P3, PT, R11, RZ, PT ;  /* 0x000000ff0b00720c */ /* 0x000fc40003f66270 */
[----:B------:R-:W-:Y:S01]  /*94d0*/  SHF.R.U64 R11, R8, 0x12, RZ ;  /* 0x00000012080b7819 */ /* 0x000fe200000012ff */
[----:B------:R-:W-:Y:S01]  /*94e0*/  UIMAD UR5, UR12, 0x2d, URZ ;  /* 0x0000002d0c0578a4 */ /* 0x000fe2000f8e02ff */
[----:B------:R-:W-:Y:S02]  /*94f0*/  @!P2 IMAD.MOV R21, RZ, RZ, -R21 ;  /* 0x000000ffff15a224 */ /* 0x000fe400078e0a15 */
[----:B------:R-:W-:Y:S01]  /*9500*/  LOP3.LUT P2, RZ, R11, 0x1, RZ, 0xc0, !PT ;  /* 0x000000010bff7812 */ /* 0x000fe2000784c0ff */
[----:B------:R-:W-:Y:S01]  /*9510*/  USHF.R.S32.HI UR6, URZ, 0x1f, UR5 ;  /* 0x0000001fff067899 */ /* 0x000fe20008011405 */
[----:B------:R-:W-:Y:S01]  /*9520*/  @!P4 IMAD.MOV R20, RZ, RZ, -R20 ;  /* 0x000000ffff14c224 */ /* 0x000fe200078e0a14 */
[----:B-1----:R-:W-:Y:S02]  /*9530*/  IADD3 R78, P4, PT, R4, UR5, RZ ;  /* 0x00000005044e7c10 */ /* 0x002fe4000ff9e0ff */
[----:B------:R-:W-:Y:S02]  /*9540*/  PRMT R80, RZ, 0x7610, R80 ;  /* 0x00007610ff507816 */ /* 0x000fe40000000050 */
[----:B------:R-:W-:Y:S01]  /*9550*/  @!P3 IMAD.MOV R19, RZ, RZ, -R19 ;  /* 0x000000ffff13b224 */ /* 0x000fe200078e0a13 */
[----:B--2---:R-:W-:-:S02]  /*9560*/  ISETP.GE.AND P3, PT, R79, RZ, PT ;  /* 0x000000ff4f00720c */ /* 0x004fc40003f66270 */
[----:B------:R-:W-:-:S05]  /*9570*/  IADD3.X R79, PT, PT, R6, UR6, RZ, P4, !PT ;  /* 0x00000006064f7c10 */ /* 0x000fca000a7fe4ff */
[----:B------:R-:W2:Y:S01]  /*9580*/  @P2 LDG.E.U8 R80, desc[UR24][R78.64] ;  /* 0x000000184e502981 */ /* 0x000ea2000c1e1100 */
[----:B------:R-:W-:Y:S01]  /*9590*/  @!P6 IMAD.MOV R22, RZ, RZ, -R22 ;  /* 0x000000ffff16e224 */ /* 0x000fe200078e0a16 */
[----:B----4-:R-:W-:Y:S02]  /*95a0*/  ISETP.GE.AND P6, PT, R77, RZ, PT ;  /* 0x000000ff4d00720c */ /* 0x010fe40003fc6270 */
        /* <DEDUP_REMOVED lines=46> */
[----:B------:R-:W2:Y:S01]  /*9890*/  LDL.LU R79, [R1+0x1ac] ;  /* 0x0001ac00014f7983 */ /* 0x000ea20000300800 */
[----:B------:R-:W-:Y:S01]  /*98a0*/  IADD3 R78, P4, PT, R5, UR5, RZ ;  /* 0x00000005054e7c10 */ /* 0x000fe2000ff9e0ff */
[----:B------:R-:W-:Y:S01]  /*98b0*/  @!P6 IMAD.MOV R30, RZ, RZ, -R30 ;  /* 0x000000ffff1ee224 */ /* 0x000fe200078e0a1e */
[----:B------:R-:W-:Y:S01]  /*98c0*/  PRMT R86, RZ, 0x7610, R86 ;  /* 0x00007610ff567816 */ /* 0x000fe20000000056 */
[----:B------:R-:W-:Y:S01]  /*98d0*/  @!P2 IMAD.MOV R29, RZ, RZ, -R29 ;  /* 0x000000ffff1da224 */ /* 0x000fe200078e0a1d */
[----:B------:R-:W-:-:S02]  /*98e0*/  ISETP.GE.AND P2, PT, R2, RZ, PT ;  /* 0x000000ff0200720c */ /* 0x000fc40003f46270 */
[----:B------:R-:W4:Y:S04]  /*98f0*/  LDL.LU R2, [R1+0x264] ;  /* 0x0002640001027983 */ /* 0x000f280000300800 */
[----:B------:R-:W-:Y:S01]  /*9900*/  STL [R1+0x528], R78 ;  /* 0x0005284e01007387 */ /* 0x000fe20000100800 */
[----:B--2---:R-:W-:Y:S02]  /*9910*/  ISETP.GE.AND P6, PT, R79, RZ, PT ;  /* 0x000000ff4f00720c */ /* 0x004fe40003fc6270 */
[----:B------:R-:W-:Y:S02]  /*9920*/  IADD3.X R79, PT, PT, R7, UR6, RZ, P4, !PT ;  /* 0x00000006074f7c10 */ /* 0x000fe4000a7fe4ff */
[----:B---3--:R-:W-:-:S03]  /*9930*/  ISETP.GE.AND P4, PT, R87, RZ, PT ;  /* 0x000000ff5700720c */ /* 0x008fc60003f86270 */
[----:B------:R0:W-:Y:S04]  /*9940*/  STL [R1+0x524], R79 ;  /* 0x0005244f01007387 */ /* 0x0001e80000100800 */
[----:B------:R-:W2:Y:S04]  /*9950*/  LDL.LU R87, [R1+0x260] ;  /* 0x0002600001577983 */ /* 0x000ea80000300800 */
        /* <DEDUP_REMOVED lines=11> */
[----:B------:R-:W-:-:S02]  /*9a10*/  @!P3 IMAD.MOV R31, RZ, RZ, -R31 ;  /* 0x000000ffff1fb224 */ /* 0x000fc400078e0a1f */
[----:B------:R-:W-:Y:S01]  /*9a20*/  @!P6 IMAD.MOV R34, RZ, RZ, -R34 ;  /* 0x000000ffff22e224 */ /* 0x000fe200078e0a22 */
[----:B--2---:R-:W-:Y:S02]  /*9a30*/  ISETP.GE.AND P3, PT, R79, RZ, PT ;  /* 0x000000ff4f00720c */ /* 0x004fe40003f66270 */
[----:B------:R-:W-:-:S05]  /*9a40*/  IADD3.X R79, PT, PT, R6, UR6, RZ, P4, !PT ;  /* 0x00000006064f7c10 */ /* 0x000fca000a7fe4ff */
[----:B------:R0:W2:Y:S01]  /*9a50*/  @P2 LDG.E.U8 R0, desc[UR24][R78.64] ;  /* 0x000000184e002981 */ /* 0x0000a2000c1e1100 */
[----:B----4-:R-:W-:-:S03]  /*9a60*/  ISETP.GE.AND P6, PT, R77, RZ, PT ;  /* 0x000000ff4d00720c */ /* 0x010fc60003fc6270 */
[----:B---3--:R1:W-:Y:S02]  /*9a70*/  STL [R1+0x4], R86 ;  /* 0x0000045601007387 */ /* 0x0083e40000100800 */
[----:B------:R-:W-:-:S08]  /*9a80*/  @!P3 IMAD.MOV R35, RZ, RZ, -R35 ;  /* 0x000000ffff23b224 */ /* 0x000fd000078e0a23 */
[----:B------:R-:W-:Y:S01]  /*9a90*/  @!P6 IMAD.MOV R36, RZ, RZ, -R36 ;  /* 0x000000ffff24e224 */ /* 0x000fe200078e0a24 */
[----:B-1----:R-:W3:Y:S01]  /*9aa0*/  LDL.LU R86, [R1+0x268] ;  /* 0x0002680001567983 */ /* 0x002ee20000300800 */
[----:B------:R-:W-:Y:S02]  /*9ab0*/  ISETP.GE.AND P6, PT, R2, RZ, PT ;  /* 0x000000ff0200720c */ /* 0x000fe40003fc6270 */
[----:B------:R-:W-:Y:S01]  /*9ac0*/  IADD3 R2, P3, PT, R5, UR5, RZ ;  /* 0x0000000505027c10 */ /* 0x000fe2000ff7e0ff */
[----:B------:R-:W4:Y:S04]  /*9ad0*/  LDL.LU R77, [R1+0x26c] ;  /* 0x00026c00014d7983 */ /* 0x000f280000300800 */
[----:B------:R-:W3:Y:S04]  /*9ae0*/  LDL.LU R11, [R1+0x270] ;  /* 0x00027000010b7983 */ /* 0x000ee80000300800 */
[----:B------:R0:W-:Y:S04]  /*9af0*/  STL [R1+0x530], R78 ;  /* 0x0005304e01007387 */ /* 0x0001e80000100800 */
[----:B------:R1:W-:Y:S01]  /*9b00*/  STL [R1+0x52c], R79 ;  /* 0x00052c4f01007387 */ /* 0x0003e20000100800 */
[----:B------:R-:W-:-:S02]  /*9b10*/  PRMT R93, RZ, 0x7610, R93 ;  /* 0x00007610ff5d7816 */ /* 0x000fc4000000005d */
[----:B0-----:R-:W-:-:S05]  /*9b20*/  IADD3.X R78, PT, PT, R7, UR6, RZ, P3, !PT ;  /* 0x00000006074e7c10 */ /* 0x001fca0009ffe4ff */
[----:B-1----:R-:W-:Y:S01]  /*9b30*/  @P2 IMAD.MOV.U32 R79, RZ, RZ, R78 ;  /* 0x000000ffff4f2224 */ /* 0x002fe200078e004e */
[----:B--2---:R0:W-:Y:S04]  /*9b40*/  STL [R1], R0 ;  /* 0x0000000001007387 */ /* 0x0041e80000100800 */
[----:B0-----:R-:W2:Y:S04]  /*9b50*/  LDL.LU R0, [R1+0x274] ;  /* 0x0002740001007983 */ /* 0x001ea80000300800 */
[----:B------:R-:W-:Y:S04]  /*9b60*/  STL [R1+0x538], R2 ;  /* 0x0005380201007387 */ /* 0x000fe80000100800 */
[----:B------:R0:W-:Y:S02]  /*9b70*/  STL [R1+0x534], R78 ;  /* 0x0005344e01007387 */ /* 0x0001e40000100800 */
[----:B0-----:R-:W-:-:S02]  /*9b80*/  @P2 IMAD.MOV.U32 R78, RZ, RZ, R2 ;  /* 0x000000ffff4e2224 */ /* 0x001fc400078e0002 */
[----:B------:R-:W2:Y:S04]  /*9b90*/  LDL.LU R2, [R1+0x27c] ;  /* 0x00027c0001027983 */ /* 0x000ea80000300800 */
[----:B------:R-:W2:Y:S01]  /*9ba0*/  @P2 LDG.E.U8 R93, desc[UR24][R78.64] ;  /* 0x000000184e5d2981 */ /* 0x000ea2000c1e1100 */
[----:B------:R-:W-:-:S03]  /*9bb0*/  ISETP.GE.AND P4, PT, R87, RZ, PT ;  /* 0x000000ff5700720c */ /* 0x000fc60003f86270 */
[----:B------:R-:W2:Y:S01]  /*9bc0*/  LDL.LU R87, [R1+0x278] ;  /* 0x0002780001577983 */ /* 0x000ea20000300800 */
[----:B---3--:R-:W-:-:S03]  /*9bd0*/  ISETP.GE.AND P3, PT, R86, RZ, PT ;  /* 0x000000ff5600720c */ /* 0x008fc60003f66270 */
[----:B------:R-:W3:Y:S06]  /*9be0*/  LDL.LU R86, [R1+0x280] ;  /* 0x0002800001567983 */ /* 0x000eec0000300800 */
[----:B------:R-:W-:Y:S01]  /*9bf0*/  @!P4 IMAD.MOV R39, RZ, RZ, -R39 ;  /* 0x000000ffff27c224 */ /* 0x000fe200078e0a27 */
[----:B----4-:R-:W-:Y:S02]  /*9c00*/  ISETP.GE.AND P4, PT, R77, RZ, PT ;  /* 0x000000ff4d00720c */ /* 0x010fe40003f86270 */
[----:B------:R-:W-:Y:S01]  /*9c10*/  ISETP.GE.AND P2, PT, R11, RZ, PT ;  /* 0x000000ff0b00720c */ /* 0x000fe20003f46270 */
[----:B------:R-:W-:Y:S01]  /*9c20*/  VIADD R11, R3, 0xfffffff9 ;  /* 0xfffffff9030b7836 */ /* 0x000fe20000000000 */
[----:B------:R-:W-:Y:S01]  /*9c30*/  UIMAD UR5, UR12, 0x6, URZ ;  /* 0x000000060c0578a4 */ /* 0x000fe2000f8e02ff */
[----:B------:R-:W-:-:S03]  /*9c40*/  @!P3 IMAD.MOV R38, RZ, RZ, -R38 ;  /* 0x000000ffff26b224 */ /* 0x000fc600078e0a26 */
[----:B------:R-:W-:Y:S01]  /*9c50*/  ISETP.GE.U32.AND P3, PT, R11, 0x7fffffba, PT ;  /* 0x7fffffba0b00780c */ /* 0x000fe20003f66070 */
[----:B------:R-:W-:Y:S01]  /*9c60*/  USHF.R.S32.HI UR6, URZ, 0x1f, UR5 ;  /* 0x0000001fff067899 */ /* 0x000fe20008011405 */
[----:B------:R-:W-:-:S05]  /*9c70*/  @!P6 IMAD.MOV R40, RZ, RZ, -R40 ;  /* 0x000000ffff28e224 */ /* 0x000fca00078e0a28 */
[----:B------:R-:W-:Y:S01]  /*9c80*/  @!P2 IMAD.MOV R37, RZ, RZ, -R37 ;  /* 0x000000ffff25a224 */ /* 0x000fe200078e0a25 */
[----:B--2---:R0:W-:Y:S04]  /*9c90*/  STL [R1+0x770], R93 ;  /* 0x0007705d01007387 */ /* 0x0041e80000100800 */
[----:B0-----:R-:W2:Y:S04]  /*9ca0*/  LDL.LU R93, [R1+0x288] ;  /* 0x00028800015d7983 */ /* 0x001ea80000300800 */
[----:B------:R-:W4:Y:S01]  /*9cb0*/  LDL.LU R77, [R1+0x284] ;  /* 0x00028400014d7983 */ /* 0x000f220000300800 */
[----:B------:R-:W-:-:S02]  /*9cc0*/  ISETP.GE.AND P2, PT, R0, RZ, PT ;  /* 0x000000ff0000720c */ /* 0x000fc40003f46270 */
[----:B------:R-:W-:-:S04]  /*9cd0*/  IADD3 R0, P6, PT, R4, UR5, RZ ;  /* 0x0000000504007c10 */ /* 0x000fc8000ffde0ff */
[----:B------:R-:W-:Y:S01]  /*9ce0*/  IADD3.X R11, PT, PT, R6, UR6, RZ, P6, !PT ;  /* 0x00000006060b7c10 */ /* 0x000fe2000b7fe4ff */
[----:B------:R0:W-:Y:S01]  /*9cf0*/  STL [R1+0xd0], R0 ;  /* 0x0000d00001007387 */ /* 0x0001e20000100800 */
[----:B------:R-:W-:-:S03]  /*9d00*/  @!P3 IMAD.MOV.U32 R78, RZ, RZ, R0 ;  /* 0x000000ffff4eb224 */ /* 0x000fc600078e0000 */
[----:B------:R1:W-:Y:S04]  /*9d10*/  STL [R1+0xcc], R11 ;  /* 0x0000cc0b01007387 */ /* 0x0003e80000100800 */
[----:B0-----:R-:W2:Y:S01]  /*9d20*/  LDL.LU R0, [R1+0x28c] ;  /* 0x00028c0001007983 */ /* 0x001ea20000300800 */
[----:B------:R-:W-:Y:S01]  /*9d30*/  PRMT R92, RZ, 0x7610, R92 ;  /* 0x00007610ff5c7816 */ /* 0x000fe2000000005c */
[----:B------:R-:W-:Y:S02]  /*9d40*/  @!P3 IMAD.MOV.U32 R79, RZ, RZ, R11 ;  /* 0x000000ffff4fb224 */ /* 0x000fe400078e000b */
[----:B------:R-:W-:Y:S01]  /*9d50*/  @!P4 IMAD.MOV R42, RZ, RZ, -R42 ;  /* 0x000000ffff2ac224 */ /* 0x000fe200078e0a2a */
[----:B-1----:R-:W-:Y:S02]  /*9d60*/  IADD3 R11, P4, PT, R5, UR5, RZ ;  /* 0x00000005050b7c10 */ /* 0x002fe4000ff9e0ff */
[----:B------:R0:W2:Y:S01]  /*9d70*/  @!P3 LDG.E.U8 R92, desc[UR24][R78.64] ;  /* 0x000000184e5cb981 */ /* 0x0000a2000c1e1100 */
[----:B------:R-:W-:Y:S01]  /*9d80*/  ISETP.GE.AND P6, PT, R2, RZ, PT ;  /* 0x000000ff0200720c */ /* 0x000fe20003fc6270 */
[----:B------:R-:W-:-:S02]  /*9d90*/  @!P2 IMAD.MOV R41, RZ, RZ, -R41 ;  /* 0x000000ffff29a224 */ /* 0x000fc400078e0a29 */
[----:B------:R-:W2:Y:S01]  /*9da0*/  LDL.LU R2, [R1+0x29c] ;  /* 0x00029c0001027983 */ /* 0x000ea20000300800 */
[----:B------:R-:W-:Y:S02]  /*9db0*/  ISETP.GE.AND P2, PT, R87, RZ, PT ;  /* 0x000000ff5700720c */ /* 0x000fe40003f46270 */
[----:B0-----:R-:W-:Y:S01]  /*9dc0*/  IADD3.X R78, PT, PT, R7, UR6, RZ, P4, !PT ;  /* 0x00000006074e7c10 */ /* 0x001fe2000a7fe4ff */
[----:B------:R-:W-:Y:S01]  /*9dd0*/  STL [R1+0xf8], R11 ;  /* 0x0000f80b01007387 */ /* 0x000fe20000100800 */
[----:B---3--:R-:W-:-:S03]  /*9de0*/  ISETP.GE.AND P4, PT, R86, RZ, PT ;  /* 0x000000ff5600720c */ /* 0x008fc60003f86270 */
[----:B------:R0:W-:Y:S04]  /*9df0*/  STL [R1+0xf4], R78 ;  /* 0x0000f44e01007387 */ /* 0x0001e80000100800 */
[----:B------:R-:W3:Y:S04]  /*9e00*/  LDL.LU R87, [R1+0x298] ;  /* 0x0002980001577983 */ /* 0x000ee80000300800 */
[----:B------:R-:W3:Y:S01]  /*9e10*/  LDL.LU R86, [R1+0x2bc] ;  /* 0x0002bc0001567983 */ /* 0x000ee20000300800 */
[----:B------:R-:W-:Y:S02]  /*9e20*/  @!P3 IMAD.MOV.U32 R79, RZ, RZ, R78 ;  /* 0x000000ffff4fb224 */ /* 0x000fe400078e004e */
[----:B------:R-:W-:-:S02]  /*9e30*/  @!P6 IMAD.MOV R46, RZ, RZ, -R46 ;  /* 0x000000ffff2ee224 */ /* 0x000fc400078e0a2e */
[----:B0-----:R-:W-:Y:S02]  /*9e40*/  @!P3 IMAD.MOV.U32 R78, RZ, RZ, R11 ;  /* 0x000000ffff4eb224 */ /* 0x001fe400078e000b */
[----:B------:R-:W-:Y:S01]  /*9e50*/  VIADD R11, R3, 0xfffffff1 ;  /* 0xfffffff1030b7836 */ /* 0x000fe20000000000 */
[----:B------:R-:W-:-:S06]  /*9e60*/  PRMT R91, RZ, 0x7610, R91 ;  /* 0x00007610ff5b7816 */ /* 0x000fcc000000005b */
[----:B------:R0:W3:Y:S01]  /*9e70*/  @!P3 LDG.E.U8 R91, desc[UR24][R78.64] ;  /* 0x000000184e5bb981 */ /* 0x0000e2000c1e1100 */
[----:B------:R-:W-:Y:S01]  /*9e80*/  UIMAD UR5, UR12, 0xe, URZ ;  /* 0x0000000e0c0578a4 */ /* 0x000fe2000f8e02ff */
[----:B------:R-:W-:Y:S01]  /*9e90*/  @!P2 IMAD.MOV R45, RZ, RZ, -R45 ;  /* 0x000000ffff2da224 */ /* 0x000fe200078e0a2d */
[----:B------:R-:W-:Y:S01]  /*9ea0*/  ISETP.GE.U32.AND P2, PT, R11, 0x7fffffb2, PT ;  /* 0x7fffffb20b00780c */ /* 0x000fe20003f46070 */
[----:B------:R-:W-:Y:S01]  /*9eb0*/  @!P4 IMAD.MOV R44, RZ, RZ, -R44 ;  /* 0x000000ffff2cc224 */ /* 0x000fe200078e0a2c */
[----:B------:R-:W-:Y:S01]  /*9ec0*/  USHF.R.S32.HI UR6, URZ, 0x1f, UR5 ;  /* 0x0000001fff067899 */ /* 0x000fe20008011405 */
[----:B----4-:R-:W-:Y:S02]  /*9ed0*/  ISETP.GE.AND P6, PT, R77, RZ, PT ;  /* 0x000000ff4d00720c */ /* 0x010fe40003fc6270 */
[----:B------:R-:W4:Y:S04]  /*9ee0*/  LDL.LU R77, [R1+0x2dc] ;  /* 0x0002dc00014d7983 */ /* 0x000f280000300800 */
[----:B------:R-:W4:Y:S01]  /*9ef0*/  LDL.LU R3, [R1+0x2d8] ;  /* 0x0002d80001037983 */ /* 0x000f220000300800 */
[----:B--2---:R-:W-:-:S13]  /*9f00*/  ISETP.GE.AND P3, PT, R93, RZ, PT ;  /* 0x000000ff5d00720c */ /* 0x004fda0003f66270 */
[----:B------:R-:W-:Y:S01]  /*9f10*/  @!P3 IMAD.MOV R43, RZ, RZ, -R43 ;  /* 0x000000ffff2bb224 */ /* 0x000fe200078e0a2b */
[----:B------:R-:W-:Y:S02]  /*9f20*/  ISETP.GE.AND P3, PT, R0, RZ, PT ;  /* 0x000000ff0000720c */ /* 0x000fe40003f66270 */
[----:B------:R-:W-:-:S04]  /*9f30*/  IADD3 R0, P4, PT, R4, UR5, RZ ;  /* 0x0000000504007c10 */ /* 0x000fc8000ff9e0ff */
[----:B------:R-:W-:Y:S01]  /*9f40*/  IADD3.X R11, PT, PT, R6, UR6, RZ, P4, !PT ;  /* 0x00000006060b7c10 */ /* 0x000fe2000a7fe4ff */
[----:B------:R1:W-:Y:S01]  /*9f50*/  STL [R1+0x414], R0 ;  /* 0x0004140001007387 */ /* 0x0003e20000100800 */
[----:B0-----:R-:W-:-:S03]  /*9f60*/  @!P2 IMAD.MOV.U32 R78, RZ, RZ, R0 ;  /* 0x000000ffff4ea224 */ /* 0x001fc600078e0000 */
[----:B------:R0:W-:Y:S04]  /*9f70*/  STL [R1+0x410], R11 ;  /* 0x0004100b01007387 */ /* 0x0001e80000100800 */
[----:B-1----:R-:W2:Y:S01]  /*9f80*/  LDL.LU R0, [R1+0x2ec] ;  /* 0x0002ec0001007983 */ /* 0x002ea20000300800 */
[----:B------:R-:W-:Y:S01]  /*9f90*/  PRMT R90, RZ, 0x7610, R90 ;  /* 0x00007610ff5a7816 */ /* 0x000fe2000000005a */
[----:B------:R-:W-:Y:S01]  /*9fa0*/  @!P2 IMAD.MOV.U32 R79, RZ, RZ, R11 ;  /* 0x000000ffff4fa224 */ /* 0x000fe200078e000b */
[----:B0-----:R-:W-:Y:S01]  /*9fb0*/  IADD3 R11, P4, PT, R5, UR5, RZ ;  /* 0x00000005050b7c10 */ /* 0x001fe2000ff9e0ff */
[----:B------:R-:W-:-:S03]  /*9fc0*/  @!P6 IMAD.MOV R48, RZ, RZ, -R48 ;  /* 0x000000ffff30e224 */ /* 0x000fc600078e0a30 */
[----:B------:R0:W2:Y:S01]  /*9fd0*/  @!P2 LDG.E.U8 R90, desc[UR24][R78.64] ;  /* 0x000000184e5aa981 */ /* 0x0000a2000c1e1100 */
[----:B------:R-:W-:Y:S01]  /*9fe0*/  ISETP.GE.AND P6, PT, R2, RZ, PT ;  /* 0x000000ff0200720c */ /* 0x000fe20003fc6270 */
[----:B------:R-:W-:Y:S02]  /*9ff0*/  @!P3 IMAD.MOV R47, RZ, RZ, -R47 ;  /* 0x000000ffff2fb224 */ /* 0x000fe400078e0a2f */
[----:B------:R-:W2:Y:S01]  /*a000*/  LDL.LU R2, [R1+0x2fc] ;  /* 0x0002fc0001027983 */ /* 0x000ea20000300800 */
[----:B---3--:R-:W-:Y:S02]  /*a010*/  ISETP.GE.AND P3, PT, R87, RZ, PT ;  /* 0x000000ff5700720c */ /* 0x008fe40003f66270 */
[----:B0-----:R-:W-:Y:S01]  /*a020*/  IADD3.X R78, PT, PT, R7, UR6, RZ, P4, !PT ;  /* 0x00000006074e7c10 */ /* 0x001fe2000a7fe4ff */
[----:B------:R-:W-:Y:S01]  /*a030*/  STL [R1+0x41c], R11 ;  /* 0x00041c0b01007387 */ /* 0x000fe20000100800 */
[----:B------:R-:W-:-:S03]  /*a040*/  ISETP.GE.AND P4, PT, R86, RZ, PT ;  /* 0x000000ff5600720c */ /* 0x000fc60003f86270 */
[----:B------:R0:W-:Y:S04]  /*a050*/  STL [R1+0x418], R78 ;  /* 0x0004184e01007387 */ /* 0x0001e80000100800 */
[----:B------:R-:W3:Y:S04]  /*a060*/  LDL.LU R87, [R1+0x2f8] ;  /* 0x0002f80001577983 */ /* 0x000ee80000300800 */
[----:B------:R-:W3:Y:S01]  /*a070*/  LDL.LU R86, [R1+0x2f0] ;  /* 0x0002f00001567983 */ /* 0x000ee20000300800 */
[----:B------:R-:W-:Y:S01]  /*a080*/  PRMT R89, RZ, 0x7610, R89 ;  /* 0x00007610ff597816 */ /* 0x000fe20000000059 */
[----:B------:R-:W-:-:S02]  /*a090*/  @!P2 IMAD.MOV.U32 R79, RZ, RZ, R78 ;  /* 0x000000ffff4fa224 */ /* 0x000fc400078e004e */
[----:B0-----:R-:W-:Y:S02]  /*a0a0*/  @!P2 IMAD.MOV.U32 R78, RZ, RZ, R11 ;  /* 0x000000ffff4ea224 */ /* 0x001fe400078e000b */
[----:B------:R-:W-:-:S03]  /*a0b0*/  @!P6 IMAD.MOV R52, RZ, RZ, -R52 ;  /* 0x000000ffff34e224 */ /* 0x000fc600078e0a34 */
[----:B------:R0:W3:Y:S01]  /*a0c0*/  @!P2 LDG.E.U8 R89, desc[UR24][R78.64] ;  /* 0x000000184e59a981 */ /* 0x0000e2000c1e1100 */
[----:B----4-:R-:W-:-:S03]  /*a0d0*/  ISETP.GE.AND P2, PT, R77, RZ, PT ;  /* 0x000000ff4d00720c */ /* 0x010fc60003f46270 */
[----:B------:R-:W4:Y:S01]  /*a0e0*/  LDL.LU R77, [R1+0x2e8] ;  /* 0x0002e800014d7983 */ /* 0x000f220000300800 */
[----:B------:R-:W-:-:S03]  /*a0f0*/  ISETP.GE.AND P6, PT, R3, RZ, PT ;  /* 0x000000ff0300720c */ /* 0x000fc60003fc6270 */
[----:B------:R-:W4:Y:S01]  /*a100*/  LDL.LU R3, [R1+0x2d4] ;  /* 0x0002d40001037983 */ /* 0x000f220000300800 */
[----:B------:R-:W-:Y:S01]  /*a110*/  SHF.R.U32.HI R11, RZ, 0x9, R10 ;  /* 0x00000009ff0b7819 */ /* 0x000fe2000001160a */
[----:B------:R-:W-:Y:S01]  /*a120*/  UIMAD UR5, UR12, 0x16, URZ ;  /* 0x000000160c0578a4 */ /* 0x000fe2000f8e02ff */
[----:B------:R-:W-:Y:S02]  /*a130*/  @!P3 IMAD.MOV R51, RZ, RZ, -R51 ;  /* 0x000000ffff33b224 */ /* 0x000fe400078e0a33 */
[----:B------:R-:W-:Y:S01]  /*a140*/  LOP3.LUT P3, RZ, R11, 0x1, RZ, 0xc0, !PT ;  /* 0x000000010bff7812 */ /* 0x000fe2000786c0ff */
[----:B------:R-:W-:Y:S01]  /*a150*/  USHF.R.S32.HI UR6, URZ, 0x1f, UR5 ;  /* 0x0000001fff067899 */ /* 0x000fe20008011405 */
[----:B------:R-:W-:Y:S02]  /*a160*/  @!P2 IMAD.MOV R49, RZ, RZ, -R49 ;  /* 0x000000ffff31a224 */ /* 0x000fe400078e0a31 */
[----:B------:R-:W-:Y:S01]  /*a170*/  @!P4 IMAD.MOV R50, RZ, RZ, -R50 ;  /* 0x000000ffff32c224 */ /* 0x000fe200078e0a32 */
[----:B--2---:R-:W-:-:S02]  /*a180*/  ISETP.GE.AND P2, PT, R0, RZ, PT ;  /* 0x000000ff0000720c */ /* 0x004fc40003f46270 */
[----:B------:R-:W-:-:S04]  /*a190*/  IADD3 R0, P4, PT, R4, UR5, RZ ;  /* 0x0000000504007c10 */ /* 0x000fc8000ff9e0ff */
[----:B------:R-:W-:Y:S01]  /*a1a0*/  IADD3.X R11, PT, PT, R6, UR6, RZ, P4, !PT ;  /* 0x00000006060b7c10 */ /* 0x000fe2000a7fe4ff */
[----:B------:R1:W-:Y:S01]  /*a1b0*/  STL [R1+0x484], R0 ;  /* 0x0004840001007387 */ /* 0x0003e20000100800 */
[----:B0-----:R-:W-:-:S03]  /*a1c0*/  @P3 IMAD.MOV.U32 R78, RZ, RZ, R0 ;  /* 0x000000ffff4e3224 */ /* 0x001fc600078e0000 */
[----:B------:R0:W-:Y:S04]  /*a1d0*/  STL [R1+0x480], R11 ;  /* 0x0004800b01007387 */ /* 0x0001e80000100800 */
[----:B-1----:R-:W2:Y:S01]  /*a1e0*/  LDL.LU R0, [R1+0x2e4] ;  /* 0x0002e40001007983 */ /* 0x002ea20000300800 */
[----:B------:R-:W-:Y:S01]  /*a1f0*/  PRMT R88, RZ, 0x7610, R88 ;  /* 0x00007610ff587816 */ /* 0x000fe20000000058 */
[----:B------:R-:W-:Y:S01]  /*a200*/  @P3 IMAD.MOV.U32 R79, RZ, RZ, R11 ;  /* 0x000000ffff4f3224 */ /* 0x000fe200078e000b */
[----:B0-----:R-:W-:Y:S01]  /*a210*/  IADD3 R11, P4, PT, R5, UR5, RZ ;  /* 0x00000005050b7c10 */ /* 0x001fe2000ff9e0ff */
[----:B------:R-:W-:-:S03]  /*a220*/  @!P6 IMAD.MOV R54, RZ, RZ, -R54 ;  /* 0x000000ffff36e224 */ /* 0x000fc600078e0a36 */
[----:B------:R0:W2:Y:S01]  /*a230*/  @P3 LDG.E.U8 R88, desc[UR24][R78.64] ;  /* 0x000000184e583981 */ /* 0x0000a2000c1e1100 */
        /* <DEDUP_REMOVED lines=11> */
[----:B------:R-:W-:-:S02]  /*a2f0*/  @P3 IMAD.MOV.U32 R79, RZ, RZ, R78 ;  /* 0x000000ffff4f3224 */ /* 0x000fc400078e004e */
[----:B0-----:R-:W-:Y:S02]  /*a300*/  @P3 IMAD.MOV.U32 R78, RZ, RZ, R11 ;  /* 0x000000ffff4e3224 */ /* 0x001fe400078e000b */
[----:B------:R-:W-:-:S03]  /*a310*/  @!P6 IMAD.MOV R58, RZ, RZ, -R58 ;  /* 0x000000ffff3ae224 */ /* 0x000fc600078e0a3a */
[----:B------:R0:W3:Y:S01]  /*a320*/  @P3 LDG.E.U8 R85, desc[UR24][R78.64] ;  /* 0x000000184e553981 */ /* 0x0000e2000c1e1100 */
        /* <DEDUP_REMOVED lines=11> */
[----:B------:R-:W-:-:S02]  /*a3e0*/  PRMT R84, RZ, 0x7610, R84 ;  /* 0x00007610ff547816 */ /* 0x000fc40000000054 */
[----:B--2---:R-:W-:Y:S02]  /*a3f0*/  ISETP.GE.AND P3, PT, R0, RZ, PT ;  /* 0x000000ff0000720c */ /* 0x004fe40003f66270 */
[----:B------:R-:W-:-:S04]  /*a400*/  IADD3 R0, P4, PT, R4, UR5, RZ ;  /* 0x0000000504007c10 */ /* 0x000fc8000ff9e0ff */
[----:B------:R-:W-:Y:S01]  /*a410*/  IADD3.X R11, PT, PT, R6, UR6, RZ, P4, !PT ;  /* 0x00000006060b7c10 */ /* 0x000fe2000a7fe4ff */
[----:B------:R1:W-:Y:S01]  /*a420*/  STL [R1+0x4d0], R0 ;  /* 0x0004d00001007387 */ /* 0x0003e20000100800 */
[----:B0-----:R-:W-:-:S03]  /*a430*/  @P2 IMAD.MOV.U32 R78, RZ, RZ, R0 ;  /* 0x000000ffff4e2224 */ /* 0x001fc600078e0000 */
[----:B------:R0:W-:Y:S04]  /*a440*/  STL [R1+0x4cc], R11 ;  /* 0x0004cc0b01007387 */ /* 0x0001e80000100800 */
[----:B-1----:R-:W2:Y:S01]  /*a450*/  LDL.LU R0, [R1+0x2d0] ;  /* 0x0002d00001007983 */ /* 0x002ea20000300800 */
[----:B------:R-:W-:Y:S01]  /*a460*/  @P2 IMAD.MOV.U32 R79, RZ, RZ, R11 ;  /* 0x000000ffff4f2224 */ /* 0x000fe200078e000b */
[----:B0-----:R-:W-:-:S04]  /*a470*/  IADD3 R11, P4, PT, R5, UR5, RZ ;  /* 0x00000005050b7c10 */ /* 0x001fc8000ff9e0ff */
[----:B------:R0:W2:Y:S01]  /*a480*/  @P2 LDG.E.U8 R84, desc[UR24][R78.64] ;  /* 0x000000184e542981 */ /* 0x0000a2000c1e1100 */
[----:B------:R-:W-:Y:S01]  /*a490*/  @!P6 IMAD.MOV R60, RZ, RZ, -R60 ;  /* 0x000000ffff3ce224 */ /* 0x000fe200078e0a3c */
[----:B------:R-:W-:Y:S01]  /*a4a0*/  ISETP.GE.AND P6, PT, R2, RZ, PT ;  /* 0x000000ff0200720c */ /* 0x000fe20003fc6270 */
[----:B------:R-:W-:Y:S01]  /*a4b0*/  @!P3 IMAD.MOV R59, RZ, RZ, -R59 ;  /* 0x000000ffff3bb224 */ /* 0x000fe200078e0a3b */
        /* <DEDUP_REMOVED lines=8> */
[----:B------:R-:W-:Y:S01]  /*a540*/  @!P6 IMAD.MOV R64, RZ, RZ, -R64 ;  /* 0x000000ffff40e224 */ /* 0x000fe200078e0a40 */
[----:B----4-:R-:W-:-:S02]  /*a550*/  ISETP.GE.AND P6, PT, R3, RZ, PT ;  /* 0x000000ff0300720c */ /* 0x010fc40003fc6270 */
[----:B------:R-:W4:Y:S01]  /*a560*/  LDL.LU R3, [R1+0x2b8] ;  /* 0x0002b80001037983 */ /* 0x000f220000300800 */
[----:B------:R-:W-:Y:S01]  /*a570*/  PRMT R83, RZ, 0x7610, R83 ;  /* 0x00007610ff537816 */ /* 0x000fe20000000053 */
[----:B------:R-:W-:Y:S02]  /*a580*/  @P2 IMAD.MOV.U32 R79, RZ, RZ, R78 ;  /* 0x000000ffff4f2224 */ /* 0x000fe400078e004e */
[----:B0-----:R-:W-:-:S05]  /*a590*/  @P2 IMAD.MOV.U32 R78, RZ, RZ, R11 ;  /* 0x000000ffff4e2224 */ /* 0x001fca00078e000b */
[----:B------:R0:W4:Y:S01]  /*a5a0*/  @P2 LDG.E.U8 R83, desc[UR24][R78.64] ;  /* 0x000000184e532981 */ /* 0x000122000c1e1100 */
[----:B------:R-:W-:Y:S02]  /*a5b0*/  ISETP.GE.AND P2, PT, R77, RZ, PT ;  /* 0x000000ff4d00720c */ /* 0x000fe40003f46270 */
[----:B------:R-:W-:Y:S01]  /*a5c0*/  SHF.R.U64 R11, R8, 0x19, RZ ;  /* 0x00000019080b7819 */ /* 0x000fe200000012ff */
[----:B------:R-:W-:Y:S01]  /*a5d0*/  UIMAD UR5, UR12, 0x26, URZ ;  /* 0x000000260c0578a4 */ /* 0x000fe2000f8e02ff */
[----:B------:R-:W-:Y:S01]  /*a5e0*/  @!P3 IMAD.MOV R63, RZ, RZ, -R63 ;  /* 0x000000ffff3fb224 */ /* 0x000fe200078e0a3f */
[----:B------:R-:W4:Y:S01]  /*a5f0*/  LDL.LU R77, [R1+0x2b4] ;  /* 0x0002b400014d7983 */ /* 0x000f220000300800 */
[----:B------:R-:W-:Y:S01]  /*a600*/  LOP3.LUT P3, RZ, R11, 0x1, RZ, 0xc0, !PT ;  /* 0x000000010bff7812 */ /* 0x000fe2000786c0ff */
[----:B------:R-:W-:Y:S01]  /*a610*/  USHF.R.S32.HI UR6, URZ, 0x1f, UR5 ;  /* 0x0000001fff067899 */ /* 0x000fe20008011405 */
[----:B------:R-:W-:-:S05]  /*a620*/  @!P4 IMAD.MOV R62, RZ, RZ, -R62 ;  /* 0x000000ffff3ec224 */ /* 0x000fca00078e0a3e */
[----:B------:R-:W-:Y:S01]  /*a630*/  @!P2 IMAD.MOV R61, RZ, RZ, -R61 ;  /* 0x000000ffff3da224 */ /* 0x000fe200078e0a3d */
[----:B------:R-:W-:Y:S01]  /*a640*/  PRMT R82, RZ, 0x7610, R82 ;  /* 0x00007610ff527816 */ /* 0x000fe20000000052 */
[----:B------:R-:W-:Y:S01]  /*a650*/  @!P6 IMAD.MOV R66, RZ, RZ, -R66 ;  /* 0x000000ffff42e224 */ /* 0x000fe200078e0a42 */
        /* <DEDUP_REMOVED lines=10> */
[----:B------:R-:W-:Y:S01]  /*a700*/  ISETP.GE.AND P6, PT, R2, RZ, PT ;  /* 0x000000ff0200720c */ /* 0x000fe20003fc6270 */
[----:B------:R-:W-:Y:S01]  /*a710*/  @!P2 IMAD.MOV R65, RZ, RZ, -R65 ;  /* 0x000000ffff41a224 */ /* 0x000fe200078e0a41 */
[----:B---3--:R-:W-:Y:S01]  /*a720*/  ISETP.GE.AND P2, PT, R87, RZ, PT ;  /* 0x000000ff5700720c */ /* 0x008fe20003f46270 */
[----:B------:R-:W3:Y:S04]  /*a730*/  LDL.LU R2, [R1+0x2a0] ;  /* 0x0002a00001027983 */ /* 0x000ee80000300800 */
[----:B------:R-:W3:Y:S01]  /*a740*/  LDL.LU R87, [R1+0x294] ;  /* 0x0002940001577983 */ /* 0x000ee20000300800 */
[----:B0-----:R-:W-:-:S03]  /*a750*/  IADD3.X R78, PT, PT, R7, UR6, RZ, P4, !PT ;  /* 0x00000006074e7c10 */ /* 0x001fc6000a7fe4ff */
[----:B------:R-:W-:Y:S01]  /*a760*/  STL [R1+0x4f8], R11 ;  /* 0x0004f80b01007387 */ /* 0x000fe20000100800 */
[----:B------:R-:W-:-:S03]  /*a770*/  ISETP.GE.AND P4, PT, R86, RZ, PT ;  /* 0x000000ff5600720c */ /* 0x000fc60003f86270 */
[----:B------:R0:W-:Y:S04]  /*a780*/  STL [R1+0x4f4], R78 ;  /* 0x0004f44e01007387 */ /* 0x0001e80000100800 */
[----:B------:R-:W3:Y:S01]  /*a790*/  LDL.LU R86, [R1+0x290] ;  /* 0x0002900001567983 */ /* 0x000ee20000300800 */
[----:B------:R-:W-:Y:S01]  /*a7a0*/  PRMT R81, RZ, 0x7610, R81 ;  /* 0x00007610ff517816 */ /* 0x000fe20000000051 */
[----:B------:R-:W-:Y:S02]  /*a7b0*/  @P3 IMAD.MOV.U32 R79, RZ, RZ, R78 ;  /* 0x000000ffff4f3224 */ /* 0x000fe400078e004e */
[----:B0-----:R-:W-:-:S05]  /*a7c0*/  @P3 IMAD.MOV.U32 R78, RZ, RZ, R11 ;  /* 0x000000ffff4e3224 */ /* 0x001fca00078e000b */
[----:B------:R0:W3:Y:S01]  /*a7d0*/  @P3 LDG.E.U8 R81, desc[UR24][R78.64] ;  /* 0x000000184e513981 */ /* 0x0000e2000c1e1100 */
[----:B----4-:R-:W-:-:S03]  /*a7e0*/  ISETP.GE.AND P3, PT, R3, RZ, PT ;  /* 0x000000ff0300720c */ /* 0x010fc60003f66270 */
[----:B------:R-:W4:Y:S01]  /*a7f0*/  LDL.LU R3, [R1+0x2ac] ;  /* 0x0002ac0001037983 */ /* 0x000f220000300800 */
[----:B------:R-:W-:Y:S01]  /*a800*/  SHF.R.U64 R11, R8, 0x11, RZ ;  /* 0x00000011080b7819 */ /* 0x000fe200000012ff */
[----:B------:R-:W-:Y:S02]  /*a810*/  @!P2 IMAD.MOV R69, RZ, RZ, -R69 ;  /* 0x000000ffff45a224 */ /* 0x000fe400078e0a45 */
[----:B------:R-:W-:Y:S01]  /*a820*/  @!P4 IMAD.MOV R68, RZ, RZ, -R68 ;  /* 0x000000ffff44c224 */ /* 0x000fe200078e0a44 */
[----:B------:R-:W-:Y:S01]  /*a830*/  LOP3.LUT P2, RZ, R11, 0x1, RZ, 0xc0, !PT ;  /* 0x000000010bff7812 */ /* 0x000fe2000784c0ff */
[----:B------:R-:W-:Y:S01]  /*a840*/  UIMAD UR5, UR12, 0x2e, URZ ;  /* 0x0000002e0c0578a4 */ /* 0x000fe2000f8e02ff */
[----:B------:R-:W-:-:S03]  /*a850*/  @!P6 IMAD.MOV R70, RZ, RZ, -R70 ;  /* 0x000000ffff46e224 */ /* 0x000fc600078e0a46 */
[----:B------:R-:W-:Y:S01]  /*a860*/  USHF.R.S32.HI UR6, URZ, 0x1f, UR5 ;  /* 0x0000001fff067899 */ /* 0x000fe20008011405 */
[----:B------:R-:W-:Y:S01]  /*a870*/  @!P3 IMAD.MOV R67, RZ, RZ, -R67 ;  /* 0x000000ffff43b224 */ /* 0x000fe200078e0a43 */
[----:B------:R-:W-:Y:S02]  /*a880*/  ISETP.GE.AND P6, PT, R77, RZ, PT ;  /* 0x000000ff4d00720c */ /* 0x000fe40003fc6270 */
[----:B------:R-:W-:-:S11]  /*a890*/  PRMT R80, RZ, 0x7610, R80 ;  /* 0x00007610ff507816 */ /* 0x000fd60000000050 */
[----:B------:R-:W-:Y:S01]  /*a8a0*/  @!P6 IMAD.MOV R72, RZ, RZ, -R72 ;  /* 0x000000ffff48e224 */ /* 0x000fe200078e0a48 */
[----:B--2---:R-:W-:Y:S02]  /*a8b0*/  ISETP.GE.AND P4, PT, R0, RZ, PT ;  /* 0x000000ff0000720c */ /* 0x004fe40003f86270 */
[----:B------:R-:W-:-:S04]  /*a8c0*/  IADD3 R0, P3, PT, R4, UR5, RZ ;  /* 0x0000000504007c10 */ /* 0x000fc8000ff7e0ff */
[----:B------:R-:W-:Y:S01]  /*a8d0*/  IADD3.X R11, PT, PT, R6, UR6, RZ, P3, !PT ;  /* 0x00000006060b7c10 */ /* 0x000fe20009ffe4ff */
[----:B------:R1:W-:Y:S01]  /*a8e0*/  STL [R1+0x510], R0 ;  /* 0x0005100001007387 */ /* 0x0003e20000100800 */
[----:B0-----:R-:W-:-:S05]  /*a8f0*/  @P2 IMAD.MOV.U32 R78, RZ, RZ, R0 ;  /* 0x000000ffff4e2224 */ /* 0x001fca00078e0000 */
[----:B------:R-:W-:Y:S01]  /*a900*/  @!P4 IMAD.MOV R71, RZ, RZ, -R71 ;  /* 0x000000ffff47c224 */ /* 0x000fe200078e0a47 */
[----:B---3--:R-:W-:Y:S01]  /*a910*/  ISETP.GE.AND P3, PT, R2, RZ, PT ;  /* 0x000000ff0200720c */ /* 0x008fe20003f66270 */
[----:B------:R-:W-:Y:S01]  /*a920*/  @P2 IMAD.MOV.U32 R79, RZ, RZ, R11 ;  /* 0x000000ffff4f2224 */ /* 0x000fe200078e000b */
[----:B-1----:R-:W-:Y:S02]  /*a930*/  IADD3 R0, P4, PT, R5, UR5, RZ ;  /* 0x0000000505007c10 */ /* 0x002fe4000ff9e0ff */
[----:B------:R-:W-:Y:S02]  /*a940*/  ISETP.GE.AND P6, PT, R87, RZ, PT ;  /* 0x000000ff5700720c */ /* 0x000fe40003fc6270 */
[----:B------:R0:W2:Y:S01]  /*a950*/  @P2 LDG.E.U8 R80, desc[UR24][R78.64] ;  /* 0x000000184e502981 */ /* 0x0000a2000c1e1100 */
[----:B------:R-:W-:Y:S02]  /*a960*/  IADD3.X R2, PT, PT, R7, UR6, RZ, P4, !PT ;  /* 0x0000000607027c10 */ /* 0x000fe4000a7fe4ff */
[----:B------:R-:W-:Y:S01]  /*a970*/  ISETP.GE.AND P4, PT, R86, RZ, PT ;  /* 0x000000ff5600720c */ /* 0x000fe20003f86270 */
[----:B------:R-:W-:-:S02]  /*a980*/  @P2 IMAD.MOV.U32 R86, RZ, RZ, R0 ;  /* 0x000000ffff562224 */ /* 0x000fc400078e0000 */
[----:B------:R-:W-:Y:S01]  /*a990*/  @P2 IMAD.MOV.U32 R87, RZ, RZ, R2 ;  /* 0x000000ffff572224 */ /* 0x000fe200078e0002 */
[----:B0-----:R-:W-:Y:S01]  /*a9a0*/  PRMT R79, RZ, 0x7610, R79 ;  /* 0x00007610ff4f7816 */ /* 0x001fe2000000004f */
[----:B------:R-:W-:Y:S05]  /*a9b0*/  STL [R1+0x50c], R11 ;  /* 0x00050c0b01007387 */ /* 0x000fea0000100800 */
[----:B------:R0:W3:Y:S01]  /*a9c0*/  @P2 LDG.E.U8 R79, desc[UR24][R86.64] ;  /* 0x00000018564f2981 */ /* 0x0000e2000c1e1100 */
[----:B------:R-:W-:Y:S02]  /*a9d0*/  ISETP.NE.AND P2, PT, R9, RZ, PT ;  /* 0x000000ff0900720c */ /* 0x000fe40003f45270 */
[----:B------:R-:W-:Y:S01]  /*a9e0*/  LOP3.LUT R9, RZ, R9, RZ, 0x33, !PT ;  /* 0x00000009ff097212 */ /* 0x000fe200078e33ff */
[----:B------:R1:W-:Y:S04]  /*a9f0*/  STL [R1+0x518], R0 ;  /* 0x0005180001007387 */ /* 0x0003e80000100800 */
[----:B------:R0:W-:Y:S01]  /*aa00*/  STL [R1+0x514], R2 ;  /* 0x0005140201007387 */ /* 0x0001e20000100800 */
[----:B------:R-:W-:Y:S01]  /*aa10*/  @!P3 IMAD.MOV R75, RZ, RZ, -R75 ;  /* 0x000000ffff4bb224 */ /* 0x000fe200078e0a4b */
[----:B-1----:R-:W-:-:S02]  /*aa20*/  SEL R0, R9, R15, !P2 ;  /* 0x0000000f09007207 */ /* 0x002fc40005000000 */
[----:B0-----:R-:W-:-:S05]  /*aa30*/  SEL R2, R9, R16, !P2 ;  /* 0x0000001009027207 */ /* 0x001fca0005000000 */
[----:B------:R0:W-:Y:S04]  /*aa40*/  STL [R1+0x278], R2 ;  /* 0x0002780201007387 */ /* 0x0001e80000100800 */
[----:B------:R1:W-:Y:S01]  /*aa50*/  STL [R1+0x274], R0 ;  /* 0x0002740001007387 */ /* 0x0003e20000100800 */
[C---:B0-----:R-:W-:Y:S02]  /*aa60*/  SEL R2, R9.reuse, R14, !P2 ;  /* 0x0000000e09027207 */ /* 0x041fe40005000000 */
[----:B-1----:R-:W-:-:S03]  /*aa70*/  SEL R0, R9, R18, !P2 ;  /* 0x0000001209007207 */ /* 0x002fc60005000000 */
[----:B------:R0:W-:Y:S02]  /*aa80*/  STL [R1+0x270], R2 ;  /* 0x0002700201007387 */ /* 0x0001e40000100800 */
[C---:B0-----:R-:W-:Y:S01]  /*aa90*/  SEL R2, R9.reuse, R17, !P2 ;  /* 0x0000001109027207 */ /* 0x041fe20005000000 */
[----:B------:R-:W0:Y:S01]  /*aaa0*/  S2R R77, SR_TID.X ;  /* 0x00000000004d7919 */ /* 0x000e220000002100 */
[----:B------:R-:W-:Y:S02]  /*aab0*/  @!P6 IMAD.MOV R74, RZ, RZ, -R74 ;  /* 0x000000ffff4ae224 */ /* 0x000fe400078e0a4a */
[----:B------:R-:W-:Y:S01]  /*aac0*/  @!P4 IMAD.MOV R73, RZ, RZ, -R73 ;  /* 0x000000ffff49c224 */ /* 0x000fe200078e0a49 */
[C---:B------:R-:W-:Y:S02]  /*aad0*/  SEL R87, R9.reuse, R57, !P2 ;  /* 0x0000003909577207 */ /* 0x040fe40005000000 */
[C---:B------:R-:W-:Y:S02]  /*aae0*/  SEL R86, R9.reuse, R63, !P2 ;  /* 0x0000003f09567207 */ /* 0x040fe40005000000 */
[----:B------:R-:W-:-:S02]  /*aaf0*/  SEL R32, R9, R32, !P2 ;  /* 0x0000002009207207 */ /* 0x000fc40005000000 */
[C---:B------:R-:W-:Y:S02]  /*ab00*/  SEL R35, R9.reuse, R35, !P2 ;  /* 0x0000002309237207 */ /* 0x040fe40005000000 */
[C---:B------:R-:W-:Y:S02]  /*ab10*/  SEL R38, R9.reuse, R38, !P2 ;  /* 0x0000002609267207 */ /* 0x040fe40005000000 */
[C---:B------:R-:W-:Y:S02]  /*ab20*/  SEL R41, R9.reuse, R41, !P2 ;  /* 0x0000002909297207 */ /* 0x040fe40005000000 */
        /* <DEDUP_REMOVED lines=10> */
[----:B------:R-:W-:Y:S01]  /*abd0*/  SEL R74, R9, R74, !P2 ;  /* 0x0000004a094a7207 */ /* 0x000fe20005000000 */
[----:B------:R-:W-:-:S04]  /*abe0*/  UIMAD UR6, UR12, 0x36, URZ ;  /* 0x000000360c0678a4 */ /* 0x000fc8000f8e02ff */
[----:B------:R-:W-:Y:S01]  /*abf0*/  USHF.R.S32.HI UR14, URZ, 0x1f, UR6 ;  /* 0x0000001fff0e7899 */ /* 0x000fe20008011406 */
[----:B------:R-:W-:-:S04]  /*ac00*/  SHF.R.U32.HI R10, RZ, 0x8, R10 ;  /* 0x00000008ff0a7819 */ /* 0x000fc8000001160a */
[----:B------:R-:W-:Y:S02]  /*ac10*/  LOP3.LUT P6, RZ, R10, 0x1, RZ, 0xc0, !PT ;  /* 0x000000010aff7812 */ /* 0x000fe400078cc0ff */
[----:B----4-:R-:W-:Y:S02]  /*ac20*/  ISETP.GE.AND P3, PT, R3, RZ, PT ;  /* 0x000000ff0300720c */ /* 0x010fe40003f66270 */
[----:B------:R-:W-:-:S05]  /*ac30*/  SEL R3, R9, R13, !P2 ;  /* 0x0000000d09037207 */ /* 0x000fca0005000000 */
[----:B------:R1:W-:Y:S04]  /*ac40*/  STL [R1+0x26c], R3 ;  /* 0x00026c0301007387 */ /* 0x0003e80000100800 */
[----:B------:R4:W-:Y:S01]  /*ac50*/  STL [R1+0x268], R0 ;  /* 0x0002680001007387 */ /* 0x0009e20000100800 */
[----:B-1----:R-:W-:-:S03]  /*ac60*/  SEL R3, R9, R22, !P2 ;  /* 0x0000001609037207 */ /* 0x002fc60005000000 */
[----:B------:R1:W-:Y:S01]  /*ac70*/  STL [R1+0x264], R2 ;  /* 0x0002640201007387 */ /* 0x0003e20000100800 */
[----:B----4-:R-:W-:-:S03]  /*ac80*/  SEL R0, R9, R21, !P2 ;  /* 0x0000001509007207 */ /* 0x010fc60005000000 */
[----:B------:R4:W-:Y:S04]  /*ac90*/  STL [R1+0x260], R3 ;  /* 0x0002600301007387 */ /* 0x0009e80000100800 */
[----:B------:R0:W-:Y:S01]  /*aca0*/  STL [R1+0x25c], R0 ;  /* 0x00025c0001007387 */ /* 0x0001e20000100800 */
[C---:B-1----:R-:W-:Y:S02]  /*acb0*/  SEL R2, R9.reuse, R20, !P2 ;  /* 0x0000001409027207 */ /* 0x042fe40005000000 */
[----:B----4-:R-:W-:-:S03]  /*acc0*/  SEL R3, R9, R19, !P2 ;  /* 0x0000001309037207 */ /* 0x010fc60005000000 */
[----:B------:R1:W-:Y:S01]  /*acd0*/  STL [R1+0x258], R2 ;  /* 0x0002580201007387 */ /* 0x0003e20000100800 */
[----:B0-----:R-:W-:-:S03]  /*ace0*/  SEL R0, R9, R24, !P2 ;  /* 0x0000001809007207 */ /* 0x001fc60005000000 */
[----:B------:R0:W-:Y:S04]  /*acf0*/  STL [R1+0x254], R3 ;  /* 0x0002540301007387 */ /* 0x0001e80000100800 */
[----:B------:R4:W-:Y:S01]  /*ad00*/  STL [R1+0xec], R0 ;  /* 0x0000ec0001007387 */ /* 0x0009e20000100800 */
[C---:B-1----:R-:W-:Y:S02]  /*ad10*/  SEL R2, R9.reuse, R23, !P2 ;  /* 0x0000001709027207 */ /* 0x042fe40005000000 */
[----:B0-----:R-:W-:-:S03]  /*ad20*/  SEL R3, R9, R28, !P2 ;  /* 0x0000001c09037207 */ /* 0x001fc60005000000 */
[----:B------:R0:W-:Y:S01]  /*ad30*/  STL [R1+0xb4], R2 ;  /* 0x0000b40201007387 */ /* 0x0001e20000100800 */
[----:B----4-:R-:W-:-:S03]  /*ad40*/  SEL R0, R9, R27, !P2 ;  /* 0x0000001b09007207 */ /* 0x010fc60005000000 */
[----:B------:R1:W-:Y:S04]  /*ad50*/  STL [R1+0xa4], R3 ;  /* 0x0000a40301007387 */ /* 0x0003e80000100800 */
[----:B------:R4:W-:Y:S01]  /*ad60*/  STL [R1+0x98], R0 ;  /* 0x0000980001007387 */ /* 0x0009e20000100800 */
[C---:B0-----:R-:W-:Y:S02]  /*ad70*/  SEL R2, R9.reuse, R26, !P2 ;  /* 0x0000001a09027207 */ /* 0x041fe40005000000 */
[----:B-1----:R-:W-:-:S03]  /*ad80*/  SEL R3, R9, R25, !P2 ;  /* 0x0000001909037207 */ /* 0x002fc60005000000 */
[----:B------:R0:W-:Y:S01]  /*ad90*/  STL [R1+0x80], R2 ;  /* 0x0000800201007387 */ /* 0x0001e20000100800 */
[----:B----4-:R-:W-:-:S03]  /*ada0*/  SEL R0, R9, R30, !P2 ;  /* 0x0000001e09007207 */ /* 0x010fc60005000000 */
[----:B------:R-:W-:Y:S04]  /*adb0*/  STL [R1+0x7c], R3 ;  /* 0x00007c0301007387 */ /* 0x000fe80000100800 */
[----:B------:R1:W-:Y:S01]  /*adc0*/  STL [R1+0x78], R0 ;  /* 0x0000780001007387 */ /* 0x0003e20000100800 */
[C---:B0-----:R-:W-:Y:S02]  /*add0*/  SEL R2, R9.reuse, R29, !P2 ;  /* 0x0000001d09027207 */ /* 0x041fe40005000000 */
[----:B-1----:R-:W-:-:S03]  /*ade0*/  SEL R0, R9, R33, !P2 ;  /* 0x0000002109007207 */ /* 0x002fc60005000000 */
[----:B------:R-:W-:Y:S04]  /*adf0*/  STL [R1+0x74], R2 ;  /* 0x0000740201007387 */ /* 0x000fe80000100800 */
[----:B------:R0:W-:Y:S01]  /*ae00*/  STL [R1+0x70], R0 ;  /* 0x0000700001007387 */ /* 0x0001e20000100800 */
[C---:B------:R-:W-:Y:S02]  /*ae10*/  SEL R30, R9.reuse, R34, !P2 ;  /* 0x00000022091e7207 */ /* 0x040fe40005000000 */
[C---:B------:R-:W-:Y:S02]  /*ae20*/  SEL R34, R9.reuse, R36, !P2 ;  /* 0x0000002409227207 */ /* 0x040fe40005000000 */
[C---:B0-----:R-:W-:Y:S02]  /*ae30*/  SEL R0, R9.reuse, R39, !P2 ;  /* 0x0000002709007207 */ /* 0x041fe40005000000 */
[----:B------:R-:W-:-:S03]  /*ae40*/  SEL R36, R9, R40, !P2 ;  /* 0x0000002809247207 */ /* 0x000fc60005000000 */
[----:B------:R0:W-:Y:S01]  /*ae50*/  STL [R1+0x6c], R0 ;  /* 0x00006c0001007387 */ /* 0x0001e20000100800 */
[C---:B------:R-:W-:Y:S02]  /*ae60*/  SEL R40, R9.reuse, R42, !P2 ;  /* 0x0000002a09287207 */ /* 0x040fe40005000000 */
[C---:B------:R-:W-:Y:S02]  /*ae70*/  SEL R42, R9.reuse, R46, !P2 ;  /* 0x0000002e092a7207 */ /* 0x040fe40005000000 */
[C---:B------:R-:W-:Y:S02]  /*ae80*/  SEL R46, R9.reuse, R48, !P2 ;  /* 0x00000030092e7207 */ /* 0x040fe40005000000 */
[C---:B0-----:R-:W-:Y:S02]  /*ae90*/  SEL R0, R9.reuse, R45, !P2 ;  /* 0x0000002d09007207 */ /* 0x041fe40005000000 */
[C---:B------:R-:W-:Y:S02]  /*aea0*/  SEL R48, R9.reuse, R52, !P2 ;  /* 0x0000003409307207 */ /* 0x040fe40005000000 */
[C---:B------:R-:W-:Y:S01]  /*aeb0*/  SEL R52, R9.reuse, R54, !P2 ;  /* 0x0000003609347207 */ /* 0x040fe20005000000 */
[----:B------:R0:W-:Y:S01]  /*aec0*/  STL [R1+0x68], R0 ;  /* 0x0000680001007387 */ /* 0x0001e20000100800 */
[C---:B------:R-:W-:Y:S01]  /*aed0*/  SEL R54, R9.reuse, R58, !P2 ;  /* 0x0000003a09367207 */ /* 0x040fe20005000000 */
[----:B------:R-:W-:Y:S01]  /*aee0*/  @!P3 IMAD.MOV R76, RZ, RZ, -R76 ;  /* 0x000000ffff4cb224 */ /* 0x000fe200078e0a4c */
[----:B------:R-:W-:-:S02]  /*aef0*/  SEL R39, R9, R37, !P2 ;  /* 0x0000002509277207 */ /* 0x000fc40005000000 */
[C---:B------:R-:W-:Y:S01]  /*af00*/  SEL R58, R9.reuse, R60, !P2 ;  /* 0x0000003c093a7207 */ /* 0x040fe20005000000 */
[----:B------:R-:W4:Y:S01]  /*af10*/  LDL.LU R37, [R1+0x1b0] ;  /* 0x0001b00001257983 */ /* 0x000f220000300800 */
[C---:B------:R-:W-:Y:S02]  /*af20*/  SEL R60, R9.reuse, R64, !P2 ;  /* 0x00000040093c7207 */ /* 0x040fe40005000000 */
[C---:B0-----:R-:W-:Y:S01]  /*af30*/  SEL R0, R9.reuse, R51, !P2 ;  /* 0x0000003309007207 */ /* 0x041fe20005000000 */
[----:B------:R-:W2:Y:S01]  /*af40*/  LDL.LU R93, [R1+0x1cc] ;  /* 0x0001cc00015d7983 */ /* 0x000ea20000300800 */
[C---:B------:R-:W-:Y:S02]  /*af50*/  SEL R64, R9.reuse, R66, !P2 ;  /* 0x0000004209407207 */ /* 0x040fe40005000000 */
[C---:B------:R-:W-:Y:S01]  /*af60*/  SEL R66, R9.reuse, R70, !P2 ;  /* 0x0000004609427207 */ /* 0x040fe20005000000 */
[----:B------:R0:W-:Y:S01]  /*af70*/  STL [R1+0x60], R0 ;  /* 0x0000600001007387 */ /* 0x0001e20000100800 */
[----:B------:R-:W-:-:S02]  /*af80*/  SEL R3, R9, R69, !P2 ;  /* 0x0000004509037207 */ /* 0x000fc40005000000 */
[C---:B------:R-:W-:Y:S02]  /*af90*/  SEL R70, R9.reuse, R67, !P2 ;  /* 0x0000004309467207 */ /* 0x040fe40005000000 */
[C---:B------:R-:W-:Y:S02]  /*afa0*/  SEL R2, R9.reuse, R72, !P2 ;  /* 0x0000004809027207 */ /* 0x040fe40005000000 */
[C---:B------:R-:W-:Y:S02]  /*afb0*/  SEL R33, R9.reuse, R31, !P2 ;  /* 0x0000001f09217207 */ /* 0x040fe40005000000 */
[C---:B------:R-:W-:Y:S02]  /*afc0*/  SEL R45, R9.reuse, R43, !P2 ;  /* 0x0000002b092d7207 */ /* 0x040fe40005000000 */
[C---:B0-----:R-:W-:Y:S02]  /*afd0*/  SEL R0, R9.reuse, R75, !P2 ;  /* 0x0000004b09007207 */ /* 0x041fe40005000000 */
[----:B------:R-:W-:-:S02]  /*afe0*/  SEL R51, R9, R49, !P2 ;  /* 0x0000003109337207 */ /* 0x000fc40005000000 */
[C---:B------:R-:W-:Y:S01]  /*aff0*/  SEL R69, R9.reuse, R68, !P2 ;  /* 0x0000004409457207 */ /* 0x040fe20005000000 */
[----:B------:R-:W2:Y:S01]  /*b000*/  LDL.LU R49, [R1+0x1c8] ;  /* 0x0001c80001317983 */ /* 0x000ea20000300800 */
[C---:B------:R-:W-:Y:S02]  /*b010*/  SEL R72, R9.reuse, R71, !P2 ;  /* 0x0000004709487207 */ /* 0x040fe40005000000 */
[C---:B------:R-:W-:Y:S01]  /*b020*/  SEL R67, R9.reuse, R76, !P2 ;  /* 0x0000004c09437207 */ /* 0x040fe20005000000 */
[----:B------:R-:W2:Y:S01]  /*b030*/  LDL.LU R55, [R1+0x248] ;  /* 0x0002480001377983 */ /* 0x000ea20000300800 */
[----:B------:R-:W-:Y:S02]  /*b040*/  SEL R75, R9, R73, !P2 ;  /* 0x00000049094b7207 */ /* 0x000fe40005000000 */
[----:B------:R-:W-:Y:S01]  /*b050*/  SHF.R.U64 R9, R8, 0x9, RZ ;  /* 0x0000000908097819 */ /* 0x000fe200000012ff */
[----:B------:R-:W2:Y:S03]  /*b060*/  LDL.LU R61, [R1+0x24c] ;  /* 0x00024c00013d7983 */ /* 0x000ea60000300800 */
[----:B------:R-:W-:Y:S01]  /*b070*/  LOP3.LUT P2, RZ, R9, 0x1, RZ, 0xc0, !PT ;  /* 0x0000000109ff7812 */ /* 0x000fe2000784c0ff */
[----:B------:R-:W2:Y:S01]  /*b080*/  LDL.LU R68, [R1+0x250] ;  /* 0x0002500001447983 */ /* 0x000ea20000300800 */
[----:B------:R-:W-:-:S04]  /*b090*/  IADD3 R11, P3, PT, R4, UR6, RZ ;  /* 0x00000006040b7c10 */ /* 0x000fc8000ff7e0ff */
[----:B------:R-:W-:Y:S01]  /*b0a0*/  IADD3.X R43, PT, PT, R6, UR14, RZ, P3, !PT ;  /* 0x0000000e062b7c10 */ /* 0x000fe20009ffe4ff */
[----:B------:R0:W-:Y:S04]  /*b0b0*/  STL [R1+0x1ac], R11 ;  /* 0x0001ac0b01007387 */ /* 0x0001e80000100800 */
[----:B------:R1:W-:Y:S02]  /*b0c0*/  STL [R1+0x1a8], R43 ;  /* 0x0001a82b01007387 */ /* 0x0003e40000100800 */
[----:B------:R-:W-:Y:S02]  /*b0d0*/  @P2 IMAD.MOV.U32 R10, RZ, RZ, R11 ;  /* 0x000000ffff0a2224 */ /* 0x000fe400078e000b */
[----:B0-----:R-:W-:Y:S02]  /*b0e0*/  @P2 IMAD.MOV.U32 R11, RZ, RZ, R43 ;  /* 0x000000ffff0b2224 */ /* 0x001fe400078e002b */
[----:B-1----:R-:W3:Y:S04]  /*b0f0*/  LDL.LU R43, [R1+0x244] ;  /* 0x00024400012b7983 */ /* 0x002ee80000300800 */
[----:B------:R-:W3:Y:S01]  /*b100*/  LDL.LU R78, [R1+0x1d4] ;  /* 0x0001d400014e7983 */ /* 0x000ee20000300800 */
[----:B------:R-:W-:-:S03]  /*b110*/  LOP3.LUT R31, R77, 0x7f, RZ, 0xc0, !PT ;  /* 0x0000007f4d1f7812 */ /* 0x000fc600078ec0ff */
[----:B------:R-:W3:Y:S01]  /*b120*/  LDL.LU R77, [R1+0x1d0] ;  /* 0x0001d000014d7983 */ /* 0x000ee20000300800 */
[----:B------:R-:W-:Y:S02]  /*b130*/  PRMT R12, RZ, 0x7610, R12 ;  /* 0x00007610ff0c7816 */ /* 0x000fe4000000000c */
[----:B------:R-:W-:Y:S01]  /*b140*/  IADD3 R9, P3, PT, R5, UR6, RZ ;  /* 0x0000000605097c10 */ /* 0x000fe2000ff7e0ff */
[----:B------:R-:W0:Y:S01]  /*b150*/  LDCU UR6, c[0x0][0x3b0] ;  /* 0x00007600ff0677ac */ /* 0x000e220008000800 */
[----:B------:R-:W-:-:S04]  /*b160*/  @!UP1 UIADD3 UR4, UPT, UPT, -UR4, 0x100000, URZ ;  /* 0x0010000004049890 */ /* 0x000fc8000fffe1ff */
[----:B------:R-:W-:Y:S02]  /*b170*/  @!UP1 USHF.L.U32 UR5, UR4, 0xb, URZ ;  /* 0x0000000b04059899 */ /* 0x000fe400080006ff */
[----:B------:R-:W-:Y:S01]  /*b180*/  @!UP1 USHF.L.U32 UR4, UR4, 0x1, URZ ;  /* 0x0000000104049899 */ /* 0x000fe200080006ff */
[----:B------:R1:W3:Y:S01]  /*b190*/  @P2 LDG.E.U8 R12, desc[UR24][R10.64] ;  /* 0x000000180a0c2981 */ /* 0x0002e2000c1e1100 */
[----:B------:R-:W-:Y:S01]  /*b1a0*/  VOTEU.ALL UP1, P0 ;  /* 0x0000000000ff7886 */ /* 0x000fe20000020000 */
[----:B------:R-:W-:Y:S02]  /*b1b0*/  PRMT R23, RZ, 0x7610, R23 ;  /* 0x00007610ff177816 */ /* 0x000fe40000000017 */
[----:B------:R-:W-:Y:S01]  /*b1c0*/  STL [R1+0x1b4], R9 ;  /* 0x0001b40901007387 */ /* 0x000fe20000100800 */
[----:B-1----:R-:W-:-:S06]  /*b1d0*/  IADD3.X R10, PT, PT, R7, UR14, RZ, P3, !PT ;  /* 0x0000000e070a7c10 */ /* 0x002fcc0009ffe4ff */
[----:B------:R1:W0:Y:S01]  /*b1e0*/  @!UP1 SYNCS.EXCH.64 URZ, [UR9+0xc008], UR4 ;  /* 0x00c0080409ff95b2 */ /* 0x0002220008000100 */
[----:B------:R-:W-:Y:S01]  /*b1f0*/  PRMT R22, RZ, 0x7610, R22 ;  /* 0x00007610ff167816 */ /* 0x000fe20000000016 */
[----:B------:R-:W0:Y:S01]  /*b200*/  LDCU UR14, c[0x0][0x3b0] ;  /* 0x00007600ff0e77ac */ /* 0x000e220008000800 */
[----:B------:R1:W-:Y:S01]  /*b210*/  STL [R1+0x1b0], R10 ;  /* 0x0001b00a01007387 */ /* 0x0003e20000100800 */
[----:B------:R-:W-:-:S03]  /*b220*/  @P2 IMAD.MOV.U32 R11, RZ, RZ, R10 ;  /* 0x000000ffff0b2224 */ /* 0x000fc600078e000a */
[----:B------:R-:W3:Y:S01]  /*b230*/  LDL.LU R76, [R1+0x240] ;  /* 0x00024000014c7983 */ /* 0x000ee20000300800 */
[----:B-1----:R-:W-:Y:S01]  /*b240*/  @P2 IMAD.MOV.U32 R10, RZ, RZ, R9 ;  /* 0x000000ffff0a2224 */ /* 0x002fe200078e0009 */
[----:B------:R-:W-:Y:S01]  /*b250*/  SHF.R.U64 R9, R8, 0x1, RZ ;  /* 0x0000000108097819 */ /* 0x000fe200000012ff */
[----:B------:R-:W-:-:S03]  /*b260*/  UIMAD UR4, UR12, 0x3e, URZ ;  /* 0x0000003e0c0478a4 */ /* 0x000fc6000f8e02ff */
[----:B------:R1:W3:Y:S01]  /*b270*/  @P2 LDG.E.U8 R23, desc[UR24][R10.64] ;  /* 0x000000180a172981 */ /* 0x0002e2000c1e1100 */
[----:B------:R-:W-:Y:S01]  /*b280*/  LOP3.LUT P2, RZ, R9, 0x1, RZ, 0xc0, !PT ;  /* 0x0000000109ff7812 */ /* 0x000fe2000784c0ff */
[----:B------:R-:W-:Y:S02]  /*b290*/  USHF.R.S32.HI UR5, URZ, 0x1f, UR4 ;  /* 0x0000001fff057899 */ /* 0x000fe40008011404 */
[----:B------:R-:W-:-:S04]  /*b2a0*/  IADD3 R9, P3, PT, R4, UR4, RZ ;  /* 0x0000000404097c10 */ /* 0x000fc8000ff7e0ff */
[----:B-1----:R-:W-:-:S06]  /*b2b0*/  IADD3.X R10, PT, PT, R6, UR5, RZ, P3, !PT ;  /* 0x00000005060a7c10 */ /* 0x002fcc0009ffe4ff */
[----:B------:R-:W-:Y:S01]  /*b2c0*/  @P2 IMAD.MOV.U32 R11, RZ, RZ, R10 ;  /* 0x000000ffff0b2224 */ /* 0x000fe200078e000a */
[----:B--2---:R-:W-:Y:S04]  /*b2d0*/  STS.U8 [R31+UR9], R68 ;  /* 0x000000441f007988 */ /* 0x004fe80008000009 */
[----:B------:R-:W-:Y:S04]  /*b2e0*/  STS.U8 [R31+UR9+0x2000], R61 ;  /* 0x0020003d1f007988 */ /* 0x000fe80008000009 */
[----:B----4-:R1:W-:Y:S04]  /*b2f0*/  STS.U8 [R31+UR9+0x400], R37 ;  /* 0x000400251f007988 */ /* 0x0103e80008000009 */
[----:B------:R-:W-:Y:S04]  /*b300*/  STS.U8 [R31+UR9+0x2400], R55 ;  /* 0x002400371f007988 */ /* 0x000fe80008000009 */
[----:B------:R2:W-:Y:S04]  /*b310*/  STS.U8 [R31+UR9+0x800], R93 ;  /* 0x0008005d1f007988 */ /* 0x0005e80008000009 */
[----:B-1----:R-:W4:Y:S04]  /*b320*/  LDL.LU R37, [R1+0x238] ;  /* 0x0002380001257983 */ /* 0x002f280000300800 */
[----:B--2---:R-:W2:Y:S04]  /*b330*/  LDL.LU R93, [R1+0x100] ;  /* 0x00010000015d7983 */ /* 0x004ea80000300800 */
[----:B------:R-:W-:Y:S04]  /*b340*/  STL [R1+0x1cc], R9 ;  /* 0x0001cc0901007387 */ /* 0x000fe80000100800 */
[----:B------:R1:W-:Y:S04]  /*b350*/  STL [R1+0x1c8], R10 ;  /* 0x0001c80a01007387 */ /* 0x0003e80000100800 */
[----:B------:R-:W-:Y:S04]  /*b360*/  STS.U8 [R31+UR9+0x2800], R49 ;  /* 0x002800311f007988 */ /* 0x000fe80008000009 */
[----:B------:R-:W2:Y:S01]  /*b370*/  LDL.LU R71, [R1+0x234] ;  /* 0x0002340001477983 */ /* 0x000ea20000300800 */
[----:B-1----:R-:W-:Y:S01]  /*b380*/  @P2 IMAD.MOV.U32 R10, RZ, RZ, R9 ;  /* 0x000000ffff0a2224 */ /* 0x002fe200078e0009 */
[----:B------:R-:W-:-:S02]  /*b390*/  IADD3 R9, P3, PT, R5, UR4, RZ ;  /* 0x0000000405097c10 */ /* 0x000fc4000ff7e0ff */
[----:B------:R-:W2:Y:S04]  /*b3a0*/  LDL.LU R68, [R1+0x108] ;  /* 0x0001080001447983 */ /* 0x000ea80000300800 */
[----:B---3--:R1:W-:Y:S04]  /*b3b0*/  STS.U8 [R31+UR9+0xc00], R43 ;  /* 0x000c002b1f007988 */ /* 0x0083e80008000009 */
[----:B------:R-:W3:Y:S04]  /*b3c0*/  LDL.LU R61, [R1+0x104] ;  /* 0x00010400013d7983 */ /* 0x000ee80000300800 */
[----:B------:R0:W3:Y:S01]  /*b3d0*/  @P2 LDG.E.U8 R22, desc[UR24][R10.64] ;  /* 0x000000180a162981 */ /* 0x0000e2000c1e1100 */
[----:B-1----:R-:W1:Y:S03]  /*b3e0*/  LDC R43, c[0x0][0x3a0] ;  /* 0x0000e800ff2b7b82 */ /* 0x002e660000000800 */
[----:B------:R0:W-:Y:S02]  /*b3f0*/  STS.U8 [R31+UR9+0x2c00], R78 ;  /* 0x002c004e1f007988 */ /* 0x0001e40008000009 */
[----:B0-----:R-:W-:-:S02]  /*b400*/  IADD3.X R10, PT, PT, R7, UR5, RZ, P3, !PT ;  /* 0x00000005070a7c10 */ /* 0x001fc40009ffe4ff */
[----:B------:R-:W3:Y:S04]  /*b410*/  LDL.LU R78, [R1+0x16c] ;  /* 0x00016c00014e7983 */ /* 0x000ee80000300800 */
[----:B------:R-:W3:Y:S04]  /*b420*/  LDL.LU R55, [R1+0x168] ;  /* 0x0001680001377983 */ /* 0x000ee80000300800 */
[----:B------:R-:W3:Y:S04]  /*b430*/  LDL.LU R49, [R1+0x15c] ;  /* 0x00015c0001317983 */ /* 0x000ee80000300800 */
[----:B------:R-:W-:Y:S04]  /*b440*/  STL [R1+0x1d4], R9 ;  /* 0x0001d40901007387 */ /* 0x000fe80000100800 */
[----:B------:R0:W-:Y:S04]  /*b450*/  STS.U8 [R31+UR9+0x1000], R77 ;  /* 0x0010004d1f007988 */ /* 0x0001e80008000009 */
[----:B------:R0:W-:Y:S04]  /*b460*/  STL [R1+0x1d0], R10 ;  /* 0x0001d00a01007387 */ /* 0x0001e80000100800 */
[----:B0-----:R-:W3:Y:S01]  /*b470*/  LDL.LU R77, [R1+0x158] ;  /* 0x00015800014d7983 */ /* 0x001ee20000300800 */
[----:B------:R-:W-:Y:S01]  /*b480*/  PRMT R21, RZ, 0x7610, R21 ;  /* 0x00007610ff157816 */ /* 0x000fe20000000015 */
[----:B------:R-:W-:-:S02]  /*b490*/  @P2 IMAD.MOV.U32 R11, RZ, RZ, R10 ;  /* 0x000000ffff0b2224 */ /* 0x000fc400078e000a */
[----:B------:R-:W-:Y:S02]  /*b4a0*/  @P2 IMAD.MOV.U32 R10, RZ, RZ, R9 ;  /* 0x000000ffff0a2224 */ /* 0x000fe400078e0009 */
[----:B-1----:R-:W-:Y:S01]  /*b4b0*/  VIADD R9, R43, 0xfffffff8 ;  /* 0xfffffff82b097836 */ /* 0x002fe20000000000 */
[----:B------:R-:W-:Y:S02]  /*b4c0*/  UIMAD UR4, UR12, 0x7, URZ ;  /* 0x000000070c0478a4 */ /* 0x000fe4000f8e02ff */
[----:B------:R0:W3:Y:S02]  /*b4d0*/  @P2 LDG.E.U8 R21, desc[UR24][R10.64] ;  /* 0x000000180a152981 */ /* 0x0000e4000c1e1100 */
[----:B------:R-:W-:Y:S01]  /*b4e0*/  ISETP.GE.U32.AND P2, PT, R9, 0x7fffffb9, PT ;  /* 0x7fffffb90900780c */ /* 0x000fe20003f46070 */
[----:B------:R-:W-:Y:S02]  /*b4f0*/  USHF.R.S32.HI UR5, URZ, 0x1f, UR4 ;  /* 0x0000001fff057899 */ /* 0x000fe40008011404 */
[----:B------:R-:W-:Y:S01]  /*b500*/  IADD3 R9, P3, PT, R4, UR4, RZ ;  /* 0x0000000404097c10 */ /* 0x000fe2000ff7e0ff */
[----:B------:R-:W-:Y:S03]  /*b510*/  STS.U8 [R31+UR9+0x3000], R76 ;  /* 0x0030004c1f007988 */ /* 0x000fe60008000009 */
[----:B0-----:R-:W-:-:S02]  /*b520*/  IADD3.X R10, PT, PT, R6, UR5, RZ, P3, !PT ;  /* 0x00000005060a7c10 */ /* 0x001fc40009ffe4ff */
[----:B------:R-:W-:-:S04]  /*b530*/  PRMT R27, RZ, 0x7610, R27 ;  /* 0x00007610ff1b7816 */ /* 0x000fc8000000001b */
[----:B------:R-:W-:Y:S01]  /*b540*/  @!P2 IMAD.MOV.U32 R11, RZ, RZ, R10 ;  /* 0x000000ffff0ba224 */ /* 0x000fe200078e000a */
[----:B----4-:R0:W-:Y:S04]  /*b550*/  STS.U8 [R31+UR9+0x1400], R37 ;  /* 0x001400251f007988 */ /* 0x0101e80008000009 */
[----:B--2---:R1:W-:Y:S04]  /*b560*/  STS.U8 [R31+UR9+0x3400], R93 ;  /* 0x0034005d1f007988 */ /* 0x0043e80008000009 */
[----:B0-----:R-:W2:Y:S04]  /*b570*/  LDL.LU R37, [R1+0x164] ;  /* 0x0001640001257983 */ /* 0x001ea80000300800 */
[----:B-1----:R-:W4:Y:S04]  /*b580*/  LDL.LU R93, [R1+0x160] ;  /* 0x00016000015d7983 */ /* 0x002f280000300800 */
[----:B------:R-:W-:Y:S04]  /*b590*/  STL [R1+0x100], R9 ;  /* 0x0001000901007387 */ /* 0x000fe80000100800 */
[----:B------:R0:W-:Y:S04]  /*b5a0*/  STL [R1+0xfc], R10 ;  /* 0x0000fc0a01007387 */ /* 0x0001e80000100800 */
[----:B------:R-:W-:Y:S01]  /*b5b0*/  STS.U8 [R31+UR9+0x1800], R71 ;  /* 0x001800471f007988 */ /* 0x000fe20008000009 */
[----:B0-----:R-:W-:Y:S01]  /*b5c0*/  @!P2 IMAD.MOV.U32 R10, RZ, RZ, R9 ;  /* 0x000000ffff0aa224 */ /* 0x001fe200078e0009 */
[----:B------:R-:W-:-:S02]  /*b5d0*/  IADD3 R9, P3, PT, R5, UR4, RZ ;  /* 0x0000000405097c10 */ /* 0x000fc4000ff7e0ff */
[----:B------:R-:W-:Y:S04]  /*b5e0*/  STS.U8 [R31+UR9+0x3800], R68 ;  /* 0x003800441f007988 */ /* 0x000fe80008000009 */
[----:B------:R0:W2:Y:S04]  /*b5f0*/  @!P2 LDG.E.U8 R27, desc[UR24][R10.64] ;  /* 0x000000180a1ba981 */ /* 0x0000a8000c1e1100 */
[----:B---3--:R-:W-:Y:S01]  /*b600*/  STS.U8 [R31+UR9+0x1c00], R61 ;  /* 0x001c003d1f007988 */ /* 0x008fe20008000009 */
[----:B0-----:R-:W-:-:S03]  /*b610*/  IADD3.X R10, PT, PT, R7, UR5, RZ, P3, !PT ;  /* 0x00000005070a7c10 */ /* 0x001fc60009ffe4ff */
[----:B------:R0:W-:Y:S04]  /*b620*/  STS.U8 [R31+UR9+0x3c00], R78 ;  /* 0x003c004e1f007988 */ /* 0x0001e80008000009 */
[----:B------:R-:W-:Y:S01]  /*b630*/  STL [R1+0x108], R9 ;  /* 0x0001080901007387 */ /* 0x000fe20000100800 */
[----:B0-----:R-:W-:-:S03]  /*b640*/  LOP3.LUT R78, R31, 0x10, RZ, 0x3c, !PT ;  /* 0x000000101f4e7812 */ /* 0x001fc600078e3cff */
[----:B------:R-:W-:Y:S04]  /*b650*/  STL [R1+0x104], R10 ;  /* 0x0001040a01007387 */ /* 0x000fe80000100800 */
[----:B------:R-:W3:Y:S04]  /*b660*/  LDL.LU R76, [R1+0x23c] ;  /* 0x00023c00014c7983 */ /* 0x000ee80000300800 */
[----:B------:R-:W3:Y:S04]  /*b670*/  LDL.LU R71, [R1+0x174] ;  /* 0x0001740001477983 */ /* 0x000ee80000300800 */
[----:B------:R0:W-:Y:S04]  /*b680*/  STS.U8 [R78+UR9+0x480], R77 ;  /* 0x0004804d4e007988 */ /* 0x0001e80008000009 */
[----:B0-----:R-:W3:Y:S01]  /*b690*/  LDL.LU R77, [R1+0x170] ;  /* 0x00017000014d7983 */ /* 0x001ee20000300800 */
[----:B------:R-:W-:Y:S01]  /*b6a0*/  PRMT R26, RZ, 0x7610, R26 ;  /* 0x00007610ff1a7816 */ /* 0x000fe2000000001a */
[----:B------:R-:W-:-:S02]  /*b6b0*/  @!P2 IMAD.MOV.U32 R11, RZ, RZ, R10 ;  /* 0x000000ffff0ba224 */ /* 0x000fc400078e000a */
[----:B------:R-:W-:Y:S02]  /*b6c0*/  @!P2 IMAD.MOV.U32 R10, RZ, RZ, R9 ;  /* 0x000000ffff0aa224 */ /* 0x000fe400078e0009 */
[----:B------:R-:W-:Y:S01]  /*b6d0*/  VIADD R9, R43, 0xfffffff0 ;  /* 0xfffffff02b097836 */ /* 0x000fe20000000000 */
[----:B------:R-:W-:Y:S02]  /*b6e0*/  UIMAD UR4, UR12, 0xf, URZ ;  /* 0x0000000f0c0478a4 */ /* 0x000fe4000f8e02ff */
[----:B------:R0:W3:Y:S02]  /*b6f0*/  @!P2 LDG.E.U8 R26, desc[UR24][R10.64] ;  /* 0x000000180a1aa981 */ /* 0x0000e4000c1e1100 */
[----:B------:R-:W-:Y:S01]  /*b700*/  ISETP.GE.U32.AND P2, PT, R9, 0x7fffffb1, PT ;  /* 0x7fffffb10900780c */ /* 0x000fe20003f46070 */
[----:B------:R-:W-:Y:S02]  /*b710*/  USHF.R.S32.HI UR5, URZ, 0x1f, UR4 ;  /* 0x0000001fff057899 */ /* 0x000fe40008011404 */
[----:B------:R-:W-:-:S04]  /*b720*/  IADD3 R9, P3, PT, R4, UR4, RZ ;  /* 0x0000000404097c10 */ /* 0x000fc8000ff7e0ff */
[----:B0-----:R-:W-:Y:S01]  /*b730*/  IADD3.X R10, PT, PT, R6, UR5, RZ, P3, !PT ;  /* 0x00000005060a7c10 */ /* 0x001fe20009ffe4ff */
[----:B------:R-:W-:Y:S01]  /*b740*/  STL [R1+0x15c], R9 ;  /* 0x00015c0901007387 */ /* 0x000fe20000100800 */
[----:B------:R-:W-:-:S03]  /*b750*/  PRMT R25, RZ, 0x7610, R25 ;  /* 0x00007610ff197816 */ /* 0x000fc60000000019 */
[----:B------:R0:W-:Y:S01]  /*b760*/  STL [R1+0x158], R10 ;  /* 0x0001580a01007387 */ /* 0x0001e20000100800 */
[----:B------:R-:W-:Y:S02]  /*b770*/  @!P2 IMAD.MOV.U32 R11, RZ, RZ, R10 ;  /* 0x000000ffff0ba224 */ /* 0x000fe400078e000a */
[----:B0-----:R-:W-:Y:S01]  /*b780*/  @!P2 IMAD.MOV.U32 R10, RZ, RZ, R9 ;  /* 0x000000ffff0aa224 */ /* 0x001fe200078e0009 */
[----:B------:R-:W-:-:S04]  /*b790*/  SHF.R.U64 R9, R8, 0x18, RZ ;  /* 0x0000001808097819 */ /* 0x000fc800000012ff */
[----:B------:R0:W3:Y:S01]  /*b7a0*/  @!P2 LDG.E.U8 R25, desc[UR24][R10.64] ;  /* 0x000000180a19a981 */ /* 0x0000e2000c1e1100 */
[----:B------:R-:W-:Y:S02]  /*b7b0*/  LOP3.LUT P4, RZ, R9, 0x1, RZ, 0xc0, !PT ;  /* 0x0000000109ff7812 */ /* 0x000fe4000788c0ff */
[----:B------:R-:W-:Y:S02]  /*b7c0*/  SHF.R.U64 R9, R8, 0x10, RZ ;  /* 0x0000001008097819 */ /* 0x000fe400000012ff */
[----:B0-----:R-:W-:Y:S01]  /*b7d0*/  IADD3 R10, P3, PT, R5, UR4, RZ ;  /* 0x00000004050a7c10 */ /* 0x001fe2000ff7e0ff */
[----:B------:R-:W-:-:S03]  /*b7e0*/  UIMAD UR4, UR12, 0x17, URZ ;  /* 0x000000170c0478a4 */ /* 0x000fc6000f8e02ff */
[----:B------:R-:W-:Y:S01]  /*b7f0*/  IADD3.X R11, PT, PT, R7, UR5, RZ, P3, !PT ;  /* 0x00000005070b7c10 */ /* 0x000fe20009ffe4ff */
[----:B------:R-:W-:Y:S01]  /*b800*/  USHF.R.S32.HI UR5, URZ, 0x1f, UR4 ;  /* 0x0000001fff057899 */ /* 0x000fe20008011404 */
[----:B------:R-:W-:Y:S02]  /*b810*/  LOP3.LUT P3, RZ, R9, 0x1, RZ, 0xc0, !PT ;  /* 0x0000000109ff7812 */ /* 0x000fe4000786c0ff */
[----:B------:R-:W-:Y:S02]  /*b820*/  PRMT R24, RZ, 0x7610, R24 ;  /* 0x00007610ff187816 */ /* 0x000fe40000000018 */
[----:B------:R-:W-:Y:S01]  /*b830*/  IADD3 R9, P1, PT, R4, UR4, RZ ;  /* 0x0000000404097c10 */ /* 0x000fe2000ff3e0ff */
[----:B------:R0:W-:Y:S01]  /*b840*/  STS.U8 [R78+UR9+0x80], R55 ;  /* 0x000080374e007988 */ /* 0x0001e20008000009 */
[----:B------:R-:W-:-:S03]  /*b850*/  SHF.R.U64 R8, R8, 0x8, RZ ;  /* 0x0000000808087819 */ /* 0x000fc600000012ff */
[----:B------:R-:W-:Y:S01]  /*b860*/  STS.U8 [R78+UR9+0x2080], R49 ;  /* 0x002080314e007988 */ /* 0x000fe20008000009 */
[----:B------:R-:W-:-:S03]  /*b870*/  PRMT R20, RZ, 0x7610, R20 ;  /* 0x00007610ff147816 */ /* 0x000fc60000000014 */
[----:B------:R-:W3:Y:S01]  /*b880*/  @!P2 LDG.E.U8 R24, desc[UR24][R10.64] ;  /* 0x000000180a18a981 */ /* 0x000ee2000c1e1100 */
[----:B0-----:R-:W-:Y:S02]  /*b890*/  IADD3.X R55, PT, PT, R6, UR5, RZ, P1, !PT ;  /* 0x0000000506377c10 */ /* 0x001fe40008ffe4ff */
[----:B------:R-:W-:Y:S01]  /*b8a0*/  LOP3.LUT P2, RZ, R8, 0x1, RZ, 0xc0, !PT ;  /* 0x0000000108ff7812 */ /* 0x000fe2000784c0ff */
[----:B------:R-:W-:Y:S01]  /*b8b0*/  @P6 IMAD.MOV.U32 R8, RZ, RZ, R9 ;  /* 0x000000ffff086224 */ /* 0x000fe200078e0009 */
[----:B----4-:R0:W-:Y:S04]  /*b8c0*/  STS.U8 [R78+UR9+0x880], R93 ;  /* 0x0008805d4e007988 */ /* 0x0101e80008000009 */
[----:B--2---:R1:W-:Y:S04]  /*b8d0*/  STS.U8 [R78+UR9+0x2480], R37 ;  /* 0x002480254e007988 */ /* 0x0043e80008000009 */
[----:B0-----:R-:W2:Y:S04]  /*b8e0*/  LDL.LU R93, [R1+0x300] ;  /* 0x00030000015d7983 */ /* 0x001ea80000300800 */
[----:B------:R-:W4:Y:S04]  /*b8f0*/  LDL.LU R68, [R1+0x22c] ;  /* 0x00022c0001447983 */ /* 0x000f280000300800 */
[----:B------:R-:W4:Y:S04]  /*b900*/  LDL.LU R61, [R1+0x224] ;  /* 0x00022400013d7983 */ /* 0x000f280000300800 */
[----:B------:R-:W-:Y:S04]  /*b910*/  STL [R1+0x164], R10 ;  /* 0x0001640a01007387 */ /* 0x000fe80000100800 */
[----:B------:R-:W-:Y:S04]  /*b920*/  STL [R1+0x160], R11 ;  /* 0x0001600b01007387 */ /* 0x000fe80000100800 */
[----:B------:R-:W4:Y:S04]  /*b930*/  LDL.LU R49, [R1+0x228] ;  /* 0x0002280001317983 */ /* 0x000f280000300800 */
[----:B------:R-:W4:Y:S04]  /*b940*/  LDL.LU R43, [R1+0x17c] ;  /* 0x00017c00012b7983 */ /* 0x000f280000300800 */
[----:B-1----:R-:W4:Y:S04]  /*b950*/  LDL.LU R37, [R1+0x178] ;  /* 0x0001780001257983 */ /* 0x002f280000300800 */
[----:B------:R0:W-:Y:S04]  /*b960*/  STL [R1+0x16c], R9 ;  /* 0x00016c0901007387 */ /* 0x0001e80000100800 */
[----:B------:R-:W-:Y:S04]  /*b970*/  STL [R1+0x168], R55 ;  /* 0x0001683701007387 */ /* 0x000fe80000100800 */
[----:B------:R-:W4:Y:S01]  /*b980*/  LDL.LU R73, [R1+0x220] ;  /* 0x0002200001497983 */ /* 0x000f220000300800 */
[----:B0-----:R-:W-:-:S03]  /*b990*/  @P6 IMAD.MOV.U32 R9, RZ, RZ, R55 ;  /* 0x000000ffff096224 */ /* 0x001fc600078e0037 */
[----:B---3--:R-:W-:Y:S04]  /*b9a0*/  STS.U8 [R78+UR9+0x2880], R76 ;  /* 0x0028804c4e007988 */ /* 0x008fe80008000009 */
[----:B------:R-:W-:Y:S04]  /*b9b0*/  STS.U8 [R78+UR9+0xc80], R71 ;  /* 0x000c80474e007988 */ /* 0x000fe80008000009 */
[----:B------:R0:W3:Y:S04]  /*b9c0*/  @P6 LDG.E.U8 R20, desc[UR24][R8.64] ;  /* 0x0000001808146981 */ /* 0x0000e8000c1e1100 */
[----:B------:R1:W-:Y:S04]  /*b9d0*/  STS.U8 [R78+UR9+0x2c80], R77 ;  /* 0x002c804d4e007988 */ /* 0x0003e80008000009 */
[----:B-1----:R-:W3:Y:S04]  /*b9e0*/  LDL.LU R77, [R1+0x21c] ;  /* 0x00021c00014d7983 */ /* 0x002ee80000300800 */
[----:B------:R-:W3:Y:S04]  /*b9f0*/  LDL.LU R76, [R1+0x184] ;  /* 0x00018400014c7983 */ /* 0x000ee80000300800 */
[----:B------:R-:W3:Y:S04]  /*ba00*/  LDL.LU R71, [R1+0x180] ;  /* 0x0001800001477983 */ /* 0x000ee80000300800 */
[----:B------:R-:W3:Y:S01]  /*ba10*/  LDL.LU R8, [R1+0x230] ;  /* 0x0002300001087983 */ /* 0x000ee20000300800 */
[----:B------:R-:W-:-:S04]  /*ba20*/  IADD3 R55, P1, PT, R5, UR4, RZ ;  /* 0x0000000405377c10 */ /* 0x000fc8000ff3e0ff */
[----:B0-----:R-:W-:Y:S02]  /*ba30*/  IADD3.X R9, PT, PT, R7, UR5, RZ, P1, !PT ;  /* 0x0000000507097c10 */ /* 0x001fe40008ffe4ff */
[----:B--2---:R-:W-:Y:S02]  /*ba40*/  ISETP.NE.AND P1, PT, R93, RZ, PT ;  /* 0x000000ff5d00720c */ /* 0x004fe40003f25270 */
[----:B------:R-:W2:Y:S04]  /*ba50*/  LDL.LU R93, [R1+0x770] ;  /* 0x00077000015d7983 */ /* 0x000ea80000300800 */
[----:B------:R-:W-:Y:S04]  /*ba60*/  STL [R1+0x174], R55 ;  /* 0x0001743701007387 */ /* 0x000fe80000100800 */
[----:B------:R-:W-:Y:S04]  /*ba70*/  STL [R1+0x170], R9 ;  /* 0x0001700901007387 */ /* 0x000fe80000100800 */
[----:B----4-:R0:W-:Y:S04]  /*ba80*/  STS.U8 [R78+UR9+0x3080], R68 ;  /* 0x003080444e007988 */ /* 0x0101e80008000009 */
[----:B------:R1:W-:Y:S04]  /*ba90*/  STS.U8 [R78+UR9+0x1480], R61 ;  /* 0x0014803d4e007988 */ /* 0x0003e80008000009 */
[----:B0-----:R-:W4:Y:S04]  /*baa0*/  LDL.LU R68, [R1+0x218] ;  /* 0x0002180001447983 */ /* 0x001f280000300800 */
[----:B-1----:R-:W2:Y:S04]  /*bab0*/  LDL.LU R61, [R1+0x18c] ;  /* 0x00018c00013d7983 */ /* 0x002ea80000300800 */
[----:B------:R-:W-:Y:S04]  /*bac0*/  STS.U8 [R78+UR9+0x3480], R49 ;  /* 0x003480314e007988 */ /* 0x000fe80008000009 */
[----:B------:R-:W-:Y:S04]  /*bad0*/  STS.U8 [R78+UR9+0x1880], R43 ;  /* 0x0018802b4e007988 */ /* 0x000fe80008000009 */
[----:B------:R-:W-:Y:S04]  /*bae0*/  STS.U8 [R78+UR9+0x3880], R37 ;  /* 0x003880254e007988 */ /* 0x000fe80008000009 */
[----:B---3--:R0:W-:Y:S02]  /*baf0*/  STS.U8 [R78+UR9+0x1080], R8 ;  /* 0x001080084e007988 */ /* 0x0081e40008000009 */
[----:B0-----:R-:W-:-:S02]  /*bb00*/  @P6 IMAD.MOV.U32 R8, RZ, RZ, R55 ;  /* 0x000000ffff086224 */ /* 0x001fc400078e0037 */
[----:B------:R-:W3:Y:S04]  /*bb10*/  LDL.LU R55, [R1+0x188] ;  /* 0x0001880001377983 */ /* 0x000ee80000300800 */
[----:B------:R-:W3:Y:S04]  /*bb20*/  LDL.LU R49, [R1+0x214] ;  /* 0x0002140001317983 */ /* 0x000ee80000300800 */
[----:B------:R-:W3:Y:S04]  /*bb30*/  LDL.LU R43, [R1+0x194] ;  /* 0x00019400012b7983 */ /* 0x000ee80000300800 */
[----:B------:R-:W3:Y:S01]  /*bb40*/  LDL.LU R37, [R1+0x190] ;  /* 0x0001900001257983 */ /* 0x000ee20000300800 */
[----:B------:R-:W-:Y:S01]  /*bb50*/  PRMT R19, RZ, 0x7610, R19 ;  /* 0x00007610ff137816 */ /* 0x000fe20000000013 */
[----:B------:R-:W-:-:S04]  /*bb60*/  UIMAD UR4, UR12, 0x1f, URZ ;  /* 0x0000001f0c0478a4 */ /* 0x000fc8000f8e02ff */
[----:B------:R-:W-:Y:S01]  /*bb70*/  USHF.R.S32.HI UR5, URZ, 0x1f, UR4 ;  /* 0x0000001fff057899 */ /* 0x000fe20008011404 */
[----:B------:R0:W3:Y:S01]  /*bb80*/  @P6 LDG.E.U8 R19, desc[UR24][R8.64] ;  /* 0x0000001808136981 */ /* 0x0000e2000c1e1100 */
[----:B------:R-:W-:Y:S02]  /*bb90*/  PRMT R18, RZ, 0x7610, R18 ;  /* 0x00007610ff127816 */ /* 0x000fe40000000012 */
[----:B0-----:R-:W-:-:S04]  /*bba0*/  IADD3 R8, P6, PT, R4, UR4, RZ ;  /* 0x0000000404087c10 */ /* 0x001fc8000ffde0ff */
[----:B------:R-:W-:Y:S01]  /*bbb0*/  IADD3.X R9, PT, PT, R6, UR5, RZ, P6, !PT ;  /* 0x0000000506097c10 */ /* 0x000fe2000b7fe4ff */
[----:B------:R0:W-:Y:S04]  /*bbc0*/  STL [R1+0x17c], R8 ;  /* 0x00017c0801007387 */ /* 0x0001e80000100800 */
[----:B------:R0:W3:Y:S01]  /*bbd0*/  @!P5 LDG.E.U8 R18, desc[UR24][R8.64] ;  /* 0x000000180812d981 */ /* 0x0000e2000c1e1100 */
[----:B------:R-:W-:-:S03]  /*bbe0*/  PRMT R17, RZ, 0x7610, R17 ;  /* 0x00007610ff117816 */ /* 0x000fc60000000011 */
[----:B------:R1:W-:Y:S01]  /*bbf0*/  STS.U8 [R78+UR9+0x3c80], R77 ;  /* 0x003c804d4e007988 */ /* 0x0003e20008000009 */
[----:B0-----:R-:W-:-:S03]  /*bc00*/  IADD3 R8, P6, PT, R5, UR4, RZ ;  /* 0x0000000405087c10 */ /* 0x001fc6000ffde0ff */
[----:B------:R0:W-:Y:S01]  /*bc10*/  STL [R1+0x178], R9 ;  /* 0x0001780901007387 */ /* 0x0001e20000100800 */
[----:B------:R-:W-:Y:S01]  /*bc20*/  UIMAD UR4, UR12, 0x27, URZ ;  /* 0x000000270c0478a4 */ /* 0x000fe2000f8e02ff */
[----:B-1----:R-:W-:Y:S02]  /*bc30*/  LOP3.LUT R77, R31, 0x20, RZ, 0x3c, !PT ;  /* 0x000000201f4d7812 */ /* 0x002fe400078e3cff */
[----:B------:R1:W-:Y:S01]  /*bc40*/  STS.U8 [R78+UR9+0x1c80], R73 ;  /* 0x001c80494e007988 */ /* 0x0003e20008000009 */
[----:B0-----:R-:W-:-:S03]  /*bc50*/  IADD3.X R9, PT, PT, R7, UR5, RZ, P6, !PT ;  /* 0x0000000507097c10 */ /* 0x001fc6000b7fe4ff */
[----:B------:R0:W-:Y:S01]  /*bc60*/  STS.U8 [R77+UR9+0x2100], R71 ;  /* 0x002100474d007988 */ /* 0x0001e20008000009 */
[----:B------:R-:W-:-:S03]  /*bc70*/  USHF.R.S32.HI UR5, URZ, 0x1f, UR4 ;  /* 0x0000001fff057899 */ /* 0x000fc60008011404 */
[----:B-1----:R-:W3:Y:S04]  /*bc80*/  LDL.LU R78, [R1+0x210] ;  /* 0x00021000014e7983 */ /* 0x002ee80000300800 */
[----:B------:R-:W3:Y:S04]  /*bc90*/  LDL.LU R73, [R1+0x19c] ;  /* 0x00019c0001497983 */ /* 0x000ee80000300800 */
[----:B0-----:R-:W3:Y:S04]  /*bca0*/  LDL.LU R71, [R1+0x198] ;  /* 0x0001980001477983 */ /* 0x001ee80000300800 */
[----:B------:R0:W-:Y:S04]  /*bcb0*/  STL [R1+0x184], R8 ;  /* 0x0001840801007387 */ /* 0x0001e80000100800 */
[----:B------:R0:W3:Y:S01]  /*bcc0*/  @!P5 LDG.E.U8 R17, desc[UR24][R8.64] ;  /* 0x000000180811d981 */ /* 0x0000e2000c1e1100 */
[----:B------:R-:W-:-:S03]  /*bcd0*/  PRMT R16, RZ, 0x7610, R16 ;  /* 0x00007610ff107816 */ /* 0x000fc60000000010 */
[----:B------:R1:W-:Y:S01]  /*bce0*/  STL [R1+0x180], R9 ;  /* 0x0001800901007387 */ /* 0x0003e20000100800 */
[----:B0-----:R-:W-:-:S04]  /*bcf0*/  IADD3 R8, P5, PT, R4, UR4, RZ ;  /* 0x0000000404087c10 */ /* 0x001fc8000ffbe0ff */
[----:B-1----:R-:W-:Y:S01]  /*bd00*/  IADD3.X R9, PT, PT, R6, UR5, RZ, P5, !PT ;  /* 0x0000000506097c10 */ /* 0x002fe2000affe4ff */
[----:B------:R-:W-:Y:S04]  /*bd10*/  STS.U8 [R77+UR9+0x100], R76 ;  /* 0x0001004c4d007988 */ /* 0x000fe80008000009 */
[----:B------:R0:W3:Y:S04]  /*bd20*/  @P4 LDG.E.U8 R16, desc[UR24][R8.64] ;  /* 0x0000001808104981 */ /* 0x0000e8000c1e1100 */
[----:B----4-:R1:W-:Y:S04]  /*bd30*/  STS.U8 [R77+UR9+0x500], R68 ;  /* 0x000500444d007988 */ /* 0x0103e80008000009 */
[----:B--2---:R2:W-:Y:S04]  /*bd40*/  STS.U8 [R77+UR9+0x2500], R61 ;  /* 0x0025003d4d007988 */ /* 0x0045e80008000009 */
[----:B-1----:R-:W4:Y:S04]  /*bd50*/  LDL.LU R68, [R1+0x20c] ;  /* 0x00020c0001447983 */ /* 0x002f280000300800 */
[----:B--2---:R-:W2:Y:S04]  /*bd60*/  LDL.LU R61, [R1+0x1a4] ;  /* 0x0001a400013d7983 */ /* 0x004ea80000300800 */
[----:B---3--:R1:W-:Y:S04]  /*bd70*/  STS.U8 [R77+UR9+0x900], R55 ;  /* 0x000900374d007988 */ /* 0x0083e80008000009 */
[----:B-1----:R-:W3:Y:S04]  /*bd80*/  LDL.LU R55, [R1+0x1a0] ;  /* 0x0001a00001377983 */ /* 0x002ee80000300800 */
[----:B------:R0:W-:Y:S04]  /*bd90*/  STL [R1+0x18c], R8 ;  /* 0x00018c0801007387 */ /* 0x0001e80000100800 */
[----:B------:R1:W-:Y:S04]  /*bda0*/  STL [R1+0x188], R9 ;  /* 0x0001880901007387 */ /* 0x0003e80000100800 */
[----:B------:R-:W3:Y:S01]  /*bdb0*/  LDL.LU R76, [R1+0x208] ;  /* 0x00020800014c7983 */ /* 0x000ee20000300800 */
[----:B0-----:R-:W-:-:S03]  /*bdc0*/  IADD3 R8, P5, PT, R5, UR4, RZ ;  /* 0x0000000405087c10 */ /* 0x001fc6000ffbe0ff */
[----:B------:R0:W-:Y:S01]  /*bdd0*/  STS.U8 [R77+UR9+0x2900], R49 ;  /* 0x002900314d007988 */ /* 0x0001e20008000009 */
[----:B-1----:R-:W-:-:S03]  /*bde0*/  IADD3.X R9, PT, PT, R7, UR5, RZ, P5, !PT ;  /* 0x0000000507097c10 */ /* 0x002fc6000affe4ff */
[----:B------:R1:W-:Y:S04]  /*bdf0*/  STS.U8 [R77+UR9+0xd00], R43 ;  /* 0x000d002b4d007988 */ /* 0x0003e80008000009 */
[----:B0-----:R-:W3:Y:S04]  /*be00*/  LDL.LU R49, [R1+0x204] ;  /* 0x0002040001317983 */ /* 0x001ee80000300800 */
[----:B------:R-:W-:Y:S04]  /*be10*/  STL [R1+0x194], R8 ;  /* 0x0001940801007387 */ /* 0x000fe80000100800 */
[----:B------:R-:W-:Y:S04]  /*be20*/  STL [R1+0x190], R9 ;  /* 0x0001900901007387 */ /* 0x000fe80000100800 */
[----:B-1----:R-:W3:Y:S04]  /*be30*/  LDL.LU R43, [R1+0x1bc] ;  /* 0x0001bc00012b7983 */ /* 0x002ee80000300800 */
[----:B------:R0:W-:Y:S04]  /*be40*/  STS.U8 [R77+UR9+0x2d00], R37 ;  /* 0x002d00254d007988 */ /* 0x0001e80008000009 */
[----:B0-----:R-:W3:Y:S01]  /*be50*/  LDL.LU R37, [R1+0x1b8] ;  /* 0x0001b80001257983 */ /* 0x001ee20000300800 */
[----:B------:R-:W-:Y:S01]  /*be60*/  PRMT R15, RZ, 0x7610, R15 ;  /* 0x00007610ff0f7816 */ /* 0x000fe2000000000f */
[----:B------:R-:W-:-:S04]  /*be70*/  UIMAD UR4, UR12, 0x2f, URZ ;  /* 0x0000002f0c0478a4 */ /* 0x000fc8000f8e02ff */
[----:B------:R-:W-:Y:S01]  /*be80*/  USHF.R.S32.HI UR5, URZ, 0x1f, UR4 ;  /* 0x0000001fff057899 */ /* 0x000fe20008011404 */
[----:B------:R0:W3:Y:S01]  /*be90*/  @P4 LDG.E.U8 R15, desc[UR24][R8.64] ;  /* 0x00000018080f4981 */ /* 0x0000e2000c1e1100 */
[----:B------:R-:W-:-:S03]  /*bea0*/  PRMT R14, RZ, 0x7610, R14 ;  /* 0x00007610ff0e7816 */ /* 0x000fc6000000000e */
[----:B------:R1:W-:Y:S01]  /*beb0*/  STS.U8 [R77+UR9+0x1100], R78 ;  /* 0x0011004e4d007988 */ /* 0x0003e20008000009 */
[----:B0-----:R-:W-:-:S03]  /*bec0*/  IADD3 R8, P4, PT, R4, UR4, RZ ;  /* 0x0000000404087c10 */ /* 0x001fc6000ff9e0ff */
[----:B------:R0:W-:Y:S01]  /*bed0*/  STS.U8 [R77+UR9+0x3100], R73 ;  /* 0x003100494d007988 */ /* 0x0001e20008000009 */
[----:B------:R-:W-:-:S03]  /*bee0*/  IADD3.X R9, PT, PT, R6, UR5, RZ, P4, !PT ;  /* 0x0000000506097c10 */ /* 0x000fc6000a7fe4ff */
[----:B-1----:R-:W3:Y:S04]  /*bef0*/  LDL.LU R78, [R1+0x200] ;  /* 0x00020000014e7983 */ /* 0x002ee80000300800 */
[----:B------:R1:W-:Y:S04]  /*bf00*/  STS.U8 [R77+UR9+0x1500], R71 ;  /* 0x001500474d007988 */ /* 0x0003e80008000009 */
[----:B0-----:R-:W3:Y:S04]  /*bf10*/  LDL.LU R73, [R1+0x1c4] ;  /* 0x0001c40001497983 */ /* 0x001ee80000300800 */
[----:B------:R0:W3:Y:S04]  /*bf20*/  @P3 LDG.E.U8 R14, desc[UR24][R8.64] ;  /* 0x00000018080e3981 */ /* 0x0000e8000c1e1100 */
[----:B-1----:R-:W3:Y:S04]  /*bf30*/  LDL.LU R71, [R1+0x1c0] ;  /* 0x0001c00001477983 */ /* 0x002ee80000300800 */
[----:B------:R0:W-:Y:S04]  /*bf40*/  STL [R1+0x19c], R8 ;  /* 0x00019c0801007387 */ /* 0x0001e80000100800 */
[----:B------:R1:W-:Y:S01]  /*bf50*/  STL [R1+0x198], R9 ;  /* 0x0001980901007387 */ /* 0x0003e20000100800 */
[----:B0-----:R-:W-:-:S04]  /*bf60*/  IADD3 R8, P4, PT, R5, UR4, RZ ;  /* 0x0000000405087c10 */ /* 0x001fc8000ff9e0ff */
[----:B-1----:R-:W-:Y:S01]  /*bf70*/  IADD3.X R9, PT, PT, R7, UR5, RZ, P4, !PT ;  /* 0x0000000507097c10 */ /* 0x002fe2000a7fe4ff */
[----:B----4-:R0:W-:Y:S04]  /*bf80*/  STS.U8 [R77+UR9+0x3500], R68 ;  /* 0x003500444d007988 */ /* 0x0101e80008000009 */
[----:B--2---:R1:W-:Y:S04]  /*bf90*/  STS.U8 [R77+UR9+0x1900], R61 ;  /* 0x0019003d4d007988 */ /* 0x0043e80008000009 */
[----:B0-----:R-:W2:Y:S04]  /*bfa0*/  LDL.LU R68, [R1+0x1fc] ;  /* 0x0001fc0001447983 */ /* 0x001ea80000300800 */
[----:B-1----:R-:W4:Y:S04]  /*bfb0*/  LDL.LU R61, [R1+0x1dc] ;  /* 0x0001dc00013d7983 */ /* 0x002f280000300800 */
[----:B---3--:R0:W-:Y:S04]  /*bfc0*/  STS.U8 [R77+UR9+0x3900], R55 ;  /* 0x003900374d007988 */ /* 0x0081e80008000009 */
[----:B0-----:R-:W3:Y:S04]  /*bfd0*/  LDL.LU R55, [R1+0x1d8] ;  /* 0x0001d80001377983 */ /* 0x001ee80000300800 */
[----:B------:R0:W-:Y:S04]  /*bfe0*/  STS.U8 [R77+UR9+0x1d00], R76 ;  /* 0x001d004c4d007988 */ /* 0x0001e80008000009 */
[----:B------:R-:W-:Y:S01]  /*bff0*/  STL [R1+0x1a4], R8 ;  /* 0x0001a40801007387 */ /* 0x000fe20000100800 */
[----:B0-----:R-:W-:-:S03]  /*c000*/  LOP3.LUT R76, R31, 0x30, RZ, 0x3c, !PT ;  /* 0x000000301f4c7812 */ /* 0x001fc600078e3cff */
[----:B------:R-:W-:Y:S04]  /*c010*/  STL [R1+0x1a0], R9 ;  /* 0x0001a00901007387 */ /* 0x000fe80000100800 */
[----:B------:R0:W-:Y:S04]  /*c020*/  STS.U8 [R77+UR9+0x3d00], R49 ;  /* 0x003d00314d007988 */ /* 0x0001e80008000009 */
[----:B------:R1:W-:Y:S04]  /*c030*/  STS.U8 [R76+UR9+0x180], R43 ;  /* 0x0001802b4c007988 */ /* 0x0003e80008000009 */
[----:B0-----:R-:W3:Y:S04]  /*c040*/  LDL.LU R49, [R1+0x1f8] ;  /* 0x0001f80001317983 */ /* 0x001ee80000300800 */
[----:B-1----:R-:W3:Y:S04]  /*c050*/  LDL.LU R43, [R1+0x1e4] ;  /* 0x0001e400012b7983 */ /* 0x002ee80000300800 */
[----:B------:R0:W-:Y:S04]  /*c060*/  STS.U8 [R76+UR9+0x2180], R37 ;  /* 0x002180254c007988 */ /* 0x0001e80008000009 */
[----:B0-----:R-:W3:Y:S01]  /*c070*/  LDL.LU R37, [R1+0x1e0] ;  /* 0x0001e00001257983 */ /* 0x001ee20000300800 */
        /* <DEDUP_REMOVED lines=8> */
[----:B------:R0:W3:Y:S01]  /*c100*/  @P2 LDG.E.U8 R11, desc[UR24][R8.64] ;  /* 0x00000018080b2981 */ /* 0x0000e2000c1e1100 */
[----:B------:R-:W-:-:S03]  /*c110*/  PRMT R10, RZ, 0x7610, R10 ;  /* 0x00007610ff0a7816 */ /* 0x000fc6000000000a */
[----:B------:R1:W-:Y:S01]  /*c120*/  STL [R1+0x1b8], R9 ;  /* 0x0001b80901007387 */ /* 0x0003e20000100800 */
[----:B0-----:R-:W-:Y:S01]  /*c130*/  IADD3 R8, P3, PT, R5, UR4, RZ ;  /* 0x0000000405087c10 */ /* 0x001fe2000ff7e0ff */
[----:B------:R-:W-:-:S03]  /*c140*/  UIMAD UR4, UR12, 0x3f, URZ ;  /* 0x0000003f0c0478a4 */ /* 0x000fc6000f8e02ff */
[----:B-1----:R-:W-:Y:S01]  /*c150*/  IADD3.X R9, PT, PT, R7, UR5, RZ, P3, !PT ;  /* 0x0000000507097c10 */ /* 0x002fe20009ffe4ff */
[----:B------:R-:W-:Y:S01]  /*c160*/  USHF.R.S32.HI UR5, URZ, 0x1f, UR4 ;  /* 0x0000001fff057899 */ /* 0x000fe20008011404 */
[----:B------:R0:W-:Y:S04]  /*c170*/  STL [R1+0x1c4], R8 ;  /* 0x0001c40801007387 */ /* 0x0001e80000100800 */
[----:B------:R0:W3:Y:S04]  /*c180*/  @P2 LDG.E.U8 R10, desc[UR24][R8.64] ;  /* 0x00000018080a2981 */ /* 0x0000e8000c1e1100 */
[----:B------:R1:W-:Y:S01]  /*c190*/  STL [R1+0x1c0], R9 ;  /* 0x0001c00901007387 */ /* 0x0003e20000100800 */
[----:B0-----:R-:W-:-:S03]  /*c1a0*/  IADD3 R8, P2, PT, R4, UR4, RZ ;  /* 0x0000000404087c10 */ /* 0x001fc6000ff5e0ff */
[----:B------:R0:W-:Y:S01]  /*c1b0*/  STL [R1+0x6fc], R4 ;  /* 0x0006fc0401007387 */ /* 0x0001e20000100800 */
[----:B-1----:R-:W-:-:S03]  /*c1c0*/  IADD3.X R9, PT, PT, R6, UR5, RZ, P2, !PT ;  /* 0x0000000506097c10 */ /* 0x002fc600097fe4ff */
[----:B------:R1:W-:Y:S04]  /*c1d0*/  STL [R1+0x700], R6 ;  /* 0x0007000601007387 */ /* 0x0003e80000100800 */
[----:B------:R-:W-:Y:S01]  /*c1e0*/  STL [R1+0x1dc], R8 ;  /* 0x0001dc0801007387 */ /* 0x000fe20000100800 */
[----:B0-----:R-:W-:Y:S01]  /*c1f0*/  IADD3 R4, P2, PT, R5, UR4, RZ ;  /* 0x0000000405047c10 */ /* 0x001fe2000ff5e0ff */
[----:B------:R-:W0:Y:S02]  /*c200*/  LDCU UR4, c[0x0][0x3b0] ;  /* 0x00007600ff0477ac */ /* 0x000e240008000800 */
[----:B------:R0:W-:Y:S04]  /*c210*/  STS.U8 [R76+UR9+0x580], R78 ;  /* 0x0005804e4c007988 */ /* 0x0001e80008000009 */
[----:B------:R-:W-:Y:S01]  /*c220*/  STL [R1+0x1d8], R9 ;  /* 0x0001d80901007387 */ /* 0x000fe20000100800 */
[----:B-1----:R-:W-:Y:S01]  /*c230*/  IADD3.X R6, PT, PT, R7, UR5, RZ, P2, !PT ;  /* 0x0000000507067c10 */ /* 0x002fe200097fe4ff */
[----:B------:R-:W1:Y:S02]  /*c240*/  LDCU UR5, c[0x0][0x3b0] ;  /* 0x00007600ff0577ac */ /* 0x000e640008000800 */
[----:B------:R0:W-:Y:S04]  /*c250*/  STS.U8 [R76+UR9+0x2580], R73 ;  /* 0x002580494c007988 */ /* 0x0001e80008000009 */
[----:B0-----:R-:W3:Y:S01]  /*c260*/  LDL.LU R78, [R1+0x1f4] ;  /* 0x0001f400014e7983 */ /* 0x001ee20000300800 */
[----:B------:R-:W-:-:S03]  /*c270*/  PRMT R29, RZ, 0x7610, R29 ;  /* 0x00007610ff1d7816 */ /* 0x000fc6000000001d */
[----:B------:R0:W-:Y:S04]  /*c280*/  STS.U8 [R76+UR9+0x980], R71 ;  /* 0x000980474c007988 */ /* 0x0001e80008000009 */
[----:B------:R-:W3:Y:S04]  /*c290*/  LDL.LU R73, [R1+0x1f0] ;  /* 0x0001f00001497983 */ /* 0x000ee80000300800 */
[----:B------:R1:W3:Y:S04]  /*c2a0*/  @!P1 LDG.E.U8 R29, desc[UR24][R8.64] ;  /* 0x00000018081d9981 */ /* 0x0002e8000c1e1100 */
[----:B0-----:R-:W3:Y:S01]  /*c2b0*/  LDL.LU R71, [R1+0x1ec] ;  /* 0x0001ec0001477983 */ /* 0x001ee20000300800 */
[----:B-1----:R-:W-:-:S02]  /*c2c0*/  @!P1 IMAD.MOV.U32 R9, RZ, RZ, R6 ;  /* 0x000000ffff099224 */ /* 0x002fc400078e0006 */
[----:B------:R-:W-:Y:S01]  /*c2d0*/  @!P1 IMAD.MOV.U32 R8, RZ, RZ, R4 ;  /* 0x000000ffff089224 */ /* 0x000fe200078e0004 */
[----:B--2---:R0:W-:Y:S04]  /*c2e0*/  STS.U8 [R76+UR9+0x2980], R68 ;  /* 0x002980444c007988 */ /* 0x0041e80008000009 */
[----:B----4-:R1:W-:Y:S04]  /*c2f0*/  STS.U8 [R76+UR9+0xd80], R61 ;  /* 0x000d803d4c007988 */ /* 0x0103e80008000009 */
[----:B0-----:R-:W2:Y:S04]  /*c300*/  LDL.LU R68, [R1+0x1e8] ;  /* 0x0001e80001447983 */ /* 0x001ea80000300800 */
[----:B-1----:R-:W4:Y:S04]  /*c310*/  LDL.LU R61, [R1+0x11c] ;  /* 0x00011c00013d7983 */ /* 0x002f280000300800 */
[----:B------:R-:W-:Y:S04]  /*c320*/  STL [R1+0x704], R5 ;  /* 0x0007040501007387 */ /* 0x000fe80000100800 */
[----:B------:R-:W-:Y:S04]  /*c330*/  STL [R1+0x708], R7 ;  /* 0x0007080701007387 */ /* 0x000fe80000100800 */
[----:B------:R-:W-:Y:S04]  /*c340*/  STL [R1+0x1e4], R4 ;  /* 0x0001e40401007387 */ /* 0x000fe80000100800 */
[----:B------:R-:W-:Y:S04]  /*c350*/  STL [R1+0x1e0], R6 ;  /* 0x0001e00601007387 */ /* 0x000fe80000100800 */
[----:B---3--:R0:W-:Y:S04]  /*c360*/  STS.U8 [R76+UR9+0x2d80], R55 ;  /* 0x002d80374c007988 */ /* 0x0081e80008000009 */
[----:B0-----:R-:W3:Y:S04]  /*c370*/  LDL.LU R55, [R1+0x118] ;  /* 0x0001180001377983 */ /* 0x001ee80000300800 */
[----:B------:R0:W-:Y:S04]  /*c380*/  STS.U8 [R76+UR9+0x1180], R49 ;  /* 0x001180314c007988 */ /* 0x0001e80008000009 */
[----:B------:R1:W-:Y:S04]  /*c390*/  STS.U8 [R76+UR9+0x3180], R43 ;  /* 0x0031802b4c007988 */ /* 0x0003e80008000009 */
[----:B0-----:R-:W3:Y:S04]  /*c3a0*/  LDL.LU R49, [R1+0x114] ;  /* 0x0001140001317983 */ /* 0x001ee80000300800 */
[----:B-1----:R-:W3:Y:S04]  /*c3b0*/  LDL.LU R43, [R1+0x110] ;  /* 0x00011000012b7983 */ /* 0x002ee80000300800 */
[----:B------:R-:W3:Y:S04]  /*c3c0*/  LDL.LU R6, [R1+0x10c] ;  /* 0x00010c0001067983 */ /* 0x000ee80000300800 */
[----:B------:R0:W-:Y:S04]  /*c3d0*/  STS.U8 [R76+UR9+0x1580], R37 ;  /* 0x001580254c007988 */ /* 0x0001e80008000009 */
[----:B------:R-:W3:Y:S04]  /*c3e0*/  LDL.LU R4, [R1+0xf0] ;  /* 0x0000f00001047983 */ /* 0x000ee80000300800 */
[----:B0-----:R-:W3:Y:S01]  /*c3f0*/  LDL.LU R37, [R1+0xe8] ;  /* 0x0000e80001257983 */ /* 0x001ee20000300800 */
[----:B------:R-:W-:-:S03]  /*c400*/  LOP3.LUT R5, R31, 0x40, RZ, 0x3c, !PT ;  /* 0x000000401f057812 */ /* 0x000fc600078e3cff */
[----:B------:R-:W3:Y:S04]  /*c410*/  LDL.LU R77, [R1+0xe4] ;  /* 0x0000e400014d7983 */ /* 0x000ee80000300800 */
[----:B------:R0:W-:Y:S04]  /*c420*/  STS.U8 [R76+UR9+0x3580], R78 ;  /* 0x0035804e4c007988 */ /* 0x0001e80008000009 */
[----:B------:R1:W-:Y:S04]  /*c430*/  STS.U8 [R76+UR9+0x1980], R73 ;  /* 0x001980494c007988 */ /* 0x0003e80008000009 */
[----:B0-----:R-:W3:Y:S04]  /*c440*/  LDL.LU R78, [R1+0xe0] ;  /* 0x0000e000014e7983 */ /* 0x001ee80000300800 */
[----:B------:R0:W-:Y:S04]  /*c450*/  STS.U8 [R76+UR9+0x3980], R71 ;  /* 0x003980474c007988 */ /* 0x0001e80008000009 */
[----:B-1----:R-:W3:Y:S04]  /*c460*/  LDL.LU R73, [R1+0xdc] ;  /* 0x0000dc0001497983 */ /* 0x002ee80000300800 */
[----:B0-----:R-:W3:Y:S04]  /*c470*/  LDL.LU R71, [R1+0xd8] ;  /* 0x0000d80001477983 */ /* 0x001ee80000300800 */
[----:B--2---:R0:W-:Y:S04]  /*c480*/  STS.U8 [R76+UR9+0x1d80], R68 ;  /* 0x001d80444c007988 */ /* 0x0041e80008000009 */
[----:B----4-:R1:W-:Y:S04]  /*c490*/  STS.U8 [R76+UR9+0x3d80], R61 ;  /* 0x003d803d4c007988 */ /* 0x0103e80008000009 */
[----:B0-----:R-:W2:Y:S04]  /*c4a0*/  LDL.LU R68, [R1+0xd4] ;  /* 0x0000d40001447983 */ /* 0x001ea80000300800 */
[----:B-1----:R-:W4:Y:S04]  /*c4b0*/  LDL.LU R61, [R1+0xa8] ;  /* 0x0000a800013d7983 */ /* 0x002f280000300800 */
[----:B---3--:R0:W-:Y:S04]  /*c4c0*/  STS.U8 [R5+UR9+0x200], R55 ;  /* 0x0002003705007988 */ /* 0x0081e80008000009 */
[----:B0-----:R-:W3:Y:S04]  /*c4d0*/  LDL.LU R55, [R1+0xb8] ;  /* 0x0000b80001377983 */ /* 0x001ee80000300800 */
[----:B------:R0:W-:Y:S04]  /*c4e0*/  STS.U8 [R5+UR9+0x2200], R49 ;  /* 0x0022003105007988 */ /* 0x0001e80008000009 */
[----:B------:R1:W-:Y:S04]  /*c4f0*/  STS.U8 [R5+UR9+0x600], R43 ;  /* 0x0006002b05007988 */ /* 0x0003e80008000009 */
[----:B------:R-:W-:Y:S04]  /*c500*/  STS.U8 [R5+UR9+0x2600], R6 ;  /* 0x0026000605007988 */ /* 0x000fe80008000009 */
[----:B0-----:R-:W3:Y:S04]  /*c510*/  LDL.LU R49, [R1+0xa0] ;  /* 0x0000a00001317983 */ /* 0x001ee80000300800 */
[----:B------:R-:W-:Y:S04]  /*c520*/  STS.U8 [R5+UR9+0xa00], R4 ;  /* 0x000a000405007988 */ /* 0x000fe80008000009 */
[----:B-1----:R-:W3:Y:S04]  /*c530*/  LDL.LU R43, [R1+0xb0] ;  /* 0x0000b000012b7983 */ /* 0x002ee80000300800 */
[----:B------:R0:W-:Y:S04]  /*c540*/  STS.U8 [R5+UR9+0x2a00], R37 ;  /* 0x002a002505007988 */ /* 0x0001e80008000009 */
[----:B0-----:R-:W3:Y:S01]  /*c550*/  LDL.LU R37, [R1+0x50] ;  /* 0x0000500001257983 */ /* 0x001ee20000300800 */
[----:B------:R-:W-:-:S06]  /*c560*/  PRMT R28, RZ, 0x7610, R28 ;  /* 0x00007610ff1c7816 */ /* 0x000fcc000000001c */
[----:B------:R0:W3:Y:S04]  /*c570*/  @!P1 LDG.E.U8 R28, desc[UR24][R8.64] ;  /* 0x00000018081c9981 */ /* 0x0000e8000c1e1100 */
[----:B------:R-:W3:Y:S04]  /*c580*/  LDL.LU R8, [R1+0xac] ;  /* 0x0000ac0001087983 */ /* 0x000ee80000300800 */
[----:B------:R-:W3:Y:S04]  /*c590*/  LDL.LU R9, [R1+0x40] ;  /* 0x0000400001097983 */ /* 0x000ee80000300800 */
[----:B------:R-:W3:Y:S04]  /*c5a0*/  LDL.LU R4, [R1+0x58] ;  /* 0x0000580001047983 */ /* 0x000ee80000300800 */
[----:B------:R-:W3:Y:S04]  /*c5b0*/  LDL.LU R7, [R1+0x38] ;  /* 0x0000380001077983 */ /* 0x000ee80000300800 */
[----:B------:R1:W-:Y:S04]  /*c5c0*/  STS.U8 [R5+UR9+0xe00], R77 ;  /* 0x000e004d05007988 */ /* 0x0003e80008000009 */
[----:B------:R-:W3:Y:S04]  /*c5d0*/  LDL.LU R6, [R1+0x3c] ;  /* 0x00003c0001067983 */ /* 0x000ee80000300800 */
[----:B-1----:R-:W3:Y:S04]  /*c5e0*/  LDL.LU R77, [R1+0x34] ;  /* 0x00003400014d7983 */ /* 0x002ee80000300800 */
[----:B------:R1:W-:Y:S04]  /*c5f0*/  STS.U8 [R5+UR9+0x2e00], R78 ;  /* 0x002e004e05007988 */ /* 0x0003e80008000009 */
[----:B------:R0:W-:Y:S04]  /*c600*/  STS.U8 [R5+UR9+0x1200], R73 ;  /* 0x0012004905007988 */ /* 0x0001e80008000009 */
[----:B-1----:R-:W3:Y:S04]  /*c610*/  LDL.LU R78, [R1+0x30] ;  /* 0x00003000014e7983 */ /* 0x002ee80000300800 */
[----:B------:R1:W-:Y:S04]  /*c620*/  STS.U8 [R5+UR9+0x3200], R71 ;  /* 0x0032004705007988 */ /* 0x0003e80008000009 */
[----:B0-----:R-:W3:Y:S04]  /*c630*/  LDL.LU R73, [R1+0x2c] ;  /* 0x00002c0001497983 */ /* 0x001ee80000300800 */
[----:B-1----:R-:W3:Y:S04]  /*c640*/  LDL.LU R71, [R1+0x24] ;  /* 0x0000240001477983 */ /* 0x002ee80000300800 */
        /* <DEDUP_REMOVED lines=8> */
[----:B0-----:R-:W3:Y:S04]  /*c6d0*/  LDL.LU R49, [R1+0x8] ;  /* 0x0000080001317983 */ /* 0x001ee80000300800 */
[----:B-1----:R-:W3:Y:S04]  /*c6e0*/  LDL.LU R43, [R1+0x4] ;  /* 0x00000400012b7983 */ /* 0x002ee80000300800 */
[----:B------:R0:W-:Y:S04]  /*c6f0*/  STS.U8 [R5+UR9+0x3e00], R37 ;  /* 0x003e002505007988 */ /* 0x0001e80008000009 */
[----:B0-----:R-:W3:Y:S01]  /*c700*/  LDL.LU R37, [R1] ;  /* 0x0000000001257983 */ /* 0x001ee20000300800 */
[----:B------:R-:W-:-:S05]  /*c710*/  LOP3.LUT R5, R31, 0x50, RZ, 0x3c, !PT ;  /* 0x000000501f057812 */ /* 0x000fca00078e3cff */
[----:B------:R-:W-:Y:S04]  /*c720*/  STS.U8 [R5+UR9+0x280], R8 ;  /* 0x0002800805007988 */ /* 0x000fe80008000009 */
[----:B------:R-:W-:Y:S04]  /*c730*/  STS.U8 [R5+UR9+0x2280], R9 ;  /* 0x0022800905007988 */ /* 0x000fe80008000009 */
[----:B------:R0:W-:Y:S02]  /*c740*/  STS.U8 [R5+UR9+0x680], R4 ;  /* 0x0006800405007988 */ /* 0x0001e40008000009 */
[----:B0-----:R-:W0:Y:S02]  /*c750*/  S2R R4, SR_TID.X ;  /* 0x0000000000047919 */ /* 0x001e240000002100 */
[----:B------:R-:W-:Y:S04]  /*c760*/  STS.U8 [R5+UR9+0x2680], R7 ;  /* 0x0026800705007988 */ /* 0x000fe80008000009 */
[----:B------:R-:W-:Y:S04]  /*c770*/  STS.U8 [R5+UR9+0xa80], R6 ;  /* 0x000a800605007988 */ /* 0x000fe80008000009 */
[----:B------:R-:W-:Y:S01]  /*c780*/  STS.U8 [R5+UR9+0x2a80], R77 ;  /* 0x002a804d05007988 */ /* 0x000fe20008000009 */
[----:B0-----:R-:W-:-:S05]  /*c790*/  LOP3.LUT R4, R4, 0x3f, RZ, 0xc0, !PT ;  /* 0x0000003f04047812 */ /* 0x001fca00078ec0ff */
[----:B------:R-:W-:Y:S01]  /*c7a0*/  IMAD R8, R4, UR13, RZ ;  /* 0x0000000d04087c24 */ /* 0x000fe2000f8e02ff */
[C---:B------:R-:W-:Y:S01]  /*c7b0*/  LOP3.LUT R4, R31.reuse, 0x60, RZ, 0x3c, !PT ;  /* 0x000000601f047812 */ /* 0x040fe200078e3cff */
[----:B------:R-:W-:Y:S04]  /*c7c0*/  STS.U8 [R5+UR9+0xe80], R78 ;  /* 0x000e804e05007988 */ /* 0x000fe80008000009 */
[----:B------:R-:W-:Y:S04]  /*c7d0*/  STS.U8 [R5+UR9+0x2e80], R73 ;  /* 0x002e804905007988 */ /* 0x000fe80008000009 */
[----:B------:R-:W-:Y:S04]  /*c7e0*/  STS.U8 [R5+UR9+0x1280], R71 ;  /* 0x0012804705007988 */ /* 0x000fe80008000009 */
[----:B--2---:R-:W-:Y:S04]  /*c7f0*/  STS.U8 [R5+UR9+0x3280], R68 ;  /* 0x0032804405007988 */ /* 0x004fe80008000009 */
[----:B----4-:R-:W-:Y:S04]  /*c800*/  STS.U8 [R5+UR9+0x1680], R61 ;  /* 0x0016803d05007988 */ /* 0x010fe80008000009 */
[----:B---3--:R-:W-:Y:S04]  /*c810*/  STS.U8 [R5+UR9+0x3680], R55 ;  /* 0x0036803705007988 */ /* 0x008fe80008000009 */
[----:B------:R-:W-:Y:S04]  /*c820*/  STS.U8 [R5+UR9+0x1a80], R49 ;  /* 0x001a803105007988 */ /* 0x000fe80008000009 */
[----:B------:R-:W-:Y:S04]  /*c830*/  STS.U8 [R5+UR9+0x3a80], R43 ;  /* 0x003a802b05007988 */ /* 0x000fe80008000009 */
[----:B------:R-:W-:Y:S04]  /*c840*/  STS.U8 [R5+UR9+0x1e80], R37 ;  /* 0x001e802505007988 */ /* 0x000fe80008000009 */
[----:B------:R-:W-:Y:S04]  /*c850*/  STS.U8 [R5+UR9+0x3e80], R93 ;  /* 0x003e805d05007988 */ /* 0x000fe80008000009 */
[----:B------:R-:W-:Y:S04]  /*c860*/  STS.U8 [R4+UR9+0x300], R92 ;  /* 0x0003005c04007988 */ /* 0x000fe80008000009 */
[----:B------:R-:W-:Y:S04]  /*c870*/  STS.U8 [R4+UR9+0x2300], R91 ;  /* 0x0023005b04007988 */ /* 0x000fe80008000009 */
[----:B------:R0:W-:Y:S04]  /*c880*/  STS.U8 [R4+UR9+0x700], R90 ;  /* 0x0007005a04007988 */ /* 0x0001e80008000009 */
[----:B------:R-:W-:Y:S04]  /*c890*/  STS.U8 [R4+UR9+0x2700], R89 ;  /* 0x0027005904007988 */ /* 0x000fe80008000009 */
[----:B------:R-:W-:Y:S04]  /*c8a0*/  STS.U8 [R4+UR9+0xb00], R88 ;  /* 0x000b005804007988 */ /* 0x000fe80008000009 */
[----:B------:R-:W-:Y:S04]  /*c8b0*/  STS.U8 [R4+UR9+0x2b00], R85 ;  /* 0x002b005504007988 */ /* 0x000fe80008000009 */
[----:B------:R-:W-:Y:S04]  /*c8c0*/  STS.U8 [R4+UR9+0xf00], R84 ;  /* 0x000f005404007988 */ /* 0x000fe80008000009 */
[----:B0-----:R-:W2:Y:S04]  /*c8d0*/  LDL.LU R90, [R1+0x278] ;  /* 0x00027800015a7983 */ /* 0x001ea80000300800 */
[----:B------:R-:W-:Y:S04]  /*c8e0*/  STS.U8 [R4+UR9+0x2f00], R83 ;  /* 0x002f005304007988 */ /* 0x000fe80008000009 */
[----:B------:R-:W3:Y:S04]  /*c8f0*/  LDL.LU R43, [R1+0x274] ;  /* 0x00027400012b7983 */ /* 0x000ee80000300800 */
[----:B------:R-:W-:Y:S04]  /*c900*/  STS.U8 [R4+UR9+0x1300], R82 ;  /* 0x0013005204007988 */ /* 0x000fe80008000009 */
[----:B------:R-:W4:Y:S04]  /*c910*/  LDL.LU R91, [R1+0x270] ;  /* 0x00027000015b7983 */ /* 0x000f280000300800 */
        /* <DEDUP_REMOVED lines=12> */
[----:B------:R0:W-:Y:S04]  /*c9e0*/  STS.U8 [R4+UR9+0x3f00], R21 ;  /* 0x003f001504007988 */ /* 0x0001e80008000009 */
[----:B------:R-:W4:Y:S04]  /*c9f0*/  LDL.LU R6, [R1+0x254] ;  /* 0x0002540001067983 */ /* 0x000f280000300800 */
[----:B0-----:R-:W4:Y:S04]  /*ca00*/  LDL.LU R4, [R1+0xec] ;  /* 0x0000ec0001047983 */ /* 0x001f280000300800 */
[----:B------:R-:W4:Y:S04]  /*ca10*/  LDL.LU R77, [R1+0xb4] ;  /* 0x0000b400014d7983 */ /* 0x000f280000300800 */
[----:B------:R-:W4:Y:S04]  /*ca20*/  LDL.LU R78, [R1+0xa4] ;  /* 0x0000a400014e7983 */ /* 0x000f280000300800 */
[----:B------:R-:W4:Y:S04]  /*ca30*/  LDL.LU R73, [R1+0x98] ;  /* 0x0000980001497983 */ /* 0x000f280000300800 */
[----:B------:R-:W4:Y:S04]  /*ca40*/  LDL.LU R71, [R1+0x80] ;  /* 0x0000800001477983 */ /* 0x000f280000300800 */
[----:B------:R-:W4:Y:S04]  /*ca50*/  LDL.LU R68, [R1+0x7c] ;  /* 0x00007c0001447983 */ /* 0x000f280000300800 */
[----:B------:R-:W4:Y:S04]  /*ca60*/  LDL.LU R61, [R1+0x78] ;  /* 0x00007800013d7983 */ /* 0x000f280000300800 */
[----:B------:R-:W4:Y:S01]  /*ca70*/  LDL.LU R55, [R1+0x74] ;  /* 0x0000740001377983 */ /* 0x000f220000300800 */
[----:B------:R-:W-:-:S03]  /*ca80*/  LOP3.LUT R89, R31, 0x70, RZ, 0x3c, !PT ;  /* 0x000000701f597812 */ /* 0x000fc600078e3cff */
[----:B------:R-:W4:Y:S04]  /*ca90*/  LDL.LU R31, [R1+0x70] ;  /* 0x00007000011f7983 */ /* 0x000f280000300800 */
[----:B------:R-:W4:Y:S04]  /*caa0*/  LDL.LU R37, [R1+0x6c] ;  /* 0x00006c0001257983 */ /* 0x000f280000300800 */
[----:B------:R-:W-:Y:S04]  /*cab0*/  STS.U8 [R89+UR9+0x380], R27 ;  /* 0x0003801b59007988 */ /* 0x000fe80008000009 */
        /* <DEDUP_REMOVED lines=9> */
[----:B------:R-:W-:Y:S01]  /*cb50*/  STS.U8 [R89+UR9+0x1780], R14 ;  /* 0x0017800e59007988 */ /* 0x000fe20008000009 */
[----:B------:R-:W-:Y:S01]  /*cb60*/  IADD3 R9, P1, PT, R8, UR18, RZ ;  /* 0x0000001208097c10 */ /* 0x000fe2000ff3e0ff */
[----:B------:R-:W-:Y:S01]  /*cb70*/  IMAD R30, R30, UR17, RZ ;  /* 0x000000111e1e7c24 */ /* 0x000fe2000f8e02ff */
[----:B------:R-:W0:Y:S01]  /*cb80*/  LDCU UR18, c[0x0][0x3b0] ;  /* 0x00007600ff1277ac */ /* 0x000e220008000800 */
[----:B------:R-:W-:Y:S04]  /*cb90*/  STS.U8 [R89+UR9+0x3780], R13 ;  /* 0x0037800d59007988 */ /* 0x000fe80008000009 */
[----:B------:R-:W-:Y:S04]  /*cba0*/  STS.U8 [R89+UR9+0x1b80], R11 ;  /* 0x001b800b59007988 */ /* 0x000fe80008000009 */
[----:B------:R2:W-:Y:S01]  /*cbb0*/  STS.U8 [R89+UR9+0x3b80], R10 ;  /* 0x003b800a59007988 */ /* 0x0005e20008000009 */
[----:B------:R-:W-:Y:S01]  /*cbc0*/  LEA.HI.X.SX32 R8, R8, UR19, 0x1, P1 ;  /* 0x0000001308087c11 */ /* 0x000fe200088f0eff */
[----:B------:R-:W-:Y:S01]  /*cbd0*/  IMAD R32, R32, UR21, RZ ;  /* 0x0000001520207c24 */ /* 0x000fe2000f8e02ff */
[----:B------:R-:W1:Y:S01]  /*cbe0*/  LDCU UR19, c[0x0][0x3b0] ;  /* 0x00007600ff1377ac */ /* 0x000e620008000800 */
[----:B------:R-:W-:-:S02]  /*cbf0*/  IMAD R33, R33, UR22, RZ ;  /* 0x0000001621217c24 */ /* 0x000fc4000f8e02ff */
[----:B------:R-:W-:Y:S02]  /*cc00*/  IMAD R34, R34, UR23, RZ ;  /* 0x0000001722227c24 */ /* 0x000fe4000f8e02ff */
[----:B------:R-:W-:Y:S02]  /*cc10*/  IMAD R36, R36, UR27, RZ ;  /* 0x0000001b24247c24 */ /* 0x000fe4000f8e02ff */
[----:B------:R-:W-:Y:S02]  /*cc20*/  IMAD R35, R35, UR26, RZ ;  /* 0x0000001a23237c24 */ /* 0x000fe4000f8e02ff */
[----:B------:R-:W-:Y:S02]  /*cc30*/  IMAD R38, R38, UR29, RZ ;  /* 0x0000001d26267c24 */ /* 0x000fe4000f8e02ff */
[----:B--2---:R-:W-:Y:S02]  /*cc40*/  IMAD R10, R90, UR4, RZ ;  /* 0x000000045a0a7c24 */ /* 0x004fe4000f8e02ff */
[----:B---3--:R-:W-:-:S02]  /*cc50*/  IMAD R11, R43, UR4, RZ ;  /* 0x000000042b0b7c24 */ /* 0x008fc4000f8e02ff */
[----:B------:R-:W2:Y:S01]  /*cc60*/  LDL.LU R43, [R1+0x68] ;  /* 0x00006800012b7983 */ /* 0x000ea20000300800 */
[----:B----4-:R-:W-:Y:S02]  /*cc70*/  IMAD R12, R91, UR4, RZ ;  /* 0x000000045b0c7c24 */ /* 0x010fe4000f8e02ff */
[----:B------:R-:W-:Y:S02]  /*cc80*/  IMAD R14, R93, UR4, RZ ;  /* 0x000000045d0e7c24 */ /* 0x000fe4000f8e02ff */
[----:B------:R-:W-:Y:S02]  /*cc90*/  IMAD R13, R92, UR4, RZ ;  /* 0x000000045c0d7c24 */ /* 0x000fe4000f8e02ff */
[----:B------:R-:W-:Y:S02]  /*cca0*/  IMAD R15, R76, UR4, RZ ;  /* 0x000000044c0f7c24 */ /* 0x000fe4000f8e02ff */
[----:B------:R-:W-:Y:S02]  /*ccb0*/  IMAD R16, R49, UR4, RZ ;  /* 0x0000000431107c24 */ /* 0x000fe4000f8e02ff */
[----:B------:R-:W3:Y:S01]  /*ccc0*/  LDL.LU R49, [R1+0x60] ;  /* 0x0000600001317983 */ /* 0x000ee20000300800 */
[----:B------:R-:W-:Y:S01]  /*ccd0*/  IMAD R18, R5, UR4, RZ ;  /* 0x0000000405127c24 */ /* 0x000fe2000f8e02ff */
[----:B------:R-:W-:Y:S01]  /*cce0*/  IADD3 R5, P6, PT, R13, R9, RZ ;  /* 0x000000090d057210 */ /* 0x000fe20007fde0ff */
[----:B------:R-:W-:-:S02]  /*ccf0*/  IMAD R23, R73, UR5, RZ ;  /* 0x0000000549177c24 */ /* 0x000fc4000f8e02ff */
[----:B------:R-:W-:Y:S02]  /*cd00*/  IMAD R24, R71, UR6, RZ ;  /* 0x0000000647187c24 */ /* 0x000fe4000f8e02ff */
[----:B------:R-:W-:Y:S01]  /*cd10*/  IMAD R71, R2, UR60, RZ ;  /* 0x0000003c02477c24 */ /* 0x000fe2000f8e02ff */
[----:B------:R-:W-:Y:S01]  /*cd20*/  IADD3 R2, P1, PT, R10, R9, RZ ;  /* 0x000000090a027210 */ /* 0x000fe20007f3e0ff */
[----:B------:R-:W-:-:S03]  /*cd30*/  IMAD R73, R0, UR62, RZ ;  /* 0x0000003e00497c24 */ /* 0x000fc6000f8e02ff */
[----:B------:R-:W-:Y:S01]  /*cd40*/  LEA.HI.X.SX32 R0, R10, R8, 0x1, P1 ;  /* 0x000000080a007211 */ /* 0x000fe200008f0eff */
[----:B------:R-:W-:Y:S01]  /*cd50*/  IMAD R22, R78, UR4, RZ ;  /* 0x000000044e167c24 */ /* 0x000fe2000f8e02ff */
[----:B------:R-:W-:Y:S01]  /*cd60*/  STL [R1+0x1ec], R2 ;  /* 0x0001ec0201007387 */ /* 0x000fe20000100800 */
[----:B------:R-:W-:-:S03]  /*cd70*/  IADD3 R78, P4, PT, R11, R9, RZ ;  /* 0x000000090b4e7210 */ /* 0x000fc60007f9e0ff */
[----:B------:R-:W-:Y:S04]  /*cd80*/  STL [R1+0x728], R10 ;  /* 0x0007280a01007387 */ /* 0x000fe80000100800 */
[----:B------:R4:W-:Y:S01]  /*cd90*/  STL [R1+0x1e8], R0 ;  /* 0x0001e80001007387 */ /* 0x0009e20000100800 */
[----:B------:R-:W-:Y:S01]  /*cda0*/  IMAD R21, R77, UR4, RZ ;  /* 0x000000044d157c24 */ /* 0x000fe2000f8e02ff */
[-C--:B------:R-:W-:Y:S02]  /*cdb0*/  IADD3 R77, P5, PT, R12, R9.reuse, RZ ;  /* 0x000000090c4d7210 */ /* 0x080fe40007fbe0ff */
[----:B------:R-:W-:Y:S01]  /*cdc0*/  STL [R1+0x210], R78 ;  /* 0x0002104e01007387 */ /* 0x000fe20000100800 */
[----:B----4-:R-:W-:-:S03]  /*cdd0*/  IADD3 R0, P1, PT, R14, R9, RZ ;  /* 0x000000090e007210 */ /* 0x010fc60007f3e0ff */
[----:B------:R-:W-:Y:S04]  /*cde0*/  STL [R1+0x74c], R78 ;  /* 0x00074c4e01007387 */ /* 0x000fe80000100800 */
[----:B------:R4:W-:Y:S04]  /*cdf0*/  STL [R1+0x228], R0 ;  /* 0x0002280001007387 */ /* 0x0009e80000100800 */
[----:B------:R-:W-:Y:S01]  /*ce00*/  STL [R1+0x218], R77 ;  /* 0x0002184d01007387 */ /* 0x000fe20000100800 */
[----:B----4-:R-:W-:-:S03]  /*ce10*/  IADD3 R0, P2, PT, R15, R9, RZ ;  /* 0x000000090f007210 */ /* 0x010fc60007f5e0ff */
[----:B------:R-:W-:Y:S04]  /*ce20*/  STL [R1+0x72c], R77 ;  /* 0x00072c4d01007387 */ /* 0x000fe80000100800 */
[----:B------:R4:W-:Y:S01]  /*ce30*/  STL [R1+0x230], R0 ;  /* 0x0002300001007387 */ /* 0x0009e20000100800 */
[----:B------:R-:W-:-:S03]  /*ce40*/  IMAD R17, R7, UR4, RZ ;  /* 0x0000000407117c24 */ /* 0x000fc6000f8e02ff */
[----:B------:R-:W-:Y:S01]  /*ce50*/  STL [R1+0x220], R5 ;  /* 0x0002200501007387 */ /* 0x000fe20000100800 */
[----:B----4-:R-:W-:-:S03]  /*ce60*/  IADD3 R0, P3, PT, R16, R9, RZ ;  /* 0x0000000910007210 */ /* 0x010fc60007f7e0ff */
[----:B------:R-:W-:Y:S04]  /*ce70*/  STL [R1+0x70c], R5 ;  /* 0x00070c0501007387 */ /* 0x000fe80000100800 */
[----:B------:R4:W-:Y:S01]  /*ce80*/  STL [R1+0x238], R0 ;  /* 0x0002380001007387 */ /* 0x0009e20000100800 */
[----:B------:R-:W-:Y:S01]  /*ce90*/  IMAD R20, R4, UR4, RZ ;  /* 0x0000000404147c24 */ /* 0x000fe2000f8e02ff */
[-C--:B------:R-:W-:Y:S01]  /*cea0*/  LEA.HI.X.SX32 R2, R12, R8.reuse, 0x1, P5 ;  /* 0x000000080c027211 */ /* 0x080fe200028f0eff */
[----:B------:R-:W-:Y:S01]  /*ceb0*/  IMAD R19, R6, UR4, RZ ;  /* 0x0000000406137c24 */ /* 0x000fe2000f8e02ff */
[----:B----4-:R-:W-:Y:S02]  /*cec0*/  LEA.HI.X.SX32 R0, R11, R8, 0x1, P4 ;  /* 0x000000080b007211 */ /* 0x010fe400020f0eff */
[----:B------:R-:W-:-:S03]  /*ced0*/  IADD3 R4, P4, PT, R17, R9, RZ ;  /* 0x0000000911047210 */ /* 0x000fc60007f9e0ff */
[----:B------:R4:W-:Y:S01]  /*cee0*/  STL [R1+0x1f0], R0 ;  /* 0x0001f00001007387 */ /* 0x0009e20000100800 */
[----:B------:R-:W-:-:S03]  /*cef0*/  LEA.HI.X.SX32 R7, R13, R8, 0x1, P6 ;  /* 0x000000080d077211 */ /* 0x000fc600030f0eff */
[----:B------:R0:W-:Y:S01]  /*cf00*/  STL [R1+0x214], R2 ;  /* 0x0002140201007387 */ /* 0x0001e20000100800 */
[----:B----4-:R-:W-:-:S03]  /*cf10*/  IADD3 R0, P5, PT, R18, R9, RZ ;  /* 0x0000000912007210 */ /* 0x010fc60007fbe0ff */
[----:B------:R-:W-:Y:S01]  /*cf20*/  STL [R1+0x240], R4 ;  /* 0x0002400401007387 */ /* 0x000fe20000100800 */
[----:B0-----:R-:W-:-:S03]  /*cf30*/  IADD3 R2, P6, PT, R19, R9, RZ ;  /* 0x0000000913027210 */ /* 0x001fc60007fde0ff */
[----:B------:R0:W-:Y:S01]  /*cf40*/  STL [R1+0x248], R0 ;  /* 0x0002480001007387 */ /* 0x0001e20000100800 */
[----:B------:R-:W-:-:S03]  /*cf50*/  IMAD R25, R68, UR14, RZ ;  /* 0x0000000e44197c24 */ /* 0x000fc6000f8e02ff */
[----:B------:R-:W-:Y:S01]  /*cf60*/  STL [R1+0x710], R4 ;  /* 0x0007100401007387 */ /* 0x000fe20000100800 */
[----:B------:R-:W-:-:S03]  /*cf70*/  IMAD R68, R3, UR57, RZ ;  /* 0x0000003903447c24 */ /* 0x000fc6000f8e02ff */
[----:B------:R-:W-:Y:S01]  /*cf80*/  STL [R1+0x21c], R7 ;  /* 0x00021c0701007387 */ /* 0x000fe20000100800 */
[----:B0-----:R-:W-:-:S03]  /*cf90*/  LEA.HI.X.SX32 R0, R14, R8, 0x1, P1 ;  /* 0x000000080e007211 */ /* 0x001fc600008f0eff */
[----:B------:R-:W-:Y:S01]  /*cfa0*/  STL [R1+0x250], R2 ;  /* 0x0002500201007387 */ /* 0x000fe20000100800 */
[----:B------:R-:W-:-:S03]  /*cfb0*/  IADD3 R3, P1, PT, R20, R9, RZ ;  /* 0x0000000914037210 */ /* 0x000fc60007f3e0ff */
[----:B------:R-:W-:Y:S04]  /*cfc0*/  STL [R1+0x714], R7 ;  /* 0x0007140701007387 */ /* 0x000fe80000100800 */
[----:B------:R0:W-:Y:S04]  /*cfd0*/  STL [R1+0x224], R0 ;  /* 0x0002240001007387 */ /* 0x0001e80000100800 */
[----:B------:R4:W-:Y:S01]  /*cfe0*/  STL [R1+0x258], R3 ;  /* 0x0002580301007387 */ /* 0x0009e20000100800 */
[----:B0-----:R-:W-:Y:S02]  /*cff0*/  LEA.HI.X.SX32 R0, R15, R8, 0x1, P2 ;  /* 0x000000080f007211 */ /* 0x001fe400010f0eff */
[----:B------:R-:W-:-:S02]  /*d000*/  IADD3 R2, P2, PT, R21, R9, RZ ;  /* 0x0000000915027210 */ /* 0x000fc40007f5e0ff */
[-C--:B----4-:R-:W-:Y:S01]  /*d010*/  LEA.HI.X.SX32 R3, R16, R8.reuse, 0x1, P3 ;  /* 0x0000000810037211 */ /* 0x090fe200018f0eff */
[----:B------:R0:W-:Y:S01]  /*d020*/  STL [R1+0x22c], R0 ;  /* 0x00022c0001007387 */ /* 0x0001e20000100800 */
[----:B------:R-:W-:-:S03]  /*d030*/  LEA.HI.X.SX32 R6, R17, R8, 0x1, P4 ;  /* 0x0000000811067211 */ /* 0x000fc600020f0eff */
[----:B------:R-:W-:Y:S01]  /*d040*/  STL [R1+0x234], R3 ;  /* 0x0002340301007387 */ /* 0x000fe20000100800 */
[----:B0-----:R-:W-:-:S03]  /*d050*/  IADD3 R0, P3, PT, R22, R9, RZ ;  /* 0x0000000916007210 */ /* 0x001fc60007f7e0ff */
[----:B------:R-:W-:Y:S04]  /*d060*/  STL [R1+0x260], R2 ;  /* 0x0002600201007387 */ /* 0x000fe80000100800 */
[----:B------:R0:W-:Y:S04]  /*d070*/  STL [R1+0x268], R0 ;  /* 0x0002680001007387 */ /* 0x0001e80000100800 */
[----:B------:R4:W-:Y:S01]  /*d080*/  STL [R1+0x718], R2 ;  /* 0x0007180201007387 */ /* 0x0009e20000100800 */
[----:B------:R-:W-:-:S03]  /*d090*/  IMAD R26, R61, UR15, RZ ;  /* 0x0000000f3d1a7c24 */ /* 0x000fc6000f8e02ff */
[----:B------:R-:W-:Y:S01]  /*d0a0*/  STL [R1+0x23c], R6 ;  /* 0x00023c0601007387 */ /* 0x000fe20000100800 */
[----:B0-----:R-:W-:Y:S02]  /*d0b0*/  LEA.HI.X.SX32 R0, R18, R8, 0x1, P5 ;  /* 0x0000000812007211 */ /* 0x001fe400028f0eff */
[-C--:B----4-:R-:W-:Y:S02]  /*d0c0*/  IADD3 R2, P4, PT, R23, R9.reuse, RZ ;  /* 0x0000000917027210 */ /* 0x090fe40007f9e0ff */
[----:B------:R-:W-:-:S03]  /*d0d0*/  IADD3 R3, P5, PT, R24, R9, RZ ;  /* 0x0000000918037210 */ /* 0x000fc60007fbe0ff */
[----:B------:R0:W-:Y:S01]  /*d0e0*/  STL [R1+0x270], R2 ;  /* 0x0002700201007387 */ /* 0x0001e20000100800 */
[----:B------:R-:W-:-:S03]  /*d0f0*/  LEA.HI.X.SX32 R4, R20, R8, 0x1, P1 ;  /* 0x0000000814047211 */ /* 0x000fc600008f0eff */
[----:B------:R-:W-:Y:S01]  /*d100*/  STL [R1+0x71c], R6 ;  /* 0x00071c0601007387 */ /* 0x000fe20000100800 */
[----:B0-----:R-:W-:-:S03]  /*d110*/  LEA.HI.X.SX32 R2, R19, R8, 0x1, P6 ;  /* 0x0000000813027211 */ /* 0x001fc600030f0eff */
[----:B------:R0:W-:Y:S01]  /*d120*/  STL [R1+0x244], R0 ;  /* 0x0002440001007387 */ /* 0x0001e20000100800 */
[----:B------:R-:W-:-:S03]  /*d130*/  IMAD R27, R55, UR16, RZ ;  /* 0x00000010371b7c24 */ /* 0x000fc6000f8e02ff */
[----:B------:R-:W-:Y:S04]  /*d140*/  STL [R1+0x278], R3 ;  /* 0x0002780301007387 */ /* 0x000fe80000100800 */
[----:B------:R4:W-:Y:S01]  /*d150*/  STL [R1+0x24c], R2 ;  /* 0x00024c0201007387 */ /* 0x0009e20000100800 */
[----:B0-----:R-:W-:-:S03]  /*d160*/  IADD3 R0, P6, PT, R25, R9, RZ ;  /* 0x0000000919007210 */ /* 0x001fc60007fde0ff */
[----:B------:R-:W-:Y:S01]  /*d170*/  STL [R1+0x254], R4 ;  /* 0x0002540401007387 */ /* 0x000fe20000100800 */
[----:B----4-:R-:W-:-:S03]  /*d180*/  IADD3 R2, P1, PT, R26, R9, RZ ;  /* 0x000000091a027210 */ /* 0x010fc60007f3e0ff */
[----:B------:R-:W-:Y:S01]  /*d190*/  STL [R1+0x280], R0 ;  /* 0x0002800001007387 */ /* 0x000fe20000100800 */
[----:B------:R-:W-:-:S03]  /*d1a0*/  LEA.HI.X.SX32 R3, R21, R8, 0x1, P2 ;  /* 0x0000000815037211 */ /* 0x000fc600010f0eff */
[----:B------:R0:W-:Y:S04]  /*d1b0*/  STL [R1+0x288], R2 ;  /* 0x0002880201007387 */ /* 0x0001e80000100800 */
[----:B------:R4:W-:Y:S01]  /*d1c0*/  STL [R1+0x720], R0 ;  /* 0x0007200001007387 */ /* 0x0009e20000100800 */
[----:B0-----:R-:W-:-:S03]  /*d1d0*/  IADD3 R2, P2, PT, R27, R9, RZ ;  /* 0x000000091b027210 */ /* 0x001fc60007f5e0ff */
[----:B------:R-:W-:Y:S01]  /*d1e0*/  STL [R1+0x25c], R3 ;  /* 0x00025c0301007387 */ /* 0x000fe20000100800 */
[----:B----4-:R-:W-:-:S03]  /*d1f0*/  LEA.HI.X.SX32 R0, R22, R8, 0x1, P3 ;  /* 0x0000000816007211 */ /* 0x010fc600018f0eff */
[----:B------:R-:W-:Y:S04]  /*d200*/  STL [R1+0x290], R2 ;  /* 0x0002900201007387 */ /* 0x000fe80000100800 */
[----:B------:R-:W-:Y:S04]  /*d210*/  STL [R1+0x724], R3 ;  /* 0x0007240301007387 */ /* 0x000fe80000100800 */
[----:B------:R0:W-:Y:S01]  /*d220*/  STL [R1+0x264], R0 ;  /* 0x0002640001007387 */ /* 0x0001e20000100800 */
[----:B------:R-:W-:Y:S01]  /*d230*/  IMAD R31, R31, UR20, RZ ;  /* 0x000000141f1f7c24 */ /* 0x000fe2000f8e02ff */
[----:B------:R-:W-:-:S02]  /*d240*/  IADD3 R6, P3, PT, R30, R9, RZ ;  /* 0x000000091e067210 */ /* 0x000fc40007f7e0ff */
[-C--:B0-----:R-:W-:Y:S02]  /*d250*/  LEA.HI.X.SX32 R0, R23, R8.reuse, 0x1, P4 ;  /* 0x0000000817007211 */ /* 0x081fe400020f0eff */
[----:B------:R-:W-:-:S03]  /*d260*/  LEA.HI.X.SX32 R3, R24, R8, 0x1, P5 ;  /* 0x0000000818037211 */ /* 0x000fc600028f0eff */
[----:B------:R0:W-:Y:S01]  /*d270*/  STL [R1+0x26c], R0 ;  /* 0x00026c0001007387 */ /* 0x0001e20000100800 */
[----:B------:R-:W-:-:S03]  /*d280*/  IADD3 R20, P4, PT, R31, R9, RZ ;  /* 0x000000091f147210 */ /* 0x000fc60007f9e0ff */
[----:B------:R-:W-:Y:S01]  /*d290*/  STL [R1+0x298], R6 ;  /* 0x0002980601007387 */ /* 0x000fe20000100800 */
[----:B------:R-:W-:Y:S02]  /*d2a0*/  LEA.HI.X.SX32 R25, R25, R8, 0x1, P6 ;  /* 0x0000000819197211 */ /* 0x000fe400030f0eff */
[-C--:B0-----:R-:W-:Y:S01]  /*d2b0*/  IADD3 R0, P5, PT, R32, R9.reuse, RZ ;  /* 0x0000000920007210 */ /* 0x081fe20007fbe0ff */
[----:B------:R-:W-:Y:S01]  /*d2c0*/  STL [R1+0x730], R6 ;  /* 0x0007300601007387 */ /* 0x000fe20000100800 */
[----:B------:R-:W-:-:S03]  /*d2d0*/  IADD3 R2, P6, PT, R33, R9, RZ ;  /* 0x0000000921027210 */ /* 0x000fc60007fde0ff */
[----:B------:R-:W-:Y:S04]  /*d2e0*/  STL [R1+0x274], R3 ;  /* 0x0002740301007387 */ /* 0x000fe80000100800 */
[----:B------:R0:W-:Y:S04]  /*d2f0*/  STL [R1+0x2a8], R0 ;  /* 0x0002a80001007387 */ /* 0x0001e80000100800 */
[----:B------:R-:W-:Y:S04]  /*d300*/  STL [R1+0x734], R3 ;  /* 0x0007340301007387 */ /* 0x000fe80000100800 */
[----:B------:R-:W-:Y:S01]  /*d310*/  STL [R1+0x2a0], R20 ;  /* 0x0002a01401007387 */ /* 0x000fe20000100800 */
[----:B0-----:R-:W-:-:S03]  /*d320*/  LEA.HI.X.SX32 R0, R26, R8, 0x1, P1 ;  /* 0x000000081a007211 */ /* 0x001fc600008f0eff */
[----:B------:R-:W-:Y:S04]  /*d330*/  STL [R1+0x738], R20 ;  /* 0x0007381401007387 */ /* 0x000fe80000100800 */
[----:B------:R-:W-:Y:S04]  /*d340*/  STL [R1+0x27c], R25 ;  /* 0x00027c1901007387 */ /* 0x000fe80000100800 */
[----:B------:R0:W-:Y:S01]  /*d350*/  STL [R1+0x2b0], R2 ;  /* 0x0002b00201007387 */ /* 0x0001e20000100800 */
[----:B------:R-:W-:-:S03]  /*d360*/  IADD3 R7, P1, PT, R34, R9, RZ ;  /* 0x0000000922077210 */ /* 0x000fc60007f3e0ff */
[----:B------:R-:W-:Y:S01]  /*d370*/  STL [R1+0x73c], R25 ;  /* 0x00073c1901007387 */ /* 0x000fe20000100800 */
[----:B0-----:R-:W-:-:S03]  /*d380*/  LEA.HI.X.SX32 R2, R27, R8, 0x1, P2 ;  /* 0x000000081b027211 */ /* 0x001fc600010f0eff */
[----:B------:R0:W-:Y:S04]  /*d390*/  STL [R1+0x284], R0 ;  /* 0x0002840001007387 */ /* 0x0001e80000100800 */
[----:B------:R4:W-:Y:S01]  /*d3a0*/  STL [R1+0x28c], R2 ;  /* 0x00028c0201007387 */ /* 0x0009e20000100800 */
[----:B------:R-:W-:Y:S01]  /*d3b0*/  IMAD R37, R37, UR28, RZ ;  /* 0x0000001c25257c24 */ /* 0x000fe2000f8e02ff */
[-C--:B------:R-:W-:Y:S02]  /*d3c0*/  IADD3 R18, P2, PT, R35, R9.reuse, RZ ;  /* 0x0000000923127210 */ /* 0x080fe40007f5e0ff */
[----:B0-----:R-:W-:Y:S01]  /*d3d0*/  LEA.HI.X.SX32 R0, R30, R8, 0x1, P3 ;  /* 0x000000081e007211 */ /* 0x001fe200018f0eff */
[----:B------:R-:W-:Y:S01]  /*d3e0*/  STL [R1+0x2b8], R7 ;  /* 0x0002b80701007387 */ /* 0x000fe20000100800 */
[----:B----4-:R-:W-:-:S03]  /*d3f0*/  IADD3 R2, P3, PT, R36, R9, RZ ;  /* 0x0000000924027210 */ /* 0x010fc60007f7e0ff */
[----:B------:R-:W-:Y:S01]  /*d400*/  STL [R1+0x740], R7 ;  /* 0x0007400701007387 */ /* 0x000fe20000100800 */
[----:B------:R-:W-:-:S03]  /*d410*/  LEA.HI.X.SX32 R21, R31, R8, 0x1, P4 ;  /* 0x000000081f157211 */ /* 0x000fc600020f0eff */
[----:B------:R-:W-:Y:S01]  /*d420*/  STL [R1+0x294], R0 ;  /* 0x0002940001007387 */ /* 0x000fe20000100800 */
[----:B------:R-:W-:-:S03]  /*d430*/  IADD3 R20, P4, PT, R37, R9, RZ ;  /* 0x0000000925147210 */ /* 0x000fc60007f9e0ff */
[----:B------:R-:W-:Y:S04]  /*d440*/  STL [R1+0x2c8], R2 ;  /* 0x0002c80201007387 */ /* 0x000fe80000100800 */
[----:B------:R0:W-:Y:S01]  /*d450*/  STL [R1+0x744], R0 ;  /* 0x0007440001007387 */ /* 0x0001e20000100800 */
[----:B------:R-:W-:-:S03]  /*d460*/  IMAD R40, R40, UR31, RZ ;  /* 0x0000001f28287c24 */ /* 0x000fc6000f8e02ff */
[----:B------:R-:W-:Y:S01]  /*d470*/  STL [R1+0x2c0], R18 ;  /* 0x0002c01201007387 */ /* 0x000fe20000100800 */
[----:B------:R-:W-:-:S03]  /*d480*/  IMAD R39, R39, UR30, RZ ;  /* 0x0000001e27277c24 */ /* 0x000fc6000f8e02ff */
[----:B------:R-:W-:Y:S01]  /*d490*/  STL [R1+0x748], R18 ;  /* 0x0007481201007387 */ /* 0x000fe20000100800 */
[----:B0-----:R-:W-:-:S03]  /*d4a0*/  LEA.HI.X.SX32 R0, R32, R8, 0x1, P5 ;  /* 0x0000000820007211 */ /* 0x001fc600028f0eff */
[----:B------:R-:W-:Y:S01]  /*d4b0*/  STL [R1+0x29c], R21 ;  /* 0x00029c1501007387 */ /* 0x000fe20000100800 */
[----:B------:R-:W-:Y:S02]  /*d4c0*/  IADD3 R5, P5, PT, R38, R9, RZ ;  /* 0x0000000926057210 */ /* 0x000fe40007fbe0ff */
[-C--:B------:R-:W-:Y:S01]  /*d4d0*/  LEA.HI.X.SX32 R7, R33, R8.reuse, 0x1, P6 ;  /* 0x0000000821077211 */ /* 0x080fe200030f0eff */
[----:B------:R-:W-:Y:S01]  /*d4e0*/  STL [R1+0x750], R21 ;  /* 0x0007501501007387 */ /* 0x000fe20000100800 */
[----:B------:R-:W-:-:S03]  /*d4f0*/  LEA.HI.X.SX32 R2, R34, R8, 0x1, P1 ;  /* 0x0000000822027211 */ /* 0x000fc600008f0eff */
[----:B------:R0:W-:Y:S04]  /*d500*/  STL [R1+0x2a4], R0 ;  /* 0x0002a40001007387 */ /* 0x0001e80000100800 */
[----:B------:R-:W-:Y:S01]  /*d510*/  STL [R1+0x2d0], R20 ;  /* 0x0002d01401007387 */ /* 0x000fe20000100800 */
[----:B------:R-:W-:-:S03]  /*d520*/  IMAD R41, R41, UR32, RZ ;  /* 0x0000002029297c24 */ /* 0x000fc6000f8e02ff */
[----:B------:R-:W-:Y:S01]  /*d530*/  STL [R1+0x754], R20 ;  /* 0x0007541401007387 */ /* 0x000fe20000100800 */
[----:B0-----:R-:W-:-:S03]  /*d540*/  IADD3 R0, P1, PT, R40, R9, RZ ;  /* 0x0000000928007210 */ /* 0x001fc60007f3e0ff */
[----:B------:R-:W-:Y:S01]  /*d550*/  STL [R1+0x2d8], R5 ;  /* 0x0002d80501007387 */ /* 0x000fe20000100800 */
[----:B------:R-:W-:-:S03]  /*d560*/  IADD3 R16, P6, PT, R39, R9, RZ ;  /* 0x0000000927107210 */ /* 0x000fc60007fde0ff */
[----:B------:R-:W-:Y:S01]  /*d570*/  STL [R1+0x758], R5 ;  /* 0x0007580501007387 */ /* 0x000fe20000100800 */
[----:B------:R-:W-:Y:S01]  /*d580*/  IMAD R42, R42, UR33, RZ ;  /* 0x000000212a2a7c24 */ /* 0x000fe2000f8e02ff */
[----:B------:R-:W-:Y:S02]  /*d590*/  LEA.HI.X.SX32 R19, R35, R8, 0x1, P2 ;  /* 0x0000000823137211 */ /* 0x000fe400010f0eff */
[----:B------:R-:W-:Y:S04]  /*d5a0*/  STL [R1+0x2ac], R7 ;  /* 0x0002ac0701007387 */ /* 0x000fe80000100800 */
[----:B------:R-:W-:Y:S01]  /*d5b0*/  STL [R1+0x75c], R7 ;  /* 0x00075c0701007387 */ /* 0x000fe20000100800 */
[----:B------:R-:W-:-:S03]  /*d5c0*/  IADD3 R6, P2, PT, R41, R9, RZ ;  /* 0x0000000929067210 */ /* 0x000fc60007f5e0ff */
[----:B------:R-:W-:Y:S04]  /*d5d0*/  STL [R1+0x2b4], R2 ;  /* 0x0002b40201007387 */ /* 0x000fe80000100800 */
[----:B------:R0:W-:Y:S04]  /*d5e0*/  STL [R1+0x2e8], R0 ;  /* 0x0002e80001007387 */ /* 0x0001e80000100800 */
[----:B------:R-:W-:Y:S01]  /*d5f0*/  STL [R1+0x760], R2 ;  /* 0x0007600201007387 */ /* 0x000fe20000100800 */
[----:B------:R-:W-:-:S03]  /*d600*/  LEA.HI.X.SX32 R25, R37, R8, 0x1, P4 ;  /* 0x0000000825197211 */ /* 0x000fc600020f0eff */
[----:B------:R-:W-:Y:S01]  /*d610*/  STL [R1+0x2e0], R16 ;  /* 0x0002e01001007387 */ /* 0x000fe20000100800 */
[----:B0-----:R-:W-:-:S03]  /*d620*/  LEA.HI.X.SX32 R0, R36, R8, 0x1, P3 ;  /* 0x0000000824007211 */ /* 0x001fc600018f0eff */
[----:B------:R-:W-:Y:S01]  /*d630*/  STL [R1+0x764], R16 ;  /* 0x0007641001007387 */ /* 0x000fe20000100800 */
[----:B------:R-:W-:-:S03]  /*d640*/  IADD3 R76, P3, PT, R42, R9, RZ ;  /* 0x000000092a4c7210 */ /* 0x000fc60007f7e0ff */
[----:B------:R-:W-:Y:S04]  /*d650*/  STL [R1+0x2bc], R19 ;  /* 0x0002bc1301007387 */ /* 0x000fe80000100800 */
[----:B------:R-:W-:Y:S04]  /*d660*/  STL [R1+0x768], R19 ;  /* 0x0007681301007387 */ /* 0x000fe80000100800 */
[----:B------:R-:W-:Y:S04]  /*d670*/  STL [R1+0x2c4], R0 ;  /* 0x0002c40001007387 */ /* 0x000fe80000100800 */
[----:B------:R-:W-:Y:S04]  /*d680*/  STL [R1+0x2f0], R6 ;  /* 0x0002f00601007387 */ /* 0x000fe80000100800 */
[----:B------:R0:W-:Y:S04]  /*d690*/  STL [R1+0x76c], R6 ;  /* 0x00076c0601007387 */ /* 0x0001e80000100800 */
[----:B------:R-:W-:Y:S04]  /*d6a0*/  STL [R1+0x2f8], R76 ;  /* 0x0002f84c01007387 */ /* 0x000fe80000100800 */
[----:B------:R-:W-:Y:S04]  /*d6b0*/  STL [R1+0x2cc], R25 ;  /* 0x0002cc1901007387 */ /* 0x000fe80000100800 */
[----:B------:R-:W4:Y:S04]  /*d6c0*/  LDL R13, [R1+0x1e8] ;  /* 0x0001e800010d7983 */ /* 0x000f280000100800 */
[----:B------:R-:W4:Y:S01]  /*d6d0*/  LDL R12, [R1+0x1ec] ;  /* 0x0001ec00010c7983 */ /* 0x000f220000100800 */
[----:B------:R-:W-:-:S02]  /*d6e0*/  IMAD R45, R45, UR36, RZ ;  /* 0x000000242d2d7c24 */ /* 0x000fc4000f8e02ff */
[----:B------:R-:W-:Y:S01]  /*d6f0*/  IMAD R46, R46, UR37, RZ ;  /* 0x000000252e2e7c24 */ /* 0x000fe2000f8e02ff */
[-C--:B------:R-:W-:Y:S01]  /*d700*/  LEA.HI.X.SX32 R17, R39, R8.reuse, 0x1, P6 ;  /* 0x0000000827117211 */ /* 0x080fe200030f0eff */
[----:B------:R-:W-:Y:S01]  /*d710*/  IMAD R47, R47, UR38, RZ ;  /* 0x000000262f2f7c24 */ /* 0x000fe2000f8e02ff */
[-C--:B0-----:R-:W-:Y:S01]  /*d720*/  LEA.HI.X.SX32 R6, R40, R8.reuse, 0x1, P1 ;  /* 0x0000000828067211 */ /* 0x081fe200008f0eff */
[----:B---3--:R-:W-:Y:S01]  /*d730*/  IMAD R49, R49, UR40, RZ ;  /* 0x0000002831317c24 */ /* 0x008fe2000f8e02ff */
[-C--:B------:R-:W-:Y:S02]  /*d740*/  IADD3 R10, P6, PT, R45, R9.reuse, RZ ;  /* 0x000000092d0a7210 */ /* 0x080fe40007fde0ff */
[-C--:B------:R-:W-:Y:S01]  /*d750*/  IADD3 R39, P1, PT, R46, R9.reuse, RZ ;  /* 0x000000092e277210 */ /* 0x080fe20007f3e0ff */
[----:B--2---:R-:W-:Y:S01]  /*d760*/  IMAD R43, R43, UR34, RZ ;  /* 0x000000222b2b7c24 */ /* 0x004fe2000f8e02ff */
[-C--:B------:R-:W-:Y:S01]  /*d770*/  LEA.HI.X.SX32 R3, R41, R8.reuse, 0x1, P2 ;  /* 0x0000000829037211 */ /* 0x080fe200010f0eff */
[----:B------:R-:W-:Y:S01]  /*d780*/  IMAD R50, R50, UR41, RZ ;  /* 0x0000002932327c24 */ /* 0x000fe2000f8e02ff */
[----:B------:R-:W-:Y:S01]  /*d790*/  IADD3 R92, P2, PT, R47, R9, RZ ;  /* 0x000000092f5c7210 */ /* 0x000fe20007f5e0ff */
[----:B------:R-:W-:Y:S01]  /*d7a0*/  IMAD R48, R48, UR39, RZ ;  /* 0x0000002730307c24 */ /* 0x000fe2000f8e02ff */
[-C--:B------:R-:W-:Y:S01]  /*d7b0*/  LEA.HI.X.SX32 R77, R45, R8.reuse, 0x1, P6 ;  /* 0x000000082d4d7211 */ /* 0x080fe200030f0eff */
[----:B------:R-:W-:Y:S01]  /*d7c0*/  IMAD R52, R52, UR43, RZ ;  /* 0x0000002b34347c24 */ /* 0x000fe2000f8e02ff */
[----:B------:R-:W-:-:S02]  /*d7d0*/  LEA.HI.X.SX32 R40, R46, R8, 0x1, P1 ;  /* 0x000000082e287211 */ /* 0x000fc400008f0eff */
[-C--:B------:R-:W-:Y:S01]  /*d7e0*/  IADD3 R45, P1, PT, R49, R9.reuse, RZ ;  /* 0x00000009312d7210 */ /* 0x080fe20007f3e0ff */
[----:B------:R-:W-:Y:S01]  /*d7f0*/  IMAD R44, R44, UR35, RZ ;  /* 0x000000232c2c7c24 */ /* 0x000fe2000f8e02ff */
[-C--:B------:R-:W-:Y:S01]  /*d800*/  LEA.HI.X.SX32 R93, R47, R8.reuse, 0x1, P2 ;  /* 0x000000082f5d7211 */ /* 0x080fe200010f0eff */
[----:B------:R-:W-:Y:S01]  /*d810*/  IMAD R53, R53, UR44, RZ ;  /* 0x0000002c35357c24 */ /* 0x000fe2000f8e02ff */
[-C--:B------:R-:W-:Y:S01]  /*d820*/  IADD3 R14, P4, PT, R43, R9.reuse, RZ ;  /* 0x000000092b0e7210 */ /* 0x080fe20007f9e0ff */
[----:B------:R-:W-:Y:S01]  /*d830*/  IMAD R51, R51, UR42, RZ ;  /* 0x0000002a33337c24 */ /* 0x000fe2000f8e02ff */
[-C--:B------:R-:W-:Y:S01]  /*d840*/  LEA.HI.X.SX32 R42, R42, R8.reuse, 0x1, P3 ;  /* 0x000000082a2a7211 */ /* 0x080fe200018f0eff */
[----:B------:R-:W-:Y:S01]  /*d850*/  IMAD R55, R87, UR46, RZ ;  /* 0x0000002e57377c24 */ /* 0x000fe2000f8e02ff */
[----:B------:R-:W-:Y:S02]  /*d860*/  IADD3 R37, P2, PT, R50, R9, RZ ;  /* 0x0000000932257210 */ /* 0x000fe40007f5e0ff */
[----:B------:R-:W-:-:S02]  /*d870*/  LEA.HI.X.SX32 R46, R49, R8, 0x1, P1 ;  /* 0x00000008312e7211 */ /* 0x000fc400008f0eff */
[-C--:B------:R-:W-:Y:S02]  /*d880*/  IADD3 R2, P3, PT, R48, R9.reuse, RZ ;  /* 0x0000000930027210 */ /* 0x080fe40007f7e0ff */
[-C--:B------:R-:W-:Y:S02]  /*d890*/  IADD3 R5, P1, PT, R52, R9.reuse, RZ ;  /* 0x0000000934057210 */ /* 0x080fe40007f3e0ff */
[-C--:B------:R-:W-:Y:S01]  /*d8a0*/  LEA.HI.X.SX32 R4, R38, R8.reuse, 0x1, P5 ;  /* 0x0000000826047211 */ /* 0x080fe200028f0eff */
[----:B------:R-:W-:Y:S01]  /*d8b0*/  IMAD R56, R56, UR47, RZ ;  /* 0x0000002f38387c24 */ /* 0x000fe2000f8e02ff */
[-C--:B------:R-:W-:Y:S02]  /*d8c0*/  IADD3 R0, P5, PT, R44, R9.reuse, RZ ;  /* 0x000000092c007210 */ /* 0x080fe40007fbe0ff */
[-C--:B------:R-:W-:Y:S02]  /*d8d0*/  LEA.HI.X.SX32 R15, R43, R8.reuse, 0x1, P4 ;  /* 0x000000082b0f7211 */ /* 0x080fe400020f0eff */
[-C--:B------:R-:W-:Y:S01]  /*d8e0*/  LEA.HI.X.SX32 R38, R50, R8.reuse, 0x1, P2 ;  /* 0x0000000832267211 */ /* 0x080fe200010f0eff */
[----:B------:R-:W-:Y:S01]  /*d8f0*/  IMAD R54, R54, UR45, RZ ;  /* 0x0000002d36367c24 */ /* 0x000fe2000f8e02ff */
[----:B------:R-:W-:Y:S01]  /*d900*/  LEA.HI.X.SX32 R16, R48, R8, 0x1, P3 ;  /* 0x0000000830107211 */ /* 0x000fe200018f0eff */
[----:B------:R-:W-:Y:S01]  /*d910*/  IMAD R58, R58, UR49, RZ ;  /* 0x000000313a3a7c24 */ /* 0x000fe2000f8e02ff */
[----:B------:R-:W-:-:S02]  /*d920*/  IADD3 R43, P2, PT, R53, R9, RZ ;  /* 0x00000009352b7210 */ /* 0x000fc40007f5e0ff */
[-C--:B------:R-:W-:Y:S02]  /*d930*/  LEA.HI.X.SX32 R7, R52, R8.reuse, 0x1, P1 ;  /* 0x0000000834077211 */ /* 0x080fe400008f0eff */
[-C--:B------:R-:W-:Y:S02]  /*d940*/  IADD3 R90, P3, PT, R51, R9.reuse, RZ ;  /* 0x00000009335a7210 */ /* 0x080fe40007f7e0ff */
[----:B------:R-:W-:Y:S02]  /*d950*/  IADD3 R88, P1, PT, R55, R9, RZ ;  /* 0x0000000937587210 */ /* 0x000fe40007f3e0ff */
[-C--:B------:R-:W-:Y:S01]  /*d960*/  LEA.HI.X.SX32 R19, R44, R8.reuse, 0x1, P5 ;  /* 0x000000082c137211 */ /* 0x080fe200028f0eff */
[----:B------:R-:W-:Y:S01]  /*d970*/  IMAD R59, R59, UR50, RZ ;  /* 0x000000323b3b7c24 */ /* 0x000fe2000f8e02ff */
[-C--:B------:R-:W-:Y:S01]  /*d980*/  LEA.HI.X.SX32 R44, R53, R8.reuse, 0x1, P2 ;  /* 0x00000008352c7211 */ /* 0x080fe200010f0eff */
[----:B------:R-:W-:Y:S01]  /*d990*/  IMAD R61, R86, UR18, RZ ;  /* 0x00000012563d7c24 */ /* 0x000fe2000f8e02ff */
[----:B------:R-:W-:-:S02]  /*d9a0*/  LEA.HI.X.SX32 R91, R51, R8, 0x1, P3 ;  /* 0x00000008335b7211 */ /* 0x000fc400018f0eff */
[-C--:B------:R-:W-:Y:S02]  /*d9b0*/  IADD3 R21, P2, PT, R56, R9.reuse, RZ ;  /* 0x0000000938157210 */ /* 0x080fe40007f5e0ff */
[-C--:B------:R-:W-:Y:S01]  /*d9c0*/  LEA.HI.X.SX32 R89, R55, R8.reuse, 0x1, P1 ;  /* 0x0000000837597211 */ /* 0x080fe200008f0eff */
[----:B------:R0:W-:Y:S01]  /*d9d0*/  STL [R1+0x308], R0 ;  /* 0x0003080001007387 */ /* 0x0001e20000100800 */
[-C--:B------:R-:W-:Y:S02]  /*d9e0*/  IADD3 R35, P3, PT, R54, R9.reuse, RZ ;  /* 0x0000000936237210 */ /* 0x080fe40007f7e0ff */
[-C--:B------:R-:W-:Y:S01]  /*d9f0*/  IADD3 R33, P1, PT, R58, R9.reuse, RZ ;  /* 0x000000093a217210 */ /* 0x080fe20007f3e0ff */
[----:B------:R-:W-:Y:S01]  /*da00*/  STL [R1+0x2d4], R4 ;  /* 0x0002d40401007387 */ /* 0x000fe20000100800 */
[-C--:B------:R-:W-:Y:S01]  /*da10*/  LEA.HI.X.SX32 R20, R56, R8.reuse, 0x1, P2 ;  /* 0x0000000838147211 */ /* 0x080fe200010f0eff */
[----:B-1----:R-:W-:Y:S01]  /*da20*/  IMAD R62, R62, UR19, RZ ;  /* 0x000000133e3e7c24 */ /* 0x002fe2000f8e02ff */
[----:B------:R-:W-:Y:S01]  /*da30*/  LEA.HI.X.SX32 R36, R54, R8, 0x1, P3 ;  /* 0x0000000836247211 */ /* 0x000fe200018f0eff */
[----:B------:R-:W-:Y:S01]  /*da40*/  STL [R1+0x300], R14 ;  /* 0x0003000e01007387 */ /* 0x000fe20000100800 */
[----:B------:R-:W-:-:S02]  /*da50*/  IADD3 R86, P2, PT, R59, R9, RZ ;  /* 0x000000093b567210 */ /* 0x000fc40007f5e0ff */
[----:B------:R-:W-:Y:S01]  /*da60*/  LEA.HI.X.SX32 R34, R58, R8, 0x1, P1 ;  /* 0x000000083a227211 */ /* 0x000fe200008f0eff */
[----:B------:R-:W-:Y:S01]  /*da70*/  STL [R1+0x2dc], R17 ;  /* 0x0002dc1101007387 */ /* 0x000fe20000100800 */
[----:B------:R-:W-:-:S03]  /*da80*/  IADD3 R54, P1, PT, R61, R9, RZ ;  /* 0x000000093d367210 */ /* 0x000fc60007f3e0ff */
[----:B------:R-:W-:Y:S01]  /*da90*/  STL [R1+0x310], R10 ;  /* 0x0003100a01007387 */ /* 0x000fe20000100800 */
[----:B------:R-:W-:-:S03]  /*daa0*/  LEA.HI.X.SX32 R87, R59, R8, 0x1, P2 ;  /* 0x000000083b577211 */ /* 0x000fc600010f0eff */
[----:B------:R-:W-:Y:S01]  /*dab0*/  STL [R1+0x2e4], R6 ;  /* 0x0002e40601007387 */ /* 0x000fe20000100800 */
[----:B------:R-:W-:-:S03]  /*dac0*/  IADD3 R31, P2, PT, R62, R9, RZ ;  /* 0x000000093e1f7210 */ /* 0x000fc60007f5e0ff */
[----:B------:R-:W-:Y:S01]  /*dad0*/  STL [R1+0x318], R39 ;  /* 0x0003182701007387 */ /* 0x000fe20000100800 */
[----:B------:R-:W-:-:S03]  /*dae0*/  LEA.HI.X.SX32 R55, R61, R8, 0x1, P1 ;  /* 0x000000083d377211 */ /* 0x000fc600008f0eff */
[----:B------:R-:W-:Y:S04]  /*daf0*/  STL [R1+0x2ec], R3 ;  /* 0x0002ec0301007387 */ /* 0x000fe80000100800 */
[----:B------:R-:W-:Y:S01]  /*db00*/  STL [R1+0x2f4], R42 ;  /* 0x0002f42a01007387 */ /* 0x000fe20000100800 */
[----:B------:R-:W-:Y:S02]  /*db10*/  LEA.HI.X.SX32 R32, R62, R8, 0x1, P2 ;  /* 0x000000083e207211 */ /* 0x000fe400010f0eff */
[----:B------:R-:W1:Y:S01]  /*db20*/  LDC R62, c[0x0][0x3a0] ;  /* 0x0000e800ff3e7b82 */ /* 0x000e620000000800 */
[----:B------:R-:W-:Y:S01]  /*db30*/  STL [R1+0x320], R92 ;  /* 0x0003205c01007387 */ /* 0x000fe20000100800 */
[----:B------:R-:W2:Y:S03]  /*db40*/  S2R R61, SR_TID.X ;  /* 0x00000000003d7919 */ /* 0x000ea60000002100 */
[----:B------:R-:W-:Y:S04]  /*db50*/  STL [R1+0x328], R2 ;  /* 0x0003280201007387 */ /* 0x000fe80000100800 */
[----:B------:R-:W-:Y:S04]  /*db60*/  STL [R1+0x2fc], R15 ;  /* 0x0002fc0f01007387 */ /* 0x000fe80000100800 */
[----:B------:R-:W-:Y:S04]  /*db70*/  STL [R1+0x304], R19 ;  /* 0x0003041301007387 */ /* 0x000fe80000100800 */
[----:B------:R-:W-:Y:S04]  /*db80*/  STL [R1+0x30c], R77 ;  /* 0x00030c4d01007387 */ /* 0x000fe80000100800 */
[----:B------:R-:W-:Y:S04]  /*db90*/  STL [R1+0x314], R40 ;  /* 0x0003142801007387 */ /* 0x000fe80000100800 */
[----:B------:R-:W-:Y:S04]  /*dba0*/  STL [R1+0x324], R16 ;  /* 0x0003241001007387 */ /* 0x000fe80000100800 */
[----:B------:R-:W-:Y:S01]  /*dbb0*/  STL [R1+0x31c], R93 ;  /* 0x00031c5d01007387 */ /* 0x000fe20000100800 */
[----:B------:R-:W-:-:S03]  /*dbc0*/  IMAD R57, R57, UR48, RZ ;  /* 0x0000003039397c24 */ /* 0x000fc6000f8e02ff */
[----:B------:R-:W-:Y:S04]  /*dbd0*/  STL [R1+0x330], R45 ;  /* 0x0003302d01007387 */ /* 0x000fe80000100800 */
[----:B------:R-:W-:Y:S01]  /*dbe0*/  STL [R1+0x338], R37 ;  /* 0x0003382501007387 */ /* 0x000fe20000100800 */
[----:B------:R-:W-:-:S03]  /*dbf0*/  IMAD R64, R64, UR53, RZ ;  /* 0x0000003540407c24 */ /* 0x000fc6000f8e02ff */
[----:B------:R-:W-:Y:S04]  /*dc00*/  STL [R1+0x32c], R46 ;  /* 0x00032c2e01007387 */ /* 0x000fe80000100800 */
[----:B------:R-:W-:Y:S04]  /*dc10*/  STL [R1+0x340], R90 ;  /* 0x0003405a01007387 */ /* 0x000fe80000100800 */
[----:B------:R-:W-:Y:S01]  /*dc20*/  STL [R1+0x334], R38 ;  /* 0x0003342601007387 */ /* 0x000fe20000100800 */
[----:B------:R-:W-:-:S03]  /*dc30*/  IADD3 R41, P3, PT, R57, R9, RZ ;  /* 0x0000000939297210 */ /* 0x000fc60007f7e0ff */
[----:B------:R-:W-:Y:S01]  /*dc40*/  STL [R1+0x33c], R91 ;  /* 0x00033c5b01007387 */ /* 0x000fe20000100800 */
[----:B------:R-:W-:-:S03]  /*dc50*/  IMAD R60, R60, UR51, RZ ;  /* 0x000000333c3c7c24 */ /* 0x000fc6000f8e02ff */
[----:B------:R-:W-:Y:S01]  /*dc60*/  STL [R1+0x348], R5 ;  /* 0x0003480501007387 */ /* 0x000fe20000100800 */
[----:B------:R-:W-:-:S03]  /*dc70*/  IMAD R67, R67, UR56, RZ ;  /* 0x0000003843437c24 */ /* 0x000fc6000f8e02ff */
[----:B------:R-:W-:Y:S01]  /*dc80*/  STL [R1+0x350], R43 ;  /* 0x0003502b01007387 */ /* 0x000fe20000100800 */
[----:B------:R-:W-:-:S03]  /*dc90*/  IADD3 R47, P1, PT, R64, R9, RZ ;  /* 0x00000009402f7210 */ /* 0x000fc60007f3e0ff */
[----:B------:R-:W-:Y:S01]  /*dca0*/  STL [R1+0x344], R7 ;  /* 0x0003440701007387 */ /* 0x000fe20000100800 */
[----:B------:R-:W-:-:S03]  /*dcb0*/  LEA.HI.X.SX32 R57, R57, R8, 0x1, P3 ;  /* 0x0000000839397211 */ /* 0x000fc600018f0eff */
[----:B------:R-:W-:Y:S04]  /*dcc0*/  STL [R1+0x358], R35 ;  /* 0x0003582301007387 */ /* 0x000fe80000100800 */
[----:B------:R-:W-:Y:S01]  /*dcd0*/  STL [R1+0x34c], R44 ;  /* 0x00034c2c01007387 */ /* 0x000fe20000100800 */
[----:B------:R-:W-:-:S03]  /*dce0*/  IADD3 R56, P3, PT, R60, R9, RZ ;  /* 0x000000093c387210 */ /* 0x000fc60007f7e0ff */
[----:B------:R-:W-:Y:S01]  /*dcf0*/  STL [R1+0x354], R36 ;  /* 0x0003542401007387 */ /* 0x000fe20000100800 */
[----:B------:R-:W-:-:S03]  /*dd00*/  LEA.HI.X.SX32 R78, R64, R8, 0x1, P1 ;  /* 0x00000008404e7211 */ /* 0x000fc600008f0eff */
[----:B------:R-:W-:Y:S01]  /*dd10*/  STL [R1+0x368], R21 ;  /* 0x0003681501007387 */ /* 0x000fe20000100800 */
[----:B------:R-:W-:Y:S01]  /*dd20*/  IMAD R63, R63, UR52, RZ ;  /* 0x000000343f3f7c24 */ /* 0x000fe2000f8e02ff */
[----:B------:R-:W-:Y:S02]  /*dd30*/  IADD3 R82, P1, PT, R67, R9, RZ ;  /* 0x0000000943527210 */ /* 0x000fe40007f3e0ff */
[----:B------:R-:W-:Y:S01]  /*dd40*/  STL [R1+0x360], R88 ;  /* 0x0003605801007387 */ /* 0x000fe20000100800 */
[----:B------:R-:W-:-:S03]  /*dd50*/  IMAD R70, R70, UR59, RZ ;  /* 0x0000003b46467c24 */ /* 0x000fc6000f8e02ff */
[----:B------:R-:W-:Y:S01]  /*dd60*/  STL [R1+0x370], R41 ;  /* 0x0003702901007387 */ /* 0x000fe20000100800 */
[----:B------:R-:W-:-:S03]  /*dd70*/  LEA.HI.X.SX32 R60, R60, R8, 0x1, P3 ;  /* 0x000000083c3c7211 */ /* 0x000fc600018f0eff */
[----:B------:R-:W-:Y:S01]  /*dd80*/  STL [R1+0x35c], R89 ;  /* 0x00035c5901007387 */ /* 0x000fe20000100800 */
[----:B------:R-:W-:-:S03]  /*dd90*/  LEA.HI.X.SX32 R83, R67, R8, 0x1, P1 ;  /* 0x0000000843537211 */ /* 0x000fc600008f0eff */
[----:B------:R-:W-:Y:S01]  /*dda0*/  STL [R1+0x364], R20 ;  /* 0x0003641401007387 */ /* 0x000fe20000100800 */
[----:B------:R-:W-:-:S03]  /*ddb0*/  IADD3 R84, P3, PT, R63, R9, RZ ;  /* 0x000000093f547210 */ /* 0x000fc60007f7e0ff */
[----:B------:R-:W-:Y:S01]  /*ddc0*/  STL [R1+0x36c], R57 ;  /* 0x00036c3901007387 */ /* 0x000fe20000100800 */
[----:B------:R-:W-:Y:S01]  /*ddd0*/  IADD3 R24, P1, PT, R70, R9, RZ ;  /* 0x0000000946187210 */ /* 0x000fe20007f3e0ff */
[----:B-1----:R-:W-:Y:S02]  /*dde0*/  VIADD R79, R62, 0x3f ;  /* 0x0000003f3e4f7836 */ /* 0x002fe40000000000 */
[----:B------:R-:W-:Y:S01]  /*ddf0*/  STL [R1+0x378], R33 ;  /* 0x0003782101007387 */ /* 0x000fe20000100800 */
[----:B------:R-:W-:-:S03]  /*de00*/  IMAD R65, R65, UR54, RZ ;  /* 0x0000003641417c24 */ /* 0x000fc6000f8e02ff */
[----:B------:R-:W-:Y:S01]  /*de10*/  STL [R1+0x388], R56 ;  /* 0x0003883801007387 */ /* 0x000fe20000100800 */
[----:B------:R-:W-:-:S03]  /*de20*/  IMAD R66, R66, UR55, RZ ;  /* 0x0000003742427c24 */ /* 0x000fc6000f8e02ff */
[----:B------:R-:W-:Y:S01]  /*de30*/  STL [R1+0x380], R86 ;  /* 0x0003805601007387 */ /* 0x000fe20000100800 */
[----:B------:R-:W-:-:S03]  /*de40*/  LEA.HI.X.SX32 R85, R63, R8, 0x1, P3 ;  /* 0x000000083f557211 */ /* 0x000fc600018f0eff */
[----:B------:R-:W-:Y:S01]  /*de50*/  STL [R1+0x374], R34 ;  /* 0x0003742201007387 */ /* 0x000fe20000100800 */
[----:B------:R-:W-:-:S03]  /*de60*/  LEA.HI.X.SX32 R26, R70, R8, 0x1, P1 ;  /* 0x00000008461a7211 */ /* 0x000fc600008f0eff */
[----:B------:R-:W-:Y:S01]  /*de70*/  STL [R1+0x37c], R87 ;  /* 0x00037c5701007387 */ /* 0x000fe20000100800 */
[----:B--2---:R-:W-:-:S03]  /*de80*/  LOP3.LUT R58, R61, 0x7f, RZ, 0xc0, !PT ;  /* 0x0000007f3d3a7812 */ /* 0x004fc600078ec0ff */
[----:B------:R-:W-:Y:S01]  /*de90*/  STL [R1+0x384], R60 ;  /* 0x0003843c01007387 */ /* 0x000fe20000100800 */
[----:B------:R-:W-:Y:S02]  /*dea0*/  LOP3.LUT R61, R61, 0x3f, RZ, 0xc0, !PT ;  /* 0x0000003f3d3d7812 */ /* 0x000fe400078ec0ff */
[----:B------:R-:W-:Y:S01]  /*deb0*/  ISETP.GT.AND P1, PT, R79, 0x3f, PT ;  /* 0x0000003f4f00780c */ /* 0x000fe20003f24270 */
[----:B------:R-:W-:Y:S01]  /*dec0*/  STL [R1+0x390], R54 ;  /* 0x0003903601007387 */ /* 0x000fe20000100800 */
[-C--:B------:R-:W-:Y:S01]  /*ded0*/  IADD3 R52, P2, PT, R65, R9.reuse, RZ ;  /* 0x0000000941347210 */ /* 0x080fe20007f5e0ff */
[----:B------:R-:W-:Y:S02]  /*dee0*/  IMAD R69, R69, UR58, RZ ;  /* 0x0000003a45457c24 */ /* 0x000fe4000f8e02ff */
[----:B------:R-:W-:Y:S01]  /*def0*/  STL [R1+0x398], R31 ;  /* 0x0003981f01007387 */ /* 0x000fe20000100800 */
[----:B------:R-:W-:Y:S01]  /*df00*/  IADD3 R27, P3, PT, R66, R9, RZ ;  /* 0x00000009421b7210 */ /* 0x000fe20007f7e0ff */
[----:B------:R-:W-:-:S02]  /*df10*/  IMAD R75, R75, UR64, RZ ;  /* 0x000000404b4b7c24 */ /* 0x000fc4000f8e02ff */
[----:B------:R-:W-:Y:S01]  /*df20*/  STL [R1+0x38c], R55 ;  /* 0x00038c3701007387 */ /* 0x000fe20000100800 */
[----:B------:R-:W-:-:S03]  /*df30*/  ISETP.LT.AND P1, PT, R61, R62, P1 ;  /* 0x0000003e3d00720c */ /* 0x000fc60000f21270 */
[----:B------:R-:W-:Y:S01]  /*df40*/  STL [R1+0x3a0], R84 ;  /* 0x0003a05401007387 */ /* 0x000fe20000100800 */
[----:B------:R-:W-:-:S03]  /*df50*/  LEA.HI.X.SX32 R53, R65, R8, 0x1, P2 ;  /* 0x0000000841357211 */ /* 0x000fc600010f0eff */
[----:B------:R-:W-:Y:S01]  /*df60*/  STL [R1+0x394], R32 ;  /* 0x0003942001007387 */ /* 0x000fe20000100800 */
[----:B------:R-:W-:-:S03]  /*df70*/  LEA.HI.X.SX32 R30, R66, R8, 0x1, P3 ;  /* 0x00000008421e7211 */ /* 0x000fc600018f0eff */
[----:B------:R-:W-:Y:S01]  /*df80*/  STL [R1+0x39c], R85 ;  /* 0x00039c5501007387 */ /* 0x000fe20000100800 */
[----:B------:R-:W-:Y:S01]  /*df90*/  IMAD R72, R72, UR61, RZ ;  /* 0x0000003d48487c24 */ /* 0x000fe2000f8e02ff */
[-C--:B0-----:R-:W-:Y:S02]  /*dfa0*/  IADD3 R0, P2, PT, R68, R9.reuse, RZ ;  /* 0x0000000944007210 */ /* 0x081fe40007f5e0ff */
[----:B------:R-:W-:Y:S01]  /*dfb0*/  STL [R1+0x3a8], R47 ;  /* 0x0003a82f01007387 */ /* 0x000fe20000100800 */
[----:B------:R-:W-:Y:S01]  /*dfc0*/  IMAD R74, R74, UR63, RZ ;  /* 0x0000003f4a4a7c24 */ /* 0x000fe2000f8e02ff */
[-C--:B------:R-:W-:Y:S02]  /*dfd0*/  IADD3 R50, P3, PT, R69, R9.reuse, RZ ;  /* 0x0000000945327210 */ /* 0x080fe40007f7e0ff */
[----:B------:R-:W-:Y:S01]  /*dfe0*/  STL [R1+0x3b0], R52 ;  /* 0x0003b03401007387 */ /* 0x000fe20000100800 */
[----:B------:R-:W-:-:S03]  /*dff0*/  IADD3 R59, P6, PT, R75, R9, RZ ;  /* 0x000000094b3b7210 */ /* 0x000fc60007fde0ff */
[----:B------:R-:W2:Y:S01]  /*e000*/  LDL R65, [R1+0x288] ;  /* 0x0002880001417983 */ /* 0x000ea20000100800 */
[----:B------:R-:W-:-:S03]  /*e010*/  LEA.HI.X.SX32 R18, R68, R8, 0x1, P2 ;  /* 0x0000000844127211 */ /* 0x000fc600010f0eff */
[----:B------:R-:W-:Y:S01]  /*e020*/  STL [R1+0x3a4], R78 ;  /* 0x0003a44e01007387 */ /* 0x000fe20000100800 */
[----:B------:R-:W-:-:S03]  /*e030*/  LEA.HI.X.SX32 R51, R69, R8, 0x1, P3 ;  /* 0x0000000845337211 */ /* 0x000fc600018f0eff */
[----:B------:R-:W-:Y:S01]  /*e040*/  STL [R1+0x3b8], R27 ;  /* 0x0003b81b01007387 */ /* 0x000fe20000100800 */
[----:B------:R-:W-:-:S03]  /*e050*/  IADD3 R80, P2, PT, R71, R9, RZ ;  /* 0x0000000947507210 */ /* 0x000fc60007f5e0ff */
[----:B------:R-:W-:Y:S01]  /*e060*/  STL [R1+0x3ac], R53 ;  /* 0x0003ac3501007387 */ /* 0x000fe20000100800 */
[-C--:B------:R-:W-:Y:S02]  /*e070*/  IADD3 R67, P3, PT, R72, R9.reuse, RZ ;  /* 0x0000000948437210 */ /* 0x080fe40007f7e0ff */
[-C--:B------:R-:W-:Y:S01]  /*e080*/  IADD3 R48, P4, PT, R73, R9.reuse, RZ ;  /* 0x0000000949307210 */ /* 0x080fe20007f9e0ff */
[----:B------:R-:W-:Y:S01]  /*e090*/  STL [R1+0x3b4], R30 ;  /* 0x0003b41e01007387 */ /* 0x000fe20000100800 */
[----:B------:R-:W-:Y:S02]  /*e0a0*/  IADD3 R22, P5, PT, R74, R9, RZ ;  /* 0x000000094a167210 */ /* 0x000fe40007fbe0ff */
[-C--:B------:R-:W-:Y:S01]  /*e0b0*/  LEA.HI.X.SX32 R66, R75, R8.reuse, 0x1, P6 ;  /* 0x000000084b427211 */ /* 0x080fe200030f0eff */
[----:B------:R-:W-:Y:S01]  /*e0c0*/  STL [R1+0x3c8], R0 ;  /* 0x0003c80001007387 */ /* 0x000fe20000100800 */
[----:B------:R-:W-:-:S03]  /*e0d0*/  LEA.HI.X.SX32 R81, R71, R8, 0x1, P2 ;  /* 0x0000000847517211 */ /* 0x000fc600010f0eff */
[----:B------:R-:W-:Y:S01]  /*e0e0*/  STL [R1+0x3c0], R82 ;  /* 0x0003c05201007387 */ /* 0x000fe20000100800 */
[----:B------:R-:W-:-:S03]  /*e0f0*/  LEA.HI.X.SX32 R68, R72, R8, 0x1, P3 ;  /* 0x0000000848447211 */ /* 0x000fc600018f0eff */
[----:B------:R-:W-:Y:S01]  /*e100*/  STL [R1+0x3d0], R50 ;  /* 0x0003d03201007387 */ /* 0x000fe20000100800 */
[-C--:B------:R-:W-:Y:S01]  /*e110*/  LEA.HI.X.SX32 R49, R73, R8.reuse, 0x1, P4 ;  /* 0x0000000849317211 */ /* 0x080fe200020f0eff */
[----:B------:R-:W-:Y:S01]  /*e120*/  @P1 IMAD.MOV.U32 R9, RZ, RZ, R66 ;  /* 0x000000ffff091224 */ /* 0x000fe200078e0042 */
[----:B------:R-:W-:Y:S01]  /*e130*/  LEA.HI.X.SX32 R23, R74, R8, 0x1, P5 ;  /* 0x000000084a177211 */ /* 0x000fe200028f0eff */
[----:B------:R-:W3:Y:S01]  /*e140*/  LDL R69, [R1+0x284] ;  /* 0x0002840001457983 */ /* 0x000ee20000100800 */
[----:B------:R-:W-:Y:S01]  /*e150*/  PRMT R11, RZ, 0x7610, R11 ;  /* 0x00007610ff0b7816 */ /* 0x000fe2000000000b */
[----:B------:R-:W-:Y:S02]  /*e160*/  @P1 IMAD.MOV.U32 R8, RZ, RZ, R59 ;  /* 0x000000ffff081224 */ /* 0x000fe400078e003b */
[----:B------:R-:W-:Y:S04]  /*e170*/  STL [R1+0x3bc], R83 ;  /* 0x0003bc5301007387 */ /* 0x000fe80000100800 */
[----:B------:R-:W-:Y:S04]  /*e180*/  STL [R1+0x3c4], R18 ;  /* 0x0003c41201007387 */ /* 0x000fe80000100800 */
[----:B------:R-:W-:Y:S04]  /*e190*/  STL [R1+0x3cc], R51 ;  /* 0x0003cc3301007387 */ /* 0x000fe80000100800 */
[----:B------:R-:W-:Y:S04]  /*e1a0*/  STL [R1+0x3d4], R24 ;  /* 0x0003d41801007387 */ /* 0x000fe80000100800 */
[----:B------:R-:W-:Y:S04]  /*e1b0*/  STL [R1+0x3dc], R67 ;  /* 0x0003dc4301007387 */ /* 0x000fe80000100800 */
[----:B------:R-:W-:Y:S04]  /*e1c0*/  STL [R1+0x3d8], R80 ;  /* 0x0003d85001007387 */ /* 0x000fe80000100800 */
[----:B------:R-:W-:Y:S04]  /*e1d0*/  STL [R1+0x3e0], R48 ;  /* 0x0003e03001007387 */ /* 0x000fe80000100800 */
[----:B------:R0:W2:Y:S04]  /*e1e0*/  @P1 LDG.E.U8 R11, desc[UR24][R8.64] ;  /* 0x00000018080b1981 */ /* 0x0000a8000c1e1100 */
[----:B------:R-:W2:Y:S04]  /*e1f0*/  LDL R70, [R1+0x268] ;  /* 0x0002680001467983 */ /* 0x000ea80000100800 */
[----:B------:R-:W-:Y:S01]  /*e200*/  STL [R1+0x3e4], R22 ;  /* 0x0003e41601007387 */ /* 0x000fe20000100800 */
[----:B0-----:R-:W-:-:S03]  /*e210*/  PRMT R8, RZ, 0x7610, R8 ;  /* 0x00007610ff087816 */ /* 0x001fc60000000008 */
[----:B------:R-:W-:Y:S04]  /*e220*/  STL [R1+0x20c], R59 ;  /* 0x00020c3b01007387 */ /* 0x000fe80000100800 */
[----:B------:R-:W2:Y:S04]  /*e230*/  LDL R71, [R1+0x264] ;  /* 0x0002640001477983 */ /* 0x000ea80000100800 */
[----:B------:R-:W2:Y:S04]  /*e240*/  LDL R72, [R1+0x248] ;  /* 0x0002480001487983 */ /* 0x000ea80000100800 */
[----:B------:R-:W-:Y:S04]  /*e250*/  STL [R1+0x1f4], R26 ;  /* 0x0001f41a01007387 */ /* 0x000fe80000100800 */
[----:B------:R-:W2:Y:S04]  /*e260*/  LDL R73, [R1+0x244] ;  /* 0x0002440001497983 */ /* 0x000ea80000100800 */
[----:B------:R-:W2:Y:S04]  /*e270*/  LDL R74, [R1+0x228] ;  /* 0x00022800014a7983 */ /* 0x000ea80000100800 */
[----:B------:R-:W-:Y:S04]  /*e280*/  STL [R1+0x200], R68 ;  /* 0x0002004401007387 */ /* 0x000fe80000100800 */
[----:B----4-:R2:W4:Y:S04]  /*e290*/  @P1 LDG.E.U8 R8, desc[UR24][R12.64] ;  /* 0x000000180c081981 */ /* 0x010528000c1e1100 */
[----:B------:R-:W-:Y:S04]  /*e2a0*/  STL [R1+0x1fc], R81 ;  /* 0x0001fc5101007387 */ /* 0x000fe80000100800 */
[----:B------:R-:W3:Y:S01]  /*e2b0*/  LDL R75, [R1+0x224] ;  /* 0x00022400014b7983 */ /* 0x000ee20000100800 */
[----:B------:R-:W-:-:S05]  /*e2c0*/  LOP3.LUT R58, R58, 0x70, RZ, 0x3c, !PT ;  /* 0x000000703a3a7812 */ /* 0x000fca00078e3cff */
[----:B------:R-:W-:Y:S04]  /*e2d0*/  STS.U8 [R58+UR9+0x1f80], R29 ;  /* 0x001f801d3a007988 */ /* 0x000fe80008000009 */
[----:B------:R0:W-:Y:S02]  /*e2e0*/  STS.U8 [R58+UR9+0x3f80], R28 ;  /* 0x003f801c3a007988 */ /* 0x0001e40008000009 */
[----:B0-----:R-:W0:Y:S02]  /*e2f0*/  S2R R58, SR_TID.X ;  /* 0x00000000003a7919 */ /* 0x001e240000002100 */
[----:B------:R-:W-:Y:S04]  /*e300*/  STL [R1+0x204], R49 ;  /* 0x0002043101007387 */ /* 0x000fe80000100800 */
[----:B------:R0:W-:Y:S02]  /*e310*/  STL [R1+0x1f8], R66 ;  /* 0x0001f84201007387 */ /* 0x0001e40000100800 */
[----:B0-----:R-:W-:Y:S01]  /*e320*/  LOP3.LUT R66, R58, 0x7f, RZ, 0xc0, !PT ;  /* 0x0000007f3a427812 */ /* 0x001fe200078ec0ff */
[----:B--2---:R-:W-:-:S04]  /*e330*/  @P1 IMAD.MOV.U32 R12, RZ, RZ, R74 ;  /* 0x000000ffff0c1224 */ /* 0x004fc800078e004a */
[----:B----4-:R0:W-:Y:S01]  /*e340*/  STS.U8 [R66+UR9+0x8000], R8 ;  /* 0x0080000842007988 */ /* 0x0101e20008000009 */
[----:B---3--:R-:W-:Y:S01]  /*e350*/  @P1 IMAD.MOV.U32 R13, RZ, RZ, R75 ;  /* 0x000000ffff0d1224 */ /* 0x008fe200078e004b */
[----:B0-----:R-:W-:-:S06]  /*e360*/  PRMT R8, RZ, 0x7610, R8 ;  /* 0x00007610ff087816 */ /* 0x001fcc0000000008 */
[----:B------:R0:W2:Y:S02]  /*e370*/  @P1 LDG.E.U8 R8, desc[UR24][R12.64] ;  /* 0x000000180c081981 */ /* 0x0000a4000c1e1100 */
[----:B0-----:R-:W-:Y:S02]  /*e380*/  @P1 IMAD.MOV.U32 R12, RZ, RZ, R72 ;  /* 0x000000ffff0c1224 */ /* 0x001fe400078e0048 */
[----:B------:R-:W-:Y:S01]  /*e390*/  @P1 IMAD.MOV.U32 R13, RZ, RZ, R73 ;  /* 0x000000ffff0d1224 */ /* 0x000fe200078e0049 */
[----:B--2---:R0:W-:Y:S02]  /*e3a0*/  STS.U8 [R66+UR9+0x8200], R8 ;  /* 0x0082000842007988 */ /* 0x0041e40008000009 */
[----:B0-----:R-:W-:-:S06]  /*e3b0*/  PRMT R8, RZ, 0x7610, R8 ;  /* 0x00007610ff087816 */ /* 0x001fcc0000000008 */
[----:B------:R0:W2:Y:S02]  /*e3c0*/  @P1 LDG.E.U8 R8, desc[UR24][R12.64] ;  /* 0x000000180c081981 */ /* 0x0000a4000c1e1100 */
[----:B0-----:R-:W-:Y:S02]  /*e3d0*/  @P1 IMAD.MOV.U32 R12, RZ, RZ, R70 ;  /* 0x000000ffff0c1224 */ /* 0x001fe400078e0046 */
[----:B------:R-:W-:Y:S01]  /*e3e0*/  @P1 IMAD.MOV.U32 R13, RZ, RZ, R71 ;  /* 0x000000ffff0d1224 */ /* 0x000fe200078e0047 */
[----:B--2---:R0:W-:Y:S02]  /*e3f0*/  STS.U8 [R66+UR9+0x8400], R8 ;  /* 0x0084000842007988 */ /* 0x0041e40008000009 */
[----:B0-----:R-:W-:-:S06]  /*e400*/  PRMT R8, RZ, 0x7610, R8 ;  /* 0x00007610ff087816 */ /* 0x001fcc0000000008 */
[----:B------:R0:W2:Y:S04]  /*e410*/  @P1 LDG.E.U8 R8, desc[UR24][R12.64] ;  /* 0x000000180c081981 */ /* 0x0000a8000c1e1100 */
[----:B------:R-:W-:Y:S04]  /*e420*/  STL [R1+0x208], R23 ;  /* 0x0002081701007387 */ /* 0x000fe80000100800 */
[----:B------:R-:W3:Y:S01]  /*e430*/  LDL R64, [R1+0x2a4] ;  /* 0x0002a40001407983 */ /* 0x000ee20000100800 */
[----:B0-----:R-:W-:Y:S02]  /*e440*/  @P1 IMAD.MOV.U32 R12, RZ, RZ, R65 ;  /* 0x000000ffff0c1224 */ /* 0x001fe400078e0041 */
[----:B------:R-:W-:Y:S01]  /*e450*/  @P1 IMAD.MOV.U32 R13, RZ, RZ, R69 ;  /* 0x000000ffff0d1224 */ /* 0x000fe200078e0045 */
[----:B------:R-:W4:Y:S04]  /*e460*/  LDL R63, [R1+0x2a8] ;  /* 0x0002a800013f7983 */ /* 0x000f280000100800 */
[----:B------:R-:W3:Y:S04]  /*e470*/  LDL R62, [R1+0x2c4] ;  /* 0x0002c400013e7983 */ /* 0x000ee80000100800 */
[----:B------:R-:W3:Y:S04]  /*e480*/  LDL R61, [R1+0x2c8] ;  /* 0x0002c800013d7983 */ /* 0x000ee80000100800 */
[----:B------:R-:W3:Y:S04]  /*e490*/  LDL R59, [R1+0x2e8] ;  /* 0x0002e800013b7983 */ /* 0x000ee80000100800 */
[----:B------:R-:W3:Y:S04]  /*e4a0*/  LDL R58, [R1+0x308] ;  /* 0x00030800013a7983 */ /* 0x000ee80000100800 */
[----:B--2---:R0:W-:Y:S02]  /*e4b0*/  STS.U8 [R66+UR9+0x8600], R8 ;  /* 0x0086000842007988 */ /* 0x0041e40008000009 */
[----:B0-----:R-:W-:-:S06]  /*e4c0*/  PRMT R8, RZ, 0x7610, R8 ;  /* 0x00007610ff087816 */ /* 0x001fcc0000000008 */
[----:B------:R4:W2:Y:S02]  /*e4d0*/  @P1 LDG.E.U8 R8, desc[UR24][R12.64] ;  /* 0x000000180c081981 */ /* 0x0008a4000c1e1100 */
[----:B----4-:R-:W-:Y:S02]  /*e4e0*/  @P1 IMAD.MOV.U32 R12, RZ, RZ, R63 ;  /* 0x000000ffff0c1224 */ /* 0x010fe400078e003f */
[----:B---3--:R-:W-:Y:S01]  /*e4f0*/  @P1 IMAD.MOV.U32 R13, RZ, RZ, R64 ;  /* 0x000000ffff0d1224 */ /* 0x008fe200078e0040 */
[----:B--2---:R0:W-:Y:S02]  /*e500*/  STS.U8 [R66+UR9+0x8800], R8 ;  /* 0x0088000842007988 */ /* 0x0041e40008000009 */
        /* <DEDUP_REMOVED lines=8> */
[----:B------:R-:W-:Y:S02]  /*e590*/  @P1 IMAD.MOV.U32 R13, RZ, RZ, R6 ;  /* 0x000000ffff0d1224 */ /* 0x000fe400078e0006 */
[----:B------:R-:W3:Y:S04]  /*e5a0*/  LDL.LU R6, [R1+0x76c] ;  /* 0x00076c0001067983 */ /* 0x000ee80000300800 */
[----:B--2---:R0:W-:Y:S02]  /*e5b0*/  STS.U8 [R66+UR9+0x8c00], R8 ;  /* 0x008c000842007988 */ /* 0x0041e40008000009 */
[----:B0-----:R-:W-:-:S06]  /*e5c0*/  PRMT R8, RZ, 0x7610, R8 ;  /* 0x00007610ff087816 */ /* 0x001fcc0000000008 */
[----:B------:R0:W2:Y:S02]  /*e5d0*/  @P1 LDG.E.U8 R8, desc[UR24][R12.64] ;  /* 0x000000180c081981 */ /* 0x0000a4000c1e1100 */
[----:B0-----:R-:W-:Y:S02]  /*e5e0*/  @P1 IMAD.MOV.U32 R12, RZ, RZ, R58 ;  /* 0x000000ffff0c1224 */ /* 0x001fe400078e003a */
[----:B------:R-:W-:Y:S02]  /*e5f0*/  @P1 IMAD.MOV.U32 R13, RZ, RZ, R19 ;  /* 0x000000ffff0d1224 */ /* 0x000fe400078e0013 */
[----:B------:R-:W4:Y:S04]  /*e600*/  LDL.LU R19, [R1+0x768] ;  /* 0x0007680001137983 */ /* 0x000f280000300800 */
[----:B--2---:R0:W-:Y:S02]  /*e610*/  STS.U8 [R66+UR9+0x8e00], R8 ;  /* 0x008e000842007988 */ /* 0x0041e40008000009 */
[----:B0-----:R-:W-:-:S06]  /*e620*/  PRMT R8, RZ, 0x7610, R8 ;  /* 0x00007610ff087816 */ /* 0x001fcc0000000008 */
[----:B------:R0:W2:Y:S02]  /*e630*/  @P1 LDG.E.U8 R8, desc[UR24][R12.64] ;  /* 0x000000180c081981 */ /* 0x0000a4000c1e1100 */
[----:B0-----:R-:W-:Y:S02]  /*e640*/  @P1 IMAD.MOV.U32 R12, RZ, RZ, R2 ;  /* 0x000000ffff0c1224 */ /* 0x001fe400078e0002 */
[----:B------:R-:W-:Y:S02]  /*e650*/  @P1 IMAD.MOV.U32 R13, RZ, RZ, R16 ;  /* 0x000000ffff0d1224 */ /* 0x000fe400078e0010 */
[----:B------:R-:W3:Y:S04]  /*e660*/  LDL.LU R16, [R1+0x764] ;  /* 0x0007640001107983 */ /* 0x000ee80000300800 */
[----:B------:R-:W3:Y:S04]  /*e670*/  LDL.LU R2, [R1+0x760] ;  /* 0x0007600001027983 */ /* 0x000ee80000300800 */
[----:B--2---:R0:W-:Y:S02]  /*e680*/  STS.U8 [R66+UR9+0x9000], R8 ;  /* 0x0090000842007988 */ /* 0x0041e40008000009 */
[----:B0-----:R-:W-:-:S06]  /*e690*/  PRMT R8, RZ, 0x7610, R8 ;  /* 0x00007610ff087816 */ /* 0x001fcc0000000008 */
[----:B------:R0:W2:Y:S02]  /*e6a0*/  @P1 LDG.E.U8 R8, desc[UR24][R12.64] ;  /* 0x000000180c081981 */ /* 0x0000a4000c1e1100 */
[----:B0-----:R-:W-:Y:S02]  /*e6b0*/  @P1 IMAD.MOV.U32 R12, RZ, RZ, R5 ;  /* 0x000000ffff0c1224 */ /* 0x001fe400078e0005 */
[----:B------:R-:W-:Y:S02]  /*e6c0*/  @P1 IMAD.MOV.U32 R13, RZ, RZ, R7 ;  /* 0x000000ffff0d1224 */ /* 0x000fe400078e0007 */
[----:B------:R-:W3:Y:S04]  /*e6d0*/  LDL.LU R7, [R1+0x75c] ;  /* 0x00075c0001077983 */ /* 0x000ee80000300800 */
[----:B------:R-:W3:Y:S04]  /*e6e0*/  LDL.LU R5, [R1+0x758] ;  /* 0x0007580001057983 */ /* 0x000ee80000300800 */
[----:B------:R-:W3:Y:S04]  /*e6f0*/  LDL R65, [R1+0x1f0] ;  /* 0x0001f00001417983 */ /* 0x000ee80000100800 */
        /* <DEDUP_REMOVED lines=8> */
[----:B------:R-:W3:Y:S04]  /*e780*/  LDL R63, [R1+0x230] ;  /* 0x00023000013f7983 */ /* 0x000ee80000100800 */
[----:B------:R-:W3:Y:S04]  /*e790*/  LDL R62, [R1+0x24c] ;  /* 0x00024c00013e7983 */ /* 0x000ee80000100800 */
[----:B------:R-:W3:Y:S04]  /*e7a0*/  LDL R61, [R1+0x250] ;  /* 0x00025000013d7983 */ /* 0x000ee80000100800 */
[----:B------:R-:W3:Y:S04]  /*e7b0*/  LDL R59, [R1+0x270] ;  /* 0x00027000013b7983 */ /* 0x000ee80000100800 */
[----:B------:R-:W3:Y:S04]  /*e7c0*/  LDL R58, [R1+0x28c] ;  /* 0x00028c00013a7983 */ /* 0x000ee80000100800 */
[----:B--2---:R0:W-:Y:S02]  /*e7d0*/  STS.U8 [R66+UR9+0x9400], R8 ;  /* 0x0094000842007988 */ /* 0x0041e40008000009 */
[----:B0-----:R-:W-:-:S06]  /*e7e0*/  PRMT R8, RZ, 0x7610, R8 ;  /* 0x00007610ff087816 */ /* 0x001fcc0000000008 */
[----:B------:R0:W2:Y:S02]  /*e7f0*/  @P1 LDG.E.U8 R8, desc[UR24][R12.64] ;  /* 0x000000180c081981 */ /* 0x0000a4000c1e1100 */
[----:B0-----:R-:W-:Y:S02]  /*e800*/  @P1 IMAD.MOV.U32 R12, RZ, RZ, R56 ;  /* 0x000000ffff0c1224 */ /* 0x001fe400078e0038 */
[----:B------:R-:W-:Y:S01]  /*e810*/  @P1 IMAD.MOV.U32 R13, RZ, RZ, R60 ;  /* 0x000000ffff0d1224 */ /* 0x000fe200078e003c */
[----:B------:R-:W3:Y:S04]  /*e820*/  LDL R56, [R1+0x290] ;  /* 0x0002900001387983 */ /* 0x000ee80000100800 */
[----:B------:R-:W3:Y:S04]  /*e830*/  LDL R60, [R1+0x26c] ;  /* 0x00026c00013c7983 */ /* 0x000ee80000100800 */
[----:B--2---:R0:W-:Y:S02]  /*e840*/  STS.U8 [R66+UR9+0x9600], R8 ;  /* 0x0096000842007988 */ /* 0x0041e40008000009 */
[----:B0-----:R-:W-:-:S06]  /*e850*/  PRMT R8, RZ, 0x7610, R8 ;  /* 0x00007610ff087816 */ /* 0x001fcc0000000008 */
[----:B------:R0:W2:Y:S02]  /*e860*/  @P1 LDG.E.U8 R8, desc[UR24][R12.64] ;  /* 0x000000180c081981 */ /* 0x0000a4000c1e1100 */
[----:B0-----:R-:W-:Y:S02]  /*e870*/  @P1 IMAD.MOV.U32 R12, RZ, RZ, R47 ;  /* 0x000000ffff0c1224 */ /* 0x001fe400078e002f */
[----:B------:R-:W-:Y:S02]  /*e880*/  @P1 IMAD.MOV.U32 R13, RZ, RZ, R78 ;  /* 0x000000ffff0d1224 */ /* 0x000fe400078e004e */
[----:B------:R-:W3:Y:S01]  /*e890*/  LDL.LU R78, [R1+0x74c] ;  /* 0x00074c00014e7983 */ /* 0x000ee20000300800 */
[----:B------:R-:W-:-:S03]  /*e8a0*/  PRMT R9, RZ, 0x7610, R9 ;  /* 0x00007610ff097816 */ /* 0x000fc60000000009 */
        /* <DEDUP_REMOVED lines=16> */
[----:B---3--:R-:W-:Y:S02]  /*e9b0*/  @P1 IMAD.MOV.U32 R12, RZ, RZ, R78 ;  /* 0x000000ffff0c1224 */ /* 0x008fe400078e004e */
[----:B------:R-:W-:-:S05]  /*e9c0*/  @P1 IMAD.MOV.U32 R13, RZ, RZ, R65 ;  /* 0x000000ffff0d1224 */ /* 0x000fca00078e0041 */
[----:B------:R0:W3:Y:S02]  /*e9d0*/  @P1 LDG.E.U8 R9, desc[UR24][R12.64] ;  /* 0x000000180c091981 */ /* 0x0000e4000c1e1100 */
[----:B0-----:R-:W-:Y:S02]  /*e9e0*/  @P1 IMAD.MOV.U32 R12, RZ, RZ, R63 ;  /* 0x000000ffff0c1224 */ /* 0x001fe400078e003f */
[----:B------:R-:W-:Y:S01]  /*e9f0*/  @P1 IMAD.MOV.U32 R13, RZ, RZ, R64 ;  /* 0x000000ffff0d1224 */ /* 0x000fe200078e0040 */
[----:B------:R-:W0:Y:S01]  /*ea00*/  S2R R78, SR_TID.X ;  /* 0x00000000004e7919 */ /* 0x000e220000002100 */
[----:B--2---:R1:W-:Y:S02]  /*ea10*/  STS.U8 [R66+UR9+0x9e00], R8 ;  /* 0x009e000842007988 */ /* 0x0043e40008000009 */
[----:B-1----:R-:W-:-:S06]  /*ea20*/  PRMT R8, RZ, 0x7610, R8 ;  /* 0x00007610ff087816 */ /* 0x002fcc0000000008 */
[----:B------:R1:W2:Y:S01]  /*ea30*/  @P1 LDG.E.U8 R8, desc[UR24][R12.64] ;  /* 0x000000180c081981 */ /* 0x0002a2000c1e1100 */
[----:B0-----:R-:W-:-:S04]  /*ea40*/  LOP3.LUT R78, R78, 0x7f, RZ, 0xc0, !PT ;  /* 0x0000007f4e4e7812 */ /* 0x001fc800078ec0ff */
[----:B------:R-:W-:Y:S01]  /*ea50*/  LOP3.LUT R78, R78, 0x10, RZ, 0x3c, !PT ;  /* 0x000000104e4e7812 */ /* 0x000fe200078e3cff */
[----:B-1----:R-:W-:Y:S02]  /*ea60*/  @P1 IMAD.MOV.U32 R12, RZ, RZ, R61 ;  /* 0x000000ffff0c1224 */ /* 0x002fe400078e003d */
[----:B------:R-:W-:Y:S02]  /*ea70*/  @P1 IMAD.MOV.U32 R13, RZ, RZ, R62 ;  /* 0x000000ffff0d1224 */ /* 0x000fe400078e003e */
        /* <DEDUP_REMOVED lines=49> */
[----:B------:R-:W-:Y:S01]  /*ed90*/  @P1 IMAD.MOV.U32 R13, RZ, RZ, R44 ;  /* 0x000000ffff0d1224 */ /* 0x000fe200078e002c */
[----:B---3--:R-:W-:Y:S01]  /*eda0*/  STS.U8 [R78+UR9+0x8080], R9 ;  /* 0x008080094e007988 */ /* 0x008fe20008000009 */
[----:B------:R-:W-:-:S03]  /*edb0*/  PRMT R10, RZ, 0x7610, R10 ;  /* 0x00007610ff0a7816 */ /* 0x000fc6000000000a */
        /* <DEDUP_REMOVED lines=30> */
[----:B------:R0:W2:Y:S01]  /*efa0*/  @P1 LDG.E.U8 R8, desc[UR24][R12.64] ;  /* 0x000000180c081981 */ /* 0x0000a2000c1e1100 */
[----:B------:R-:W-:Y:S02]  /*efb0*/  @P1 IMAD.MOV.U32 R9, RZ, RZ, R47 ;  /* 0x000000ffff091224 */ /* 0x000fe400078e002f */
[----:B0-----:R-:W-:Y:S02]  /*efc0*/  @P1 IMAD.MOV.U32 R12, RZ, RZ, R45 ;  /* 0x000000ffff0c1224 */ /* 0x001fe400078e002d */
[----:B------:R-:W-:Y:S01]  /*efd0*/  @P1 IMAD.MOV.U32 R13, RZ, RZ, R46 ;  /* 0x000000ffff0d1224 */ /* 0x000fe200078e002e */
[----:B--2---:R0:W-:Y:S02]  /*efe0*/  STS.U8 [R78+UR9+0x9e80], R8 ;  /* 0x009e80084e007988 */ /* 0x0041e40008000009 */
[----:B0-----:R-:W-:-:S05]  /*eff0*/  @P1 IMAD.MOV.U32 R8, RZ, RZ, R77 ;  /* 0x000000ffff081224 */ /* 0x001fca00078e004d */
[----:B------:R0:W2:Y:S02]  /*f000*/  @P1 LDG.E.U8 R10, desc[UR24][R8.64] ;  /* 0x00000018080a1981 */ /* 0x0000a4000c1e1100 */
[----:B0-----:R-:W-:-:S06]  /*f010*/  PRMT R8, RZ, 0x7610, R8 ;  /* 0x00007610ff087816 */ /* 0x001fcc0000000008 */
[----:B------:R3:W2:Y:S01]  /*f020*/  @P1 LDG.E.U8 R8, desc[UR24][R12.64] ;  /* 0x000000180c081981 */ /* 0x0006a2000c1e1100 */
[----:B------:R-:W0:Y:S01]  /*f030*/  S2R R77, SR_TID.X ;  /* 0x00000000004d7919 */ /* 0x000e220000002100 */
[----:B---3--:R-:W-:Y:S02]  /*f040*/  @P1 IMAD.MOV.U32 R12, RZ, RZ, R43 ;  /* 0x000000ffff0c1224 */ /* 0x008fe400078e002b */
[----:B------:R-:W-:Y:S01]  /*f050*/  @P1 IMAD.MOV.U32 R13, RZ, RZ, R44 ;  /* 0x000000ffff0d1224 */ /* 0x000fe200078e002c */
[----:B0-----:R-:W-:-:S04]  /*f060*/  LOP3.LUT R77, R77, 0x7f, RZ, 0xc0, !PT ;  /* 0x0000007f4d4d7812 */ /* 0x001fc800078ec0ff */
[----:B------:R-:W-:-:S05]  /*f070*/  LOP3.LUT R77, R77, 0x20, RZ, 0x3c, !PT ;  /* 0x000000204d4d7812 */ /* 0x000fca00078e3cff */
        /* <DEDUP_REMOVED lines=72> */
[----:B------:R-:W0:Y:S01]  /*f500*/  S2R R76, SR_TID.X ;  /* 0x00000000004c7919 */ /* 0x000e220000002100 */
[----:B--2---:R1:W-:Y:S02]  /*f510*/  STS.U8 [R77+UR9+0x9d00], R8 ;  /* 0x009d00084d007988 */ /* 0x0043e40008000009 */
[----:B-1----:R-:W-:-:S06]  /*f520*/  PRMT R8, RZ, 0x7610, R8 ;  /* 0x00007610ff087816 */ /* 0x002fcc0000000008 */
[----:B------:R-:W2:Y:S01]  /*f530*/  @P1 LDG.E.U8 R8, desc[UR24][R12.64] ;  /* 0x000000180c081981 */ /* 0x000ea2000c1e1100 */
[----:B0-----:R-:W-:-:S04]  /*f540*/  LOP3.LUT R76, R76, 0x7f, RZ, 0xc0, !PT ;  /* 0x0000007f4c4c7812 */ /* 0x001fc800078ec0ff */
[----:B------:R-:W-:Y:S01]  /*f550*/  LOP3.LUT R76, R76, 0x30, RZ, 0x3c, !PT ;  /* 0x000000304c4c7812 */ /* 0x000fe200078e3cff */
[----:B------:R3:W-:Y:S01]  /*f560*/  STS.U8 [R77+UR9+0x8100], R10 ;  /* 0x0081000a4d007988 */ /* 0x0007e20008000009 */
[----:B------:R-:W-:Y:S01]  /*f570*/  PRMT R9, RZ, 0x7610, R9 ;  /* 0x00007610ff097816 */ /* 0x000fe20000000009 */
[----:B---3--:R-:W-:Y:S02]  /*f580*/  @P1 IMAD.MOV.U32 R10, RZ, RZ, R5 ;  /* 0x000000ffff0a1224 */ /* 0x008fe400078e0005 */
[----:B--2---:R-:W-:Y:S04]  /*f590*/  STS.U8 [R77+UR9+0x9f00], R8 ;  /* 0x009f00084d007988 */ /* 0x004fe80008000009 */
[----:B------:R0:W-:Y:S02]  /*f5a0*/  STS.U8 [R76+UR9+0x9f80], R11 ;  /* 0x009f800b4c007988 */ /* 0x0001e40008000009 */
[----:B0-----:R-:W-:Y:S01]  /*f5b0*/  @P1 IMAD.MOV.U32 R11, RZ, RZ, R7 ;  /* 0x000000ffff0b1224 */ /* 0x001fe200078e0007 */
[----:B------:R-:W-:Y:S01]  /*f5c0*/  PRMT R8, RZ, 0x7610, R8 ;  /* 0x00007610ff087816 */ /* 0x000fe20000000008 */
[----:B------:R-:W5:Y:S04]  /*f5d0*/  LDL.LU R7, [R1+0x708] ;  /* 0x0007080001077983 */ /* 0x000f680000300800 */
[----:B------:R0:W2:Y:S04]  /*f5e0*/  @P1 LDG.E.U8 R9, desc[UR24][R10.64] ;  /* 0x000000180a091981 */ /* 0x0000a8000c1e1100 */
[----:B------:R-:W5:Y:S01]  /*f5f0*/  LDL.LU R5, [R1+0x704] ;  /* 0x0007040001057983 */ /* 0x000f620000300800 */
[----:B0-----:R-:W-:-:S02]  /*f600*/  @P1 IMAD.MOV.U32 R10, RZ, RZ, R4 ;  /* 0x000000ffff0a1224 */ /* 0x001fc400078e0004 */
[----:B------:R-:W-:Y:S02]  /*f610*/  @P1 IMAD.MOV.U32 R11, RZ, RZ, R6 ;  /* 0x000000ffff0b1224 */ /* 0x000fe400078e0006 */
[----:B------:R-:W5:Y:S04]  /*f620*/  LDL.LU R6, [R1+0x700] ;  /* 0x0007000001067983 */ /* 0x000f680000300800 */
[----:B------:R0:W3:Y:S04]  /*f630*/  @P1 LDG.E.U8 R8, desc[UR24][R10.64] ;  /* 0x000000180a081981 */ /* 0x0000e8000c1e1100 */
[----:B------:R-:W5:Y:S01]  /*f640*/  LDL.LU R4, [R1+0x6fc] ;  /* 0x0006fc0001047983 */ /* 0x000f620000300800 */
[----:B0-----:R-:W-:-:S02]  /*f650*/  @P1 IMAD.MOV.U32 R10, RZ, RZ, R2 ;  /* 0x000000ffff0a1224 */ /* 0x001fc400078e0002 */
[----:B------:R-:W-:Y:S02]  /*f660*/  @P1 IMAD.MOV.U32 R11, RZ, RZ, R3 ;  /* 0x000000ffff0b1224 */ /* 0x000fe400078e0003 */
[----:B------:R-:W5:Y:S04]  /*f670*/  LDL.LU R3, [R1+0x6f8] ;  /* 0x0006f80001037983 */ /* 0x000f680000300800 */
[----:B------:R-:W5:Y:S04]  /*f680*/  LDL.LU R2, [R1+0x6f4] ;  /* 0x0006f40001027983 */ /* 0x000f680000300800 */
[----:B---3--:R0:W-:Y:S02]  /*f690*/  STS.U8 [R76+UR9+0x8380], R8 ;  /* 0x008380084c007988 */ /* 0x0081e40008000009 */
[----:B0-----:R-:W-:-:S06]  /*f6a0*/  PRMT R8, RZ, 0x7610, R8 ;  /* 0x00007610ff087816 */ /* 0x001fcc0000000008 */
[----:B------:R0:W3:Y:S02]  /*f6b0*/  @P1 LDG.E.U8 R8, desc[UR24][R10.64] ;  /* 0x000000180a081981 */ /* 0x0000e4000c1e1100 */
[----:B0-----:R-:W-:Y:S02]  /*f6c0*/  @P1 IMAD.MOV.U32 R10, RZ, RZ, R0 ;  /* 0x000000ffff0a1224 */ /* 0x001fe400078e0000 */
[----:B------:R-:W-:Y:S01]  /*f6d0*/  @P1 IMAD.MOV.U32 R11, RZ, RZ, R25 ;  /* 0x000000ffff0b1224 */ /* 0x000fe200078e0019 */
[----:B------:R-:W5:Y:S04]  /*f6e0*/  LDL.LU R0, [R1+0x6f0] ;  /* 0x0006f00001007983 */ /* 0x000f680000300800 */
[----:B---3--:R0:W-:Y:S02]  /*f6f0*/  STS.U8 [R76+UR9+0x8580], R8 ;  /* 0x008580084c007988 */ /* 0x0081e40008000009 */
[----:B0-----:R-:W-:-:S06]  /*f700*/  PRMT R8, RZ, 0x7610, R8 ;  /* 0x00007610ff087816 */ /* 0x001fcc0000000008 */
[----:B------:R0:W3:Y:S02]  /*f710*/  @P1 LDG.E.U8 R8, desc[UR24][R10.64] ;  /* 0x000000180a081981 */ /* 0x0000e4000c1e1100 */
[----:B0-----:R-:W-:Y:S02]  /*f720*/  @P1 IMAD.MOV.U32 R10, RZ, RZ, R20 ;  /* 0x000000ffff0a1224 */ /* 0x001fe400078e0014 */
[----:B------:R-:W-:Y:S01]  /*f730*/  @P1 IMAD.MOV.U32 R11, RZ, RZ, R21 ;  /* 0x000000ffff0b1224 */ /* 0x000fe200078e0015 */
[----:B---3--:R0:W-:Y:S02]  /*f740*/  STS.U8 [R76+UR9+0x8780], R8 ;  /* 0x008780084c007988 */ /* 0x0081e40008000009 */
[----:B0-----:R-:W-:-:S06]  /*f750*/  PRMT R8, RZ, 0x7610, R8 ;  /* 0x00007610ff087816 */ /* 0x001fcc0000000008 */
[----:B------:R0:W3:Y:S02]  /*f760*/  @P1 LDG.E.U8 R8, desc[UR24][R10.64] ;  /* 0x000000180a081981 */ /* 0x0000e4000c1e1100 */
[----:B0-----:R-:W-:Y:S02]  /*f770*/  @P1 IMAD.MOV.U32 R10, RZ, RZ, R18 ;  /* 0x000000ffff0a1224 */ /* 0x001fe400078e0012 */
[----:B----4-:R-:W-:Y:S01]  /*f780*/  @P1 IMAD.MOV.U32 R11, RZ, RZ, R19 ;  /* 0x000000ffff0b1224 */ /* 0x010fe200078e0013 */
        /* <DEDUP_REMOVED lines=47> */
[----:B------:R-:W3:Y:S04]  /*fa80*/  @P1 LDG.E.U8 R8, desc[UR24][R10.64] ;  /* 0x000000180a081981 */ /* 0x000ee8000c1e1100 */
[----:B--2---:R0:W-:Y:S01]  /*fa90*/  STS.U8 [R76+UR9+0x8180], R9 ;  /* 0x008180094c007988 */ /* 0x0041e20008000009 */
[----:B------:R-:W-:-:S04]  /*faa0*/  ISETP.NE.U32.AND P1, PT, RZ, UR7, PT ;  /* 0x00000007ff007c0c */ /* 0x000fc8000bf25070 */
[C---:B------:R-:W-:Y:S02]  /*fab0*/  ISETP.LT.OR P2, PT, R79.reuse, 0x40, P1 ;  /* 0x000000404f00780c */ /* 0x040fe40000f41670 */
[----:B------:R-:W-:Y:S01]  /*fac0*/  ISETP.GE.AND P3, PT, R79, 0x80, PT ;  /* 0x000000804f00780c */ /* 0x000fe20003f66270 */
[----:B---3--:R0:W-:Y:S01]  /*fad0*/  STS.U8 [R76+UR9+0x9d80], R8 ;  /* 0x009d80084c007988 */ /* 0x0081e20008000009 */
[----:B------:R1:W-:Y:S06]  /*fae0*/  MEMBAR.ALL.CTA ;  /* 0x0000000000007992 */ /* 0x0003ec0000008000 */
[----:B-1----:R-:W1:Y:S02]  /*faf0*/  FENCE.VIEW.ASYNC.S ;  /* 0x00000000000073c6 */ /* 0x002e640000000000 */
[----:B-1----:R-:W-:Y:S06]  /*fb00*/  BAR.SYNC.DEFER_BLOCKING 0x0 ;  /* 0x0000000000007b1d */ /* 0x002fec0000010000 */
[----:B------:R-:W-:Y:S05]  /*fb10*/  @P2 BRA `(.L_x_6) ;  /* 0x00000000008c2947 */ /* 0x000fea0003800000 */
[----:B------:R-:W-:Y:S02]  /*fb20*/  USHF.R.U32.HI UR16, URZ, 0x4, UR9 ;  /* 0x00000004ff107899 */ /* 0x000fe40008011609 */
[----:B------:R-:W-:Y:S02]  /*fb30*/  UIADD3 UR5, UPT, UPT, UR9, 0x8000, URZ ;  /* 0x0000800009057890 */ /* 0x000fe4000fffe0ff */
[----:B------:R-:W-:Y:S02]  /*fb40*/  USGXT.U32 UR16, UR16, 0xe ;  /* 0x0000000e1010789a */ /* 0x000fe40008000000 */
[----:B------:R-:W-:Y:S02]  /*fb50*/  USHF.R.U32.HI UR5, URZ, 0x4, UR5 ;  /* 0x00000004ff057899 */ /* 0x000fe40008011605 */
[----:B------:R-:W-:Y:S01]  /*fb60*/  UIADD3 UR26, UP1, UPT, UR16, 0x100, URZ ;  /* 0x00000100101a7890 */ /* 0x000fe2000ff3e0ff */
[----:B------:R-:W-:Y:S01]  /*fb70*/  UMOV UR4, URZ ;  /* 0x000000ff00047c82 */ /* 0x000fe20008000000 */
[----:B------:R-:W-:-:S02]  /*fb80*/  USGXT.U32 UR6, UR5, 0xe ;  /* 0x0000000e0506789a */ /* 0x000fc40008000000 */
[----:B------:R-:W-:Y:S01]  /*fb90*/  UIADD3.X UR27, UPT, UPT, UR4, 0x40004040, URZ, UP1, !UPT ;  /* 0x40004040041b7890 */ /* 0x000fe20008ffe4ff */
[----:B------:R-:W-:Y:S01]  /*fba0*/  UMOV UR14, 0xfffffffe ;  /* 0xfffffffe000e7882 */ /* 0x000fe20000000000 */
[----:B------:R-:W-:Y:S01]  /*fbb0*/  UMOV UR15, 0x7fffbfdf ;  /* 0x7fffbfdf000f7882 */ /* 0x000fe20000000000 */
[----:B------:R-:W-:Y:S01]  /*fbc0*/  UMOV UR7, URZ ;  /* 0x000000ff00077c82 */ /* 0x000fe20008000000 */
[----:B------:R-:W-:Y:S02]  /*fbd0*/  UIADD3 UR20, UPT, UPT, UR8, 0x80, URZ ;  /* 0x0000008008147890 */ /* 0x000fe4000fffe0ff */
[----:B------:R-:W-:Y:S02]  /*fbe0*/  UIADD3.64 UR14, UPT, UPT, UR6, -UR14, URZ ;  /* 0x8000000e060e7297 */ /* 0x000fe4000fffe0ff */
[----:B------:R-:W-:Y:S02]  /*fbf0*/  UIADD3.64 UR18, UPT, UPT, UR26, 0x100, URZ ;  /* 0x000001001a127897 */ /* 0x000fe4000fffe0ff */
[----:B------:R-:W-:-:S02]  /*fc00*/  UIADD3 UR21, UPT, UPT, UR8, 0x80, URZ ;  /* 0x0000008008157890 */ /* 0x000fc4000fffe0ff */
[----:B------:R-:W-:Y:S01]  /*fc10*/  UIADD3.64 UR22, UPT, UPT, UR26, 0x200, URZ ;  /* 0x000002001a167897 */ /* 0x000fe2000fffe0ff */
[----:B------:R-:W-:Y:S01]  /*fc20*/  UMOV UR28, 0x0 ;  /* 0x00000000001c7882 */ /* 0x000fe20000000000 */
[----:B------:R-:W-:Y:S01]  /*fc30*/  UMOV UR29, 0x8208490 ;  /* 0x08208490001d7882 */ /* 0x000fe20000000000 */
[----:B------:R-:W-:Y:S01]  /*fc40*/  UMOV UR17, 0x40004040 ;  /* 0x4000404000117882 */ /* 0x000fe20000000000 */
[----:B------:R-:W-:Y:S01]  /*fc50*/  UMOV UR7, 0x80004020 ;  /* 0x8000402000077882 */ /* 0x000fe20000000000 */
[----:B------:R-:W-:Y:S01]  /*fc60*/  UMOV UR30, 0x0 ;  /* 0x00000000001e7882 */ /* 0x000fe20000000000 */
[----:B------:R-:W-:Y:S01]  /*fc70*/  UMOV UR31, 0x8208490 ;  /* 0x08208490001f7882 */ /* 0x000fe20000000000 */
[----:B------:R-:W-:Y:S01]  /*fc80*/  UMOV UR32, 0x0 ;  /* 0x0000000000207882 */ /* 0x000fe20000000000 */
[----:B------:R-:W-:Y:S01]  /*fc90*/  UMOV UR33, 0x8208490 ;  /* 0x0820849000217882 */ /* 0x000fe20000000000 */
[----:B------:R-:W-:Y:S01]  /*fca0*/  UMOV UR4, UR11 ;  /* 0x0000000b00047c82 */ /* 0x000fe20008000000 */
[----:B------:R-:W-:Y:S01]  /*fcb0*/  UMOV UR5, URZ ;  /* 0x000000ff00057c82 */ /* 0x000fe20008000000 */
[----:B------:R1:W-:Y:S01]  /*fcc0*/  UTCQMMA gdesc[UR16], gdesc[UR6], tmem[UR8], tmem[UR28], idesc[UR29], !UPT ;  /* 0x00ff1c06100075ea */ /* 0x0003e2000f800308 */
[----:B------:R-:W-:Y:S01]  /*fcd0*/  UMOV UR34, 0x0 ;  /* 0x0000000000227882 */ /* 0x000fe20000000000 */
[----:B------:R-:W-:Y:S01]  /*fce0*/  UMOV UR35, 0x8208490 ;  /* 0x0820849000237882 */ /* 0x000fe20000000000 */
[----:B------:R1:W-:Y:S01]  /*fcf0*/  UTCQMMA gdesc[UR26], gdesc[UR14], tmem[UR8], tmem[UR30], idesc[UR31], UPT ;  /* 0x00ff1e0e1a0075ea */ /* 0x0003e2000b800308 */
[----:B------:R-:W-:Y:S01]  /*fd00*/  UMOV UR4, UR4 ;  /* 0x0000000400047c82 */ /* 0x000fe20008000000 */
[----:B------:R1:W-:Y:S01]  /*fd10*/  UTCQMMA gdesc[UR18], gdesc[UR6], tmem[UR20], tmem[UR32], idesc[UR33], !UPT ;  /* 0x00ff2006120075ea */ /* 0x0003e2000f800314 */
[----:B------:R1:W-:Y:S01]  /*fd20*/  UTCQMMA gdesc[UR22], gdesc[UR14], tmem[UR21], tmem[UR34], idesc[UR35], UPT ;  /* 0x00ff220e160075ea */ /* 0x0003e2000b800315 */
[----:B------:R1:W-:Y:S01]  /*fd30*/  UTCBAR [UR4], URZ ;  /* 0x000000ff040073e9 */ /* 0x0003e200080000ff */
[----:B------:R-:W-:Y:S01]  /*fd40*/  NOP ;  /* 0x0000000000007918 */ /* 0x000fe20000000000 */
.L_x_6:
[----:B-1----:R-:W-:Y:S01]  /*fd50*/  UMOV UR4, URZ ;  /* 0x000000ff00047c82 */ /* 0x002fe20008000000 */
[----:B------:R-:W-:Y:S05]  /*fd60*/  @!P3 BRA `(.L_x_7) ;  /* 0x000000b80038b947 */ /* 0x000fea0003800000 */
[----:B0-----:R-:W-:Y:S01]  /*fd70*/  SHF.R.S32.HI R8, RZ, 0x1f, R79 ;  /* 0x0000001fff087819 */ /* 0x001fe2000001144f */
[----:B------:R-:W-:Y:S01]  /*fd80*/  UIADD3 UR4, UPT, UPT, UR9, 0x4000, URZ ;  /* 0x0000400009047890 */ /* 0x000fe2000fffe0ff */
[----:B------:R-:W-:Y:S02]  /*fd90*/  UMOV UR5, URZ ;  /* 0x000000ff00057c82 */ /* 0x000fe40008000000 */
[----:B------:R-:W-:Y:S01]  /*fda0*/  LEA.HI R8, R8, R79, RZ, 0x6 ;  /* 0x0000004f08087211 */ /* 0x000fe200078f30ff */
[----:B------:R-:W-:Y:S02]  /*fdb0*/  USHF.R.U32.HI UR16, URZ, 0x4, UR4 ;  /* 0x00000004ff107899 */ /* 0x000fe40008011604 */
[----:B------:R-:W-:Y:S01]  /*fdc0*/  UIADD3 UR4, UPT, UPT, UR9, 0xa000, URZ ;  /* 0x0000a00009047890 */ /* 0x000fe2000fffe0ff */
[----:B------:R-:W-:Y:S01]  /*fdd0*/  SHF.R.S32.HI R8, RZ, 0x6, R8 ;  /* 0x00000006ff087819 */ /* 0x000fe20000011408 */
[----:B------:R-:W-:Y:S02]  /*fde0*/  USGXT.U32 UR16, UR16, 0xe ;  /* 0x0000000e1010789a */ /* 0x000fe40008000000 */
[----:B------:R-:W-:Y:S01]  /*fdf0*/  USHF.R.U32.HI UR4, URZ, 0x4, UR4 ;  /* 0x00000004ff047899 */ /* 0x000fe20008011604 */
[----:B------:R-:W-:Y:S01]  /*fe00*/  VIMNMX R8, PT, PT, R8, 0x2, !PT ;  /* 0x0000000208087848 */ /* 0x000fe20007fe0100 */
[----:B------:R-:W-:-:S02]  /*fe10*/  UIADD3 UR32, UP1, UPT, UR16, 0x100, URZ ;  /* 0x0000010010207890 */ /* 0x000fc4000ff3e0ff */
[----:B------:R-:W-:Y:S02]  /*fe20*/  USGXT.U32 UR4, UR4, 0xe ;  /* 0x0000000e0404789a */ /* 0x000fe40008000000 */
[----:B------:R-:W-:Y:S01]  /*fe30*/  VIADD R9, R8, 0xfffffffe ;  /* 0xfffffffe08097836 */ /* 0x000fe20000000000 */
[----:B------:R-:W-:Y:S01]  /*fe40*/  USHF.L.U32 UR20, UR12, 0x6, URZ ;  /* 0x000000060c147899 */ /* 0x000fe200080006ff */
[----:B------:R-:W-:Y:S01]  /*fe50*/  IMAD.MOV.U32 R8, RZ, RZ, RZ ;  /* 0x000000ffff087224 */ /* 0x000fe200078e00ff */
[----:B------:R-:W-:Y:S02]  /*fe60*/  USHF.L.U32 UR21, UR13, 0x6, URZ ;  /* 0x000000060d157899 */ /* 0x000fe400080006ff */
[----:B------:R0:W-:Y:S01]  /*fe70*/  STL [R1+0x6ec], R9 ;  /* 0x0006ec0901007387 */ /* 0x0001e20000100800 */
[----:B------:R-:W-:Y:S01]  /*fe80*/  UIADD3.X UR33, UPT, UPT, UR5, 0x40004040, URZ, UP1, !UPT ;  /* 0x4000404005217890 */ /* 0x000fe20008ffe4ff */
[----:B------:R-:W-:Y:S02]  /*fe90*/  UMOV UR14, 0xfffffffe ;  /* 0xfffffffe000e7882 */ /* 0x000fe40000000000 */
[----:B------:R0:W-:Y:S01]  /*fea0*/  STL [R1+0x6c8], RZ ;  /* 0x0006c8ff01007387 */ /* 0x0001e20000100800 */
[----:B------:R-:W-:Y:S01]  /*feb0*/  UMOV UR15, 0x7fffbfdf ;  /* 0x7fffbfdf000f7882 */ /* 0x000fe20000000000 */
[----:B------:R-:W-:-:S02]  /*fec0*/  USHF.R.S32.HI UR23, URZ, 0x1f, UR20 ;  /* 0x0000001fff177899 */ /* 0x000fc40008011414 */
[----:B------:R-:W-:Y:S02]  /*fed0*/  USHF.R.S32.HI UR30, URZ, 0x1f, UR21 ;  /* 0x0000001fff1e7899 */ /* 0x000fe40008011415 */
[----:B------:R-:W-:Y:S02]  /*fee0*/  UIADD3.64 UR14, UPT, UPT, UR4, -UR14, URZ ;  /* 0x8000000e040e7297 */ /* 0x000fe4000fffe0ff */
[----:B------:R-:W-:Y:S02]  /*fef0*/  UIADD3.64 UR26, UPT, UPT, UR32, 0x100, URZ ;  /* 0x00000100201a7897 */ /* 0x000fe4000fffe0ff */
[----:B------:R-:W-:Y:S01]  /*ff00*/  UIADD3.64 UR28, UPT, UPT, UR32, 0x200, URZ ;  /* 0x00000200201c7897 */ /* 0x000fe2000fffe0ff */
[----:B------:R-:W-:Y:S01]  /*ff10*/  UMOV UR22, 0x1 ;  /* 0x0000000100167882 */ /* 0x000fe20000000000 */
[----:B------:R-:W-:Y:S01]  /*ff20*/  UMOV UR12, UR4 ;  /* 0x00000004000c7c82 */ /* 0x000fe20008000000 */
[----:B0-----:R-:W-:-:S09]  /*ff30*/  UMOV UR13, 0x80004020 ;  /* 0x80004020000d7882 */ /* 0x001fd20000000000 */
.L_x_10:
[----:B------:R-:W2:Y:S01]  /*ff40*/  LDL.LU R19, [R1+0x20c] ;  /* 0x00020c0001137983 */ /* 0x000ea20000300800 */
[----:B------:R-:W-:Y:S01]  /*ff50*/  IMAD.U32 R8, R8, -0x80000000, RZ ;  /* 0x8000000008087824 */ /* 0x000fe200078e00ff */
[----:B------:R-:W0:Y:S02]  /*ff60*/  LDC R41, c[0x0][0x3a0] ;  /* 0x0000e800ff297b82 */ /* 0x000e240000000800 */
[----:B------:R-:W3:Y:S04]  /*ff70*/  LDL.LU R18, [R1+0x3e4] ;  /* 0x0003e40001127983 */ /* 0x000ee80000300800 */
[----:B------:R-:W4:Y:S04]  /*ff80*/  LDL.LU R17, [R1+0x3e0] ;  /* 0x0003e00001117983 */ /* 0x000f280000300800 */
[----:B------:R-:W4:Y:S04]  /*ff90*/  LDL.LU R10, [R1+0x3dc] ;  /* 0x0003dc00010a7983 */ /* 0x000f280000300800 */
[----:B------:R-:W4:Y:S04]  /*ffa0*/  LDL.LU R16, [R1+0x3d8] ;  /* 0x0003d80001107983 */ /* 0x000f280000300800 */
[----:B-1----:R-:W4:Y:S04]  /*ffb0*/  LDL.LU R9, [R1+0x1f8] ;  /* 0x0001f80001097983 */ /* 0x002f280000300800 */
[----:B------:R-:W4:Y:S04]  /*ffc0*/  LDL.LU R15, [R1+0x3d4] ;  /* 0x0003d400010f7983 */ /* 0x000f280000300800 */
[----:B------:R-:W4:Y:S04]  /*ffd0*/  LDL.LU R13, [R1+0x208] ;  /* 0x00020800010d7983 */ /* 0x000f280000300800 */
[----:B------:R-:W4:Y:S04]  /*ffe0*/  LDL.LU R14, [R1+0x3d0] ;  /* 0x0003d000010e7983 */ /* 0x000f280000300800 */
[----:B------:R-:W4:Y:S04]  /*fff0*/  LDL.LU R12, [R1+0x204] ;  /* 0x00020400010c7983 */ /* 0x000f280000300800 */
[----:B------:R-:W4:Y:S01]  /*10000*/  LDL.LU R11, [R1+0x3c8] ;  /* 0x0003c800010b7983 */ /* 0x000f220000300800 */
[----:B--2---:R-:W-:-:S02]  /*10010*/  IADD3 R19, P2, PT, R19, UR21, RZ ;  /* 0x0000001513137c10 */ /* 0x004fc4000ff5e0ff */
[----:B---3--:R-:W-:-:S03]  /*10020*/  IADD3 R18, P3, PT, R18, UR21, RZ ;  /* 0x0000001512127c10 */ /* 0x008fc6000ff7e0ff */
[----:B------:R-:W-:Y:S01]  /*10030*/  STL [R1+0x20c], R19 ;  /* 0x00020c1301007387 */ /* 0x000fe20000100800 */
[----:B----4-:R-:W-:Y:S02]  /*10040*/  IADD3 R17, P4, PT, R17, UR21, RZ ;  /* 0x0000001511117c10 */ /* 0x010fe4000ff9e0ff */
[----:B------:R-:W-:-:S05]  /*10050*/  IADD3 R10, P5, PT, R10, UR21, RZ ;  /* 0x000000150a0a7c10 */ /* 0x000fca000ffbe0ff */
[----:B------:R1:W-:Y:S01]  /*10060*/  STL [R1+0x3dc], R10 ;  /* 0x0003dc0a01007387 */ /* 0x0003e20000100800 */
[----:B------:R-:W-:-:S03]  /*10070*/  IADD3.X R9, PT, PT, R9, UR30, RZ, P2, !PT ;  /* 0x0000001e09097c10 */ /* 0x000fc600097fe4ff */
[----:B------:R-:W-:Y:S04]  /*10080*/  STL [R1+0x3e4], R18 ;  /* 0x0003e41201007387 */ /* 0x000fe80000100800 */
[----:B-1----:R-:W2:Y:S01]  /*10090*/  LDL.LU R10, [R1+0x200] ;  /* 0x00020000010a7983 */ /* 0x002ea20000300800 */
[----:B------:R-:W-:-:S03]  /*100a0*/  IADD3 R16, P6, PT, R16, UR21, RZ ;  /* 0x0000001510107c10 */ /* 0x000fc6000ffde0ff */
[----:B------:R-:W-:Y:S04]  /*100b0*/  STL [R1+0x3e0], R17 ;  /* 0x0003e01101007387 */ /* 0x000fe80000100800 */
[----:B------:R1:W-:Y:S04]  /*100c0*/  STL [R1+0x1f8], R9 ;  /* 0x0001f80901007387 */ /* 0x0003e80000100800 */
[----:B-1----:R-:W3:Y:S01]  /*100d0*/  LDL.LU R9, [R1+0x3c0] ;  /* 0x0003c00001097983 */ /* 0x002ee20000300800 */
[----:B------:R-:W-:Y:S02]  /*100e0*/  IADD3.X R13, PT, PT, R13, UR30, RZ, P3, !PT ;  /* 0x0000001e0d0d7c10 */ /* 0x000fe40009ffe4ff */
[----:B------:R-:W-:Y:S01]  /*100f0*/  IADD3 R15, P2, PT, R15, UR21, RZ ;  /* 0x000000150f0f7c10 */ /* 0x000fe2000ff5e0ff */
[----:B------:R-:W-:Y:S01]  /*10100*/  STL [R1+0x3d8], R16 ;  /* 0x0003d81001007387 */ /* 0x000fe20000100800 */
[----:B------:R-:W-:-:S02]  /*10110*/  IADD3.X R12, PT, PT, R12, UR30, RZ, P4, !PT ;  /* 0x0000001e0c0c7c10 */ /* 0x000fc4000a7fe4ff */
[----:B------:R-:W-:Y:S01]  /*10120*/  IADD3 R14, P3, PT, R14, UR21, RZ ;  /* 0x000000150e0e7c10 */ /* 0x000fe2000ff7e0ff */
[----:B------:R1:W-:Y:S01]  /*10130*/  STL [R1+0x208], R13 ;  /* 0x0002080d01007387 */ /* 0x0003e20000100800 */
[----:B------:R-:W-:-:S03]  /*10140*/  IADD3 R11, P4, PT, R11, UR21, RZ ;  /* 0x000000150b0b7c10 */ /* 0x000fc6000ff9e0ff */
[----:B-1----:R-:W4:Y:S04]  /*10150*/  LDL.LU R13, [R1+0x1fc] ;  /* 0x0001fc00010d7983 */ /* 0x002f280000300800 */
[----:B------:R-:W-:Y:S04]  /*10160*/  STL [R1+0x3d4], R15 ;  /* 0x0003d40f01007387 */ /* 0x000fe80000100800 */
[----:B------:R1:W-:Y:S04]  /*10170*/  STL [R1+0x204], R12 ;  /* 0x0002040c01007387 */ /* 0x0003e80000100800 */
[----:B-1----:R-:W4:Y:S04]  /*10180*/  LDL.LU R12, [R1+0x3b8] ;  /* 0x0003b800010c7983 */ /* 0x002f280000300800 */
[----:B------:R-:W-:Y:S04]  /*10190*/  STL [R1+0x3d0], R14 ;  /* 0x0003d00e01007387 */ /* 0x000fe80000100800 */
[----:B------:R-:W4:Y:S04]  /*101a0*/  LDL.LU R35, [R1+0x1f4] ;  /* 0x0001f40001237983 */ /* 0x000f280000300800 */
[----:B------:R-:W4:Y:S04]  /*101b0*/  LDL.LU R34, [R1+0x3b0] ;  /* 0x0003b00001227983 */ /* 0x000f280000300800 */
[----:B------:R-:W4:Y:S04]  /*101c0*/  LDL.LU R33, [R1+0x3cc] ;  /* 0x0003cc0001217983 */ /* 0x000f280000300800 */
[----:B------:R1:W-:Y:S04]  /*101d0*/  STL [R1+0x3c8], R11 ;  /* 0x0003c80b01007387 */ /* 0x0003e80000100800 */
[----:B------:R-:W4:Y:S04]  /*101e0*/  LDL.LU R32, [R1+0x3a8] ;  /* 0x0003a80001207983 */ /* 0x000f280000300800 */
        /* <DEDUP_REMOVED lines=15> */
[----:B-1----:R-:W4:Y:S04]  /*102e0*/  LDL.LU R11, [R1+0x368] ;  /* 0x00036800010b7983 */ /* 0x002f280000300800 */
[----:B------:R-:W4:Y:S01]  /*102f0*/  LDL.LU R16, [R1+0x384] ;  /* 0x0003840001107983 */ /* 0x000f220000300800 */
[----:B--2---:R-:W-:-:S05]  /*10300*/  IADD3.X R10, PT, PT, R10, UR30, RZ, P5, !PT ;  /* 0x0000001e0a0a7c10 */ /* 0x004fca000affe4ff */
[----:B------:R1:W-:Y:S04]  /*10310*/  STL [R1+0x200], R10 ;  /* 0x0002000a01007387 */ /* 0x0003e80000100800 */
[----:B-1----:R-:W2:Y:S01]  /*10320*/  LDL.LU R10, [R1+0x360] ;  /* 0x00036000010a7983 */ /* 0x002ea20000300800 */
[----:B---3--:R-:W-:-:S03]  /*10330*/  IADD3 R9, P5, PT, R9, UR21, RZ ;  /* 0x0000001509097c10 */ /* 0x008fc6000ffbe0ff */
[----:B------:R-:W3:Y:S04]  /*10340*/  LDL.LU R15, [R1+0x37c] ;  /* 0x00037c00010f7983 */ /* 0x000ee80000300800 */
[----:B------:R1:W-:Y:S04]  /*10350*/  STL [R1+0x3c0], R9 ;  /* 0x0003c00901007387 */ /* 0x0003e80000100800 */
[----:B-1----:R-:W3:Y:S01]  /*10360*/  LDL.LU R9, [R1+0x358] ;  /* 0x0003580001097983 */ /* 0x002ee20000300800 */
[----:B----4-:R-:W-:-:S03]  /*10370*/  IADD3.X R13, PT, PT, R13, UR30, RZ, P6, !PT ;  /* 0x0000001e0d0d7c10 */ /* 0x010fc6000b7fe4ff */
[----:B------:R-:W4:Y:S04]  /*10380*/  LDL.LU R14, [R1+0x374] ;  /* 0x00037400010e7983 */ /* 0x000f280000300800 */
[----:B------:R1:W-:Y:S04]  /*10390*/  STL [R1+0x1fc], R13 ;  /* 0x0001fc0d01007387 */ /* 0x0003e80000100800 */
[----:B-1----:R-:W4:Y:S01]  /*103a0*/  LDL.LU R13, [R1+0x350] ;  /* 0x00035000010d7983 */ /* 0x002f220000300800 */
[----:B------:R-:W-:-:S05]  /*103b0*/  IADD3 R12, P6, PT, R12, UR21, RZ ;  /* 0x000000150c0c7c10 */ /* 0x000fca000ffde0ff */
[----:B------:R1:W-:Y:S01]  /*103c0*/  STL [R1+0x3b8], R12 ;  /* 0x0003b80c01007387 */ /* 0x0003e20000100800 */
[----:B------:R-:W-:Y:S02]  /*103d0*/  IADD3.X R35, PT, PT, R35, UR30, RZ, P2, !PT ;  /* 0x0000001e23237c10 */ /* 0x000fe400097fe4ff */
[----:B------:R-:W-:Y:S01]  /*103e0*/  IADD3 R34, P2, PT, R34, UR21, RZ ;  /* 0x0000001522227c10 */ /* 0x000fe2000ff5e0ff */
[----:B-1----:R-:W4:Y:S01]  /*103f0*/  LDL.LU R12, [R1+0x36c] ;  /* 0x00036c00010c7983 */ /* 0x002f220000300800 */
[----:B------:R-:W-:-:S03]  /*10400*/  IADD3.X R33, PT, PT, R33, UR30, RZ, P3, !PT ;  /* 0x0000001e21217c10 */ /* 0x000fc60009ffe4ff */
[----:B------:R-:W-:Y:S01]  /*10410*/  STL [R1+0x1f4], R35 ;  /* 0x0001f42301007387 */ /* 0x000fe20000100800 */
[----:B------:R-:W-:-:S03]  /*10420*/  IADD3 R32, P3, PT, R32, UR21, RZ ;  /* 0x0000001520207c10 */ /* 0x000fc6000ff7e0ff */
[----:B------:R-:W-:Y:S01]  /*10430*/  STL [R1+0x3b0], R34 ;  /* 0x0003b02201007387 */ /* 0x000fe20000100800 */
        /* <DEDUP_REMOVED lines=26> */
[----:B------:R-:W-:Y:S02]  /*105e0*/  IADD3 R18, P5, PT, R18, UR21, RZ ;  /* 0x0000001512127c10 */ /* 0x000fe4000ffbe0ff */
[----:B------:R-:W-:Y:S01]  /*105f0*/  IADD3.X R17, PT, PT, R17, UR30, RZ, P6, !PT ;  /* 0x0000001e11117c10 */ /* 0x000fe2000b7fe4ff */
[----:B------:R-:W-:Y:S01]  /*10600*/  STL [R1+0x378], R20 ;  /* 0x0003781401007387 */ /* 0x000fe20000100800 */
[----:B------:R-:W-:-:S03]  /*10610*/  IADD3 R11, P6, PT, R11, UR21, RZ ;  /* 0x000000150b0b7c10 */ /* 0x000fc6000ffde0ff */
[----:B------:R-:W-:Y:S01]  /*10620*/  STL [R1+0x394], R19 ;  /* 0x0003941301007387 */ /* 0x000fe20000100800 */
[----:B------:R-:W-:-:S03]  /*10630*/  IADD3.X R16, PT, PT, R16, UR30, RZ, P2, !PT ;  /* 0x0000001e10107c10 */ /* 0x000fc600097fe4ff */
[----:B------:R1:W-:Y:S04]  /*10640*/  STL [R1+0x368], R11 ;  /* 0x0003680b01007387 */ /* 0x0003e80000100800 */
[----:B------:R-:W-:Y:S04]  /*10650*/  STL [R1+0x370], R18 ;  /* 0x0003701201007387 */ /* 0x000fe80000100800 */
[----:B-1----:R-:W4:Y:S04]  /*10660*/  LDL.LU R11, [R1+0x348] ;  /* 0x00034800010b7983 */ /* 0x002f280000300800 */
[----:B------:R-:W-:Y:S01]  /*10670*/  STL [R1+0x38c], R17 ;  /* 0x00038c1101007387 */ /* 0x000fe20000100800 */
[----:B--2---:R-:W-:-:S02]  /*10680*/  IADD3 R10, P2, PT, R10, UR21, RZ ;  /* 0x000000150a0a7c10 */ /* 0x004fc4000ff5e0ff */
[----:B---3--:R-:W-:-:S03]  /*10690*/  IADD3.X R15, PT, PT, R15, UR30, RZ, P3, !PT ;  /* 0x0000001e0f0f7c10 */ /* 0x008fc60009ffe4ff */
[----:B------:R1:W-:Y:S04]  /*106a0*/  STL [R1+0x360], R10 ;  /* 0x0003600a01007387 */ /* 0x0003e80000100800 */
[----:B-1----:R-:W2:Y:S01]  /*106b0*/  LDL.LU R10, [R1+0x364] ;  /* 0x00036400010a7983 */ /* 0x002ea20000300800 */
[----:B------:R-:W-:-:S03]  /*106c0*/  IADD3 R9, P3, PT, R9, UR21, RZ ;  /* 0x0000001509097c10 */ /* 0x000fc6000ff7e0ff */
[----:B------:R-:W-:Y:S04]  /*106d0*/  STL [R1+0x384], R16 ;  /* 0x0003841001007387 */ /* 0x000fe80000100800 */
[----:B------:R1:W-:Y:S04]  /*106e0*/  STL [R1+0x358], R9 ;  /* 0x0003580901007387 */ /* 0x0003e80000100800 */
[----:B-1----:R-:W3:Y:S01]  /*106f0*/  LDL.LU R9, [R1+0x340] ;  /* 0x0003400001097983 */ /* 0x002ee20000300800 */
[----:B----4-:R-:W-:Y:S02]  /*10700*/  IADD3.X R14, PT, PT, R14, UR30, RZ, P4, !PT ;  /* 0x0000001e0e0e7c10 */ /* 0x010fe4000a7fe4ff */
[----:B------:R-:W-:Y:S01]  /*10710*/  IADD3 R13, P4, PT, R13, UR21, RZ ;  /* 0x000000150d0d7c10 */ /* 0x000fe2000ff9e0ff */
[----:B------:R-:W-:Y:S04]  /*10720*/  STL [R1+0x37c], R15 ;  /* 0x00037c0f01007387 */ /* 0x000fe80000100800 */
[----:B------:R1:W-:Y:S04]  /*10730*/  STL [R1+0x350], R13 ;  /* 0x0003500d01007387 */ /* 0x0003e80000100800 */
[----:B-1----:R-:W4:Y:S01]  /*10740*/  LDL.LU R13, [R1+0x35c] ;  /* 0x00035c00010d7983 */ /* 0x002f220000300800 */
[----:B------:R-:W-:-:S03]  /*10750*/  IADD3.X R12, PT, PT, R12, UR30, RZ, P5, !PT ;  /* 0x0000001e0c0c7c10 */ /* 0x000fc6000affe4ff */
        /* <DEDUP_REMOVED lines=21> */
[----:B-1----:R-:W4:Y:S01]  /*108b0*/  LDL.LU R12, [R1+0x30c] ;  /* 0x00030c00010c7983 */ /* 0x002f220000300800 */
[----:B------:R-:W-:-:S03]  /*108c0*/  IADD3 R11, P5, PT, R11, UR21, RZ ;  /* 0x000000150b0b7c10 */ /* 0x000fc6000ffbe0ff */
[----:B------:R-:W4:Y:S04]  /*108d0*/  LDL.LU R16, [R1+0x2e8] ;  /* 0x0002e80001107983 */ /* 0x000f280000300800 */
[----:B------:R1:W-:Y:S04]  /*108e0*/  STL [R1+0x348], R11 ;  /* 0x0003480b01007387 */ /* 0x0003e80000100800 */
        /* <DEDUP_REMOVED lines=9> */
[----:B----4-:R-:W-:-:S05]  /*10980*/  IADD3.X R13, PT, PT, R13, UR30, RZ, P2, !PT ;  /* 0x0000001e0d0d7c10 */ /* 0x010fca00097fe4ff */
[----:B------:R1:W-:Y:S01]  /*10990*/  STL [R1+0x35c], R13 ;  /* 0x00035c0d01007387 */ /* 0x0003e20000100800 */
[----:B------:R-:W-:Y:S02]  /*109a0*/  IADD3 R35, P2, PT, R35, UR21, RZ ;  /* 0x0000001523237c10 */ /* 0x000fe4000ff5e0ff */
[----:B------:R-:W-:Y:S01]  /*109b0*/  IADD3.X R34, PT, PT, R34, UR30, RZ, P3, !PT ;  /* 0x0000001e22227c10 */ /* 0x000fe20009ffe4ff */
[----:B-1----:R-:W4:Y:S01]  /*109c0*/  LDL.LU R13, [R1+0x2d0] ;  /* 0x0002d000010d7983 */ /* 0x002f220000300800 */
        /* <DEDUP_REMOVED lines=34> */
[----:B------:R-:W-:Y:S04]  /*10bf0*/  STL [R1+0x2f8], R19 ;  /* 0x0002f81301007387 */ /* 0x000fe80000100800 */
[----:B------:R1:W-:Y:S01]  /*10c00*/  STL [R1+0x30c], R12 ;  /* 0x00030c0c01007387 */ /* 0x0003e20000100800 */
[----:B------:R-:W-:-:S03]  /*10c10*/  IADD3 R16, P2, PT, R16, UR21, RZ ;  /* 0x0000001510107c10 */ /* 0x000fc6000ff5e0ff */
[----:B------:R-:W-:Y:S04]  /*10c20*/  STL [R1+0x314], R18 ;  /* 0x0003141201007387 */ /* 0x000fe80000100800 */
[----:B-1----:R-:W4:Y:S01]  /*10c30*/  LDL.LU R12, [R1+0x2ec] ;  /* 0x0002ec00010c7983 */ /* 0x002f220000300800 */
[----:B------:R-:W-:-:S03]  /*10c40*/  IADD3.X R11, PT, PT, R11, UR30, RZ, P3, !PT ;  /* 0x0000001e0b0b7c10 */ /* 0x000fc60009ffe4ff */
[----:B------:R-:W-:Y:S04]  /*10c50*/  STL [R1+0x2f0], R17 ;  /* 0x0002f01101007387 */ /* 0x000fe80000100800 */
[----:B------:R1:W-:Y:S01]  /*10c60*/  STL [R1+0x304], R11 ;  /* 0x0003040b01007387 */ /* 0x0003e20000100800 */
[----:B------:R-:W-:-:S03]  /*10c70*/  IADD3 R15, P3, PT, R15, UR21, RZ ;  /* 0x000000150f0f7c10 */ /* 0x000fc6000ff7e0ff */
[----:B-1----:R-:W4:Y:S04]  /*10c80*/  LDL.LU R11, [R1+0x2c8] ;  /* 0x0002c800010b7983 */ /* 0x002f280000300800 */
[----:B------:R-:W-:Y:S01]  /*10c90*/  STL [R1+0x2e8], R16 ;  /* 0x0002e81001007387 */ /* 0x000fe20000100800 */
[----:B--2---:R-:W-:-:S05]  /*10ca0*/  IADD3.X R10, PT, PT, R10, UR30, RZ, P4, !PT ;  /* 0x0000001e0a0a7c10 */ /* 0x004fca000a7fe4ff */
[----:B------:R1:W-:Y:S04]  /*10cb0*/  STL [R1+0x2fc], R10 ;  /* 0x0002fc0a01007387 */ /* 0x0003e80000100800 */
[----:B-1----:R-:W2:Y:S01]  /*10cc0*/  LDL.LU R10, [R1+0x2e4] ;  /* 0x0002e400010a7983 */ /* 0x002ea20000300800 */
[----:B---3--:R-:W-:-:S03]  /*10cd0*/  IADD3.X R9, PT, PT, R9, UR30, RZ, P5, !PT ;  /* 0x0000001e09097c10 */ /* 0x008fc6000affe4ff */
[----:B------:R-:W-:Y:S04]  /*10ce0*/  STL [R1+0x2e0], R15 ;  /* 0x0002e00f01007387 */ /* 0x000fe80000100800 */
[----:B------:R1:W-:Y:S04]  /*10cf0*/  STL [R1+0x2f4], R9 ;  /* 0x0002f40901007387 */ /* 0x0003e80000100800 */
[----:B-1----:R-:W3:Y:S01]  /*10d00*/  LDL.LU R9, [R1+0x2c0] ;  /* 0x0002c00001097983 */ /* 0x002ee20000300800 */
[----:B------:R-:W-:Y:S02]  /*10d10*/  IADD3 R14, P4, PT, R14, UR21, RZ ;  /* 0x000000150e0e7c10 */ /* 0x000fe4000ff9e0ff */
[----:B----4-:R-:W-:-:S03]  /*10d20*/  IADD3 R13, P5, PT, R13, UR21, RZ ;  /* 0x000000150d0d7c10 */ /* 0x010fc6000ffbe0ff */
        /* <DEDUP_REMOVED lines=22> */
[----:B------:R-:W-:-:S03]  /*10e90*/  IADD3.X R12, PT, PT, R12, UR30, RZ, P6, !PT ;  /* 0x0000001e0c0c7c10 */ /* 0x000fc6000b7fe4ff */
[----:B------:R-:W4:Y:S04]  /*10ea0*/  LDL.LU R16, [R1+0x28c] ;  /* 0x00028c0001107983 */ /* 0x000f280000300800 */
[----:B------:R1:W-:Y:S04]  /*10eb0*/  STL [R1+0x2ec], R12 ;  /* 0x0002ec0c01007387 */ /* 0x0003e80000100800 */
        /* <DEDUP_REMOVED lines=9> */
[----:B---3--:R-:W-:-:S05]  /*10f50*/  IADD3 R9, P2, PT, R9, UR21, RZ ;  /* 0x0000001509097c10 */ /* 0x008fca000ff5e0ff */
[----:B------:R1:W-:Y:S04]  /*10f60*/  STL [R1+0x2c0], R9 ;  /* 0x0002c00901007387 */ /* 0x0003e80000100800 */
[----:B-1----:R-:W3:Y:S01]  /*10f70*/  LDL.LU R9, [R1+0x274] ;  /* 0x0002740001097983 */ /* 0x002ee20000300800 */
[----:B----4-:R-:W-:Y:S02]  /*10f80*/  IADD3.X R35, PT, PT, R35, UR30, RZ, P3, !PT ;  /* 0x0000001e23237c10 */ /* 0x010fe40009ffe4ff */
[----:B------:R-:W-:Y:S02]  /*10f90*/  IADD3 R34, P3, PT, R34, UR21, RZ ;  /* 0x0000001522227c10 */ /* 0x000fe4000ff7e0ff */
[----:B------:R-:W-:Y:S01]  /*10fa0*/  IADD3.X R33, PT, PT, R33, UR30, RZ, P4, !PT ;  /* 0x0000001e21217c10 */ /* 0x000fe2000a7fe4ff */
        /* <DEDUP_REMOVED lines=37> */
[----:B-1----:R-:W4:Y:S01]  /*11200*/  LDL.LU R13, [R1+0x250] ;  /* 0x00025000010d7983 */ /* 0x002f220000300800 */
[----:B------:R-:W-:-:S03]  /*11210*/  IADD3 R12, P3, PT, R12, UR21, RZ ;  /* 0x000000150c0c7c10 */ /* 0x000fc6000ff7e0ff */
[----:B------:R-:W-:Y:S01]  /*11220*/  STL [R1+0x294], R17 ;  /* 0x0002941101007387 */ /* 0x000fe20000100800 */
[----:B------:R-:W-:-:S03]  /*11230*/  IADD3.X R15, PT, PT, R15, UR30, RZ, P4, !PT ;  /* 0x0000001e0f0f7c10 */ /* 0x000fc6000a7fe4ff */
[----:B------:R1:W-:Y:S04]  /*11240*/  STL [R1+0x268], R12 ;  /* 0x0002680c01007387 */ /* 0x0003e80000100800 */
[----:B-1----:R-:W4:Y:S01]  /*11250*/  LDL.LU R12, [R1+0x26c] ;  /* 0x00026c00010c7983 */ /* 0x002f220000300800 */
[----:B------:R-:W-:-:S03]  /*11260*/  IADD3 R11, P4, PT, R11, UR21, RZ ;  /* 0x000000150b0b7c10 */ /* 0x000fc6000ff9e0ff */
[----:B------:R-:W-:Y:S01]  /*11270*/  STL [R1+0x28c], R16 ;  /* 0x00028c1001007387 */ /* 0x000fe20000100800 */
[----:B------:R-:W-:-:S03]  /*11280*/  IADD3.X R14, PT, PT, R14, UR30, RZ, P5, !PT ;  /* 0x0000001e0e0e7c10 */ /* 0x000fc6000affe4ff */
[----:B------:R1:W-:Y:S04]  /*11290*/  STL [R1+0x260], R11 ;  /* 0x0002600b01007387 */ /* 0x0003e80000100800 */
[----:B-1----:R-:W4:Y:S04]  /*112a0*/  LDL.LU R11, [R1+0x248] ;  /* 0x00024800010b7983 */ /* 0x002f280000300800 */
[----:B------:R-:W-:Y:S01]  /*112b0*/  STL [R1+0x284], R15 ;  /* 0x0002840f01007387 */ /* 0x000fe20000100800 */
[----:B--2---:R-:W-:-:S05]  /*112c0*/  IADD3 R10, P5, PT, R10, UR21, RZ ;  /* 0x000000150a0a7c10 */ /* 0x004fca000ffbe0ff */
[----:B------:R1:W-:Y:S04]  /*112d0*/  STL [R1+0x258], R10 ;  /* 0x0002580a01007387 */ /* 0x0003e80000100800 */
[----:B-1----:R-:W2:Y:S01]  /*112e0*/  LDL.LU R10, [R1+0x264] ;  /* 0x00026400010a7983 */ /* 0x002ea20000300800 */
[----:B---3--:R-:W-:-:S03]  /*112f0*/  IADD3.X R9, PT, PT, R9, UR30, RZ, P6, !PT ;  /* 0x0000001e09097c10 */ /* 0x008fc6000b7fe4ff */
[----:B------:R-:W-:Y:S04]  /*11300*/  STL [R1+0x27c], R14 ;  /* 0x00027c0e01007387 */ /* 0x000fe80000100800 */
[----:B------:R-:W3:Y:S04]  /*11310*/  LDL.LU R35, [R1+0x240] ;  /* 0x0002400001237983 */ /* 0x000ee80000300800 */
[----:B------:R-:W3:Y:S04]  /*11320*/  LDL.LU R34, [R1+0x25c] ;  /* 0x00025c0001227983 */ /* 0x000ee80000300800 */
[----:B------:R-:W3:Y:S04]  /*11330*/  LDL.LU R33, [R1+0x238] ;  /* 0x0002380001217983 */ /* 0x000ee80000300800 */
[----:B------:R1:W-:Y:S04]  /*11340*/  STL [R1+0x274], R9 ;  /* 0x0002740901007387 */ /* 0x0003e80000100800 */
[----:B------:R-:W3:Y:S04]  /*11350*/  LDL.LU R32, [R1+0x254] ;  /* 0x0002540001207983 */ /* 0x000ee80000300800 */
        /* <DEDUP_REMOVED lines=15> */
[----:B-1----:R-:W3:Y:S04]  /*11450*/  LDL.LU R9, [R1+0x214] ;  /* 0x0002140001097983 */ /* 0x002ee80000300800 */
[----:B------:R-:W3:Y:S01]  /*11460*/  LDL.LU R16, [R1+0x1d4] ;  /* 0x0001d40001107983 */ /* 0x000ee20000300800 */
[----:B----4-:R-:W-:-:S05]  /*11470*/  IADD3 R13, P6, PT, R13, UR21, RZ ;  /* 0x000000150d0d7c10 */ /* 0x010fca000ffde0ff */
[----:B------:R1:W-:Y:S04]  /*11480*/  STL [R1+0x250], R13 ;  /* 0x0002500d01007387 */ /* 0x0003e80000100800 */
        /* <DEDUP_REMOVED lines=8> */
[----:B-1----:R-:W4:Y:S01]  /*11510*/  LDL.LU R11, [R1+0x1e0] ;  /* 0x0001e000010b7983 */ /* 0x002f220000300800 */
[----:B--2---:R-:W-:-:S05]  /*11520*/  IADD3.X R10, PT, PT, R10, UR30, RZ, P3, !PT ;  /* 0x0000001e0a0a7c10 */ /* 0x004fca0009ffe4ff */
[----:B------:R1:W-:Y:S01]  /*11530*/  STL [R1+0x264], R10 ;  /* 0x0002640a01007387 */ /* 0x0003e20000100800 */
[----:B---3--:R-:W-:Y:S02]  /*11540*/  IADD3 R35, P3, PT, R35, UR21, RZ ;  /* 0x0000001523237c10 */ /* 0x008fe4000ff7e0ff */
[----:B------:R-:W-:Y:S01]  /*11550*/  IADD3.X R34, PT, PT, R34, UR30, RZ, P4, !PT ;  /* 0x0000001e22227c10 */ /* 0x000fe2000a7fe4ff */
[----:B-1----:R-:W2:Y:S01]  /*11560*/  LDL.LU R10, [R1+0x530] ;  /* 0x00053000010a7983 */ /* 0x002ea20000300800 */
        /* <DEDUP_REMOVED lines=32> */
[----:B------:R-:W-:-:S03]  /*11770*/  IADD3.X R9, PT, PT, R9, UR30, RZ, P3, !PT ;  /* 0x0000001e09097c10 */ /* 0x000fc60009ffe4ff */
[----:B------:R-:W-:Y:S04]  /*11780*/  STL [R1+0x1e4], R19 ;  /* 0x0001e41301007387 */ /* 0x000fe80000100800 */
[----:B------:R1:W-:Y:S04]  /*11790*/  STL [R1+0x214], R9 ;  /* 0x0002140901007387 */ /* 0x0003e80000100800 */
[----:B------:R-:W-:Y:S04]  /*117a0*/  STL [R1+0x21c], R18 ;  /* 0x00021c1201007387 */ /* 0x000fe80000100800 */
[----:B-1----:R-:W3:Y:S01]  /*117b0*/  LDL.LU R9, [R1+0x1d8] ;  /* 0x0001d80001097983 */ /* 0x002ee20000300800 */
[----:B------:R-:W-:-:S02]  /*117c0*/  IADD3 R17, P2, PT, R17, UR20, RZ ;  /* 0x0000001411117c10 */ /* 0x000fc4000ff5e0ff */
[----:B------:R-:W-:Y:S02]  /*117d0*/  IADD3 R16, P3, PT, R16, UR20, RZ ;  /* 0x0000001410107c10 */ /* 0x000fe4000ff7e0ff */
[----:B----4-:R-:W-:Y:S01]  /*117e0*/  IADD3.X R13, PT, PT, R13, UR30, RZ, P4, !PT ;  /* 0x0000001e0d0d7c10 */ /* 0x010fe2000a7fe4ff */
[----:B------:R-:W-:Y:S01]  /*117f0*/  STL [R1+0x1dc], R17 ;  /* 0x0001dc1101007387 */ /* 0x000fe20000100800 */
[----:B------:R-:W-:-:S03]  /*11800*/  IADD3 R15, P4, PT, R15, UR20, RZ ;  /* 0x000000140f0f7c10 */ /* 0x000fc6000ff9e0ff */
[----:B------:R1:W-:Y:S04]  /*11810*/  STL [R1+0x1f0], R13 ;  /* 0x0001f00d01007387 */ /* 0x0003e80000100800 */
[----:B-1----:R-:W4:Y:S01]  /*11820*/  LDL.LU R13, [R1+0x6a0] ;  /* 0x0006a000010d7983 */ /* 0x002f220000300800 */
[----:B------:R-:W-:-:S03]  /*11830*/  IADD3.X R12, PT, PT, R12, UR30, RZ, P5, !PT ;  /* 0x0000001e0c0c7c10 */ /* 0x000fc6000affe4ff */
[----:B------:R-:W-:Y:S01]  /*11840*/  STL [R1+0x1d4], R16 ;  /* 0x0001d41001007387 */ /* 0x000fe20000100800 */
[----:B------:R-:W-:-:S03]  /*11850*/  IADD3 R14, P5, PT, R14, UR20, RZ ;  /* 0x000000140e0e7c10 */ /* 0x000fc6000ffbe0ff */
[----:B------:R1:W-:Y:S04]  /*11860*/  STL [R1+0x1e8], R12 ;  /* 0x0001e80c01007387 */ /* 0x0003e80000100800 */
[----:B-1----:R-:W4:Y:S01]  /*11870*/  LDL.LU R12, [R1+0x1d0] ;  /* 0x0001d000010c7983 */ /* 0x002f220000300800 */
[----:B------:R-:W-:-:S03]  /*11880*/  IADD3.X R11, PT, PT, R11, UR23, RZ, P6, !PT ;  /* 0x000000170b0b7c10 */ /* 0x000fc6000b7fe4ff */
[----:B------:R-:W-:Y:S04]  /*11890*/  STL [R1+0x1cc], R15 ;  /* 0x0001cc0f01007387 */ /* 0x000fe80000100800 */
[----:B------:R1:W-:Y:S04]  /*118a0*/  STL [R1+0x1e0], R11 ;  /* 0x0001e00b01007387 */ /* 0x0003e80000100800 */
[----:B-1----:R-:W4:Y:S04]  /*118b0*/  LDL.LU R11, [R1+0x694] ;  /* 0x00069400010b7983 */ /* 0x002f280000300800 */
[----:B------:R-:W-:Y:S04]  /*118c0*/  STL [R1+0x538], R14 ;  /* 0x0005380e01007387 */ /* 0x000fe80000100800 */
[----:B------:R-:W4:Y:S04]  /*118d0*/  LDL.LU R35, [R1+0x1c8] ;  /* 0x0001c80001237983 */ /* 0x000f280000300800 */
[----:B------:R-:W4:Y:S04]  /*118e0*/  LDL.LU R34, [R1+0x68c] ;  /* 0x00068c0001227983 */ /* 0x000f280000300800 */
[----:B------:R-:W4:Y:S01]  /*118f0*/  LDL.LU R33, [R1+0x534] ;  /* 0x0005340001217983 */ /* 0x000f220000300800 */
[----:B--2---:R-:W-:-:S05]  /*11900*/  IADD3 R10, P6, PT, R10, UR20, RZ ;  /* 0x000000140a0a7c10 */ /* 0x004fca000ffde0ff */
[----:B------:R1:W-:Y:S04]  /*11910*/  STL [R1+0x530], R10 ;  /* 0x0005300a01007387 */ /* 0x0003e80000100800 */
[----:B------:R-:W2:Y:S04]  /*11920*/  LDL.LU R32, [R1+0x684] ;  /* 0x0006840001207983 */ /* 0x000ea80000300800 */
        /* <DEDUP_REMOVED lines=15> */
[----:B-1----:R-:W2:Y:S04]  /*11a20*/  LDL.LU R10, [R1+0x1bc] ;  /* 0x0001bc00010a7983 */ /* 0x002ea80000300800 */
[----:B------:R-:W2:Y:S01]  /*11a30*/  LDL.LU R16, [R1+0x660] ;  /* 0x0006600001107983 */ /* 0x000ea20000300800 */
[----:B---3--:R-:W-:-:S05]  /*11a40*/  IADD3.X R9, PT, PT, R9, UR23, RZ, P2, !PT ;  /* 0x0000001709097c10 */ /* 0x008fca00097fe4ff */
[----:B------:R1:W-:Y:S04]  /*11a50*/  STL [R1+0x1d8], R9 ;  /* 0x0001d80901007387 */ /* 0x0003e80000100800 */
        /* <DEDUP_REMOVED lines=15> */
[----:B------:R-:W-:Y:S04]  /*11b50*/  STL [R1+0x1c8], R35 ;  /* 0x0001c82301007387 */ /* 0x000fe80000100800 */
[----:B------:R-:W-:Y:S04]  /*11b60*/  STL [R1+0x68c], R34 ;  /* 0x00068c2201007387 */ /* 0x000fe80000100800 */
[----:B------:R-:W-:Y:S01]  /*11b70*/  STL [R1+0x534], R33 ;  /* 0x0005342101007387 */ /* 0x000fe20000100800 */
[----:B--2---:R-:W-:Y:S02]  /*11b80*/  IADD3 R32, P5, PT, R32, UR20, RZ ;  /* 0x0000001420207c10 */ /* 0x004fe4000ffbe0ff */
        /* <DEDUP_REMOVED lines=27> */
[----:B------:R-:W-:Y:S02]  /*11d40*/  IADD3.X R17, PT, PT, R17, UR23, RZ, P3, !PT ;  /* 0x0000001711117c10 */ /* 0x000fe40009ffe4ff */
[----:B------:R-:W-:Y:S01]  /*11d50*/  IADD3 R10, P3, PT, R10, UR20, RZ ;  /* 0x000000140a0a7c10 */ /* 0x000fe2000ff7e0ff */
[----:B------:R-:W-:Y:S01]  /*11d60*/  STL [R1+0x670], R19 ;  /* 0x0006701301007387 */ /* 0x000fe20000100800 */
[----:B------:R-:W-:-:S03]  /*11d70*/  IADD3.X R16, PT, PT, R16, UR23, RZ, P4, !PT ;  /* 0x0000001710107c10 */ /* 0x000fc6000a7fe4ff */
[----:B------:R1:W-:Y:S04]  /*11d80*/  STL [R1+0x1bc], R10 ;  /* 0x0001bc0a01007387 */ /* 0x0003e80000100800 */
[----:B------:R-:W-:Y:S04]  /*11d90*/  STL [R1+0x1c4], R18 ;  /* 0x0001c41201007387 */ /* 0x000fe80000100800 */
[----:B-1----:R-:W2:Y:S04]  /*11da0*/  LDL.LU R10, [R1+0x520] ;  /* 0x00052000010a7983 */ /* 0x002ea80000300800 */
[----:B------:R-:W-:Y:S01]  /*11db0*/  STL [R1+0x668], R17 ;  /* 0x0006681101007387 */ /* 0x000fe20000100800 */
[----:B---3--:R-:W-:-:S05]  /*11dc0*/  IADD3 R9, P4, PT, R9, UR20, RZ ;  /* 0x0000001409097c10 */ /* 0x008fca000ff9e0ff */
[----:B------:R1:W-:Y:S04]  /*11dd0*/  STL [R1+0x1b4], R9 ;  /* 0x0001b40901007387 */ /* 0x0003e80000100800 */
[----:B-1----:R-:W3:Y:S01]  /*11de0*/  LDL.LU R9, [R1+0x1b8] ;  /* 0x0001b80001097983 */ /* 0x002ee20000300800 */
[----:B------:R-:W-:Y:S02]  /*11df0*/  IADD3.X R15, PT, PT, R15, UR23, RZ, P5, !PT ;  /* 0x000000170f0f7c10 */ /* 0x000fe4000affe4ff */
[----:B----4-:R-:W-:Y:S01]  /*11e00*/  IADD3 R13, P5, PT, R13, UR20, RZ ;  /* 0x000000140d0d7c10 */ /* 0x010fe2000ffbe0ff */
[----:B------:R-:W-:Y:S01]  /*11e10*/  STL [R1+0x660], R16 ;  /* 0x0006601001007387 */ /* 0x000fe20000100800 */
[----:B------:R-:W-:-:S03]  /*11e20*/  IADD3.X R14, PT, PT, R14, UR23, RZ, P6, !PT ;  /* 0x000000170e0e7c10 */ /* 0x000fc6000b7fe4ff */
[----:B------:R1:W-:Y:S04]  /*11e30*/  STL [R1+0x1ac], R13 ;  /* 0x0001ac0d01007387 */ /* 0x0003e80000100800 */
[----:B-1----:R-:W4:Y:S01]  /*11e40*/  LDL.LU R13, [R1+0x64c] ;  /* 0x00064c00010d7983 */ /* 0x002f220000300800 */
[----:B------:R-:W-:-:S03]  /*11e50*/  IADD3 R12, P6, PT, R12, UR20, RZ ;  /* 0x000000140c0c7c10 */ /* 0x000fc6000ffde0ff */
        /* <DEDUP_REMOVED lines=27> */
[----:B--2---:R-:W-:-:S05]  /*12010*/  IADD3 R10, P2, PT, R10, UR20, RZ ;  /* 0x000000140a0a7c10 */ /* 0x004fca000ff5e0ff */
[----:B------:R1:W-:Y:S04]  /*12020*/  STL [R1+0x520], R10 ;  /* 0x0005200a01007387 */ /* 0x0003e80000100800 */
        /* <DEDUP_REMOVED lines=9> */
[----:B------:R-:W-:-:S05]  /*120c0*/  IADD3.X R12, PT, PT, R12, UR23, RZ, P4, !PT ;  /* 0x000000170c0c7c10 */ /* 0x000fca000a7fe4ff */
        /* <DEDUP_REMOVED lines=42> */
[----:B-1----:R-:W4:Y:S04]  /*12370*/  LDL.LU R11, [R1+0x1a0] ;  /* 0x0001a000010b7983 */ /* 0x002f280000300800 */
[----:B------:R-:W-:Y:S01]  /*12380*/  STL [R1+0x1a4], R17 ;  /* 0x0001a41101007387 */ /* 0x000fe20000100800 */
[----:B--2---:R-:W-:-:S05]  /*12390*/  IADD3.X R10, PT, PT, R10, UR23, RZ, P5, !PT ;  /* 0x000000170a0a7c10 */ /* 0x004fca000affe4ff */
[----:B------:R1:W-:Y:S04]  /*123a0*/  STL [R1+0x610], R10 ;  /* 0x0006100a01007387 */ /* 0x0003e80000100800 */
[----:B-1----:R-:W2:Y:S04]  /*123b0*/  LDL.LU R10, [R1+0x500] ;  /* 0x00050000010a7983 */ /* 0x002ea80000300800 */
[----:B------:R-:W-:Y:S01]  /*123c0*/  STL [R1+0x19c], R16 ;  /* 0x00019c1001007387 */ /* 0x000fe20000100800 */
[----:B---3--:R-:W-:-:S05]  /*123d0*/  IADD3.X R9, PT, PT, R9, UR23, RZ, P6, !PT ;  /* 0x0000001709097c10 */ /* 0x008fca000b7fe4ff */
[----:B------:R1:W-:Y:S04]  /*123e0*/  STL [R1+0x608], R9 ;  /* 0x0006080901007387 */ /* 0x0003e80000100800 */
[----:B-1----:R-:W3:Y:S01]  /*123f0*/  LDL.LU R9, [R1+0x198] ;  /* 0x0001980001097983 */ /* 0x002ee20000300800 */
[----:B------:R-:W-:Y:S02]  /*12400*/  IADD3 R15, P5, PT, R15, UR20, RZ ;  /* 0x000000140f0f7c10 */ /* 0x000fe4000ffbe0ff */
[----:B------:R-:W-:Y:S02]  /*12410*/  IADD3 R14, P6, PT, R14, UR20, RZ ;  /* 0x000000140e0e7c10 */ /* 0x000fe4000ffde0ff */
[----:B----4-:R-:W-:Y:S01]  /*12420*/  IADD3.X R13, PT, PT, R13, UR23, RZ, P2, !PT ;  /* 0x000000170d0d7c10 */ /* 0x010fe200097fe4ff */
[----:B------:R-:W-:Y:S04]  /*12430*/  STL [R1+0x518], R15 ;  /* 0x0005180f01007387 */ /* 0x000fe80000100800 */
[----:B------:R1:W-:Y:S04]  /*12440*/  STL [R1+0x600], R13 ;  /* 0x0006000d01007387 */ /* 0x0003e80000100800 */
[----:B-1----:R-:W4:Y:S01]  /*12450*/  LDL.LU R13, [R1+0x5fc] ;  /* 0x0005fc00010d7983 */ /* 0x002f220000300800 */
[----:B------:R-:W-:-:S03]  /*12460*/  IADD3 R12, P2, PT, R12, UR20, RZ ;  /* 0x000000140c0c7c10 */ /* 0x000fc6000ff5e0ff */
        /* <DEDUP_REMOVED lines=33> */
[----:B-1----:R-:W3:Y:S01]  /*12680*/  LDL.LU R9, [R1+0x4f0] ;  /* 0x0004f00001097983 */ /* 0x002ee20000300800 */
[----:B----4-:R-:W-:-:S05]  /*12690*/  IADD3 R13, P4, PT, R13, UR20, RZ ;  /* 0x000000140d0d7c10 */ /* 0x010fca000ff9e0ff */
        /* <DEDUP_REMOVED lines=47> */
[----:B-1----:R-:W4:Y:S04]  /*12990*/  LDL.LU R11, [R1+0x190] ;  /* 0x00019000010b7983 */ /* 0x002f280000300800 */
[----:B------:R-:W-:Y:S01]  /*129a0*/  STL [R1+0x5c8], R16 ;  /* 0x0005c81001007387 */ /* 0x000fe20000100800 */
[----:B--2---:R-:W-:Y:S02]  /*129b0*/  IADD3 R10, P6, PT, R10, UR20, RZ ;  /* 0x000000140a0a7c10 */ /* 0x004fe4000ffde0ff */
[----:B------:R-:W-:-:S03]  /*129c0*/  IADD3.X R14, PT, PT, R14, UR23, RZ, P2, !PT ;  /* 0x000000170e0e7c10 */ /* 0x000fc600097fe4ff */
[----:B------:R1:W-:Y:S04]  /*129d0*/  STL [R1+0x4f8], R10 ;  /* 0x0004f80a01007387 */ /* 0x0003e80000100800 */
[----:B-1----:R-:W2:Y:S04]  /*129e0*/  LDL.LU R10, [R1+0x4e0] ;  /* 0x0004e000010a7983 */ /* 0x002ea80000300800 */
[----:B------:R-:W-:Y:S01]  /*129f0*/  STL [R1+0x5c0], R15 ;  /* 0x0005c00f01007387 */ /* 0x000fe20000100800 */
[----:B---3--:R-:W-:-:S05]  /*12a00*/  IADD3 R9, P2, PT, R9, UR20, RZ ;  /* 0x0000001409097c10 */ /* 0x008fca000ff5e0ff */
[----:B------:R1:W-:Y:S04]  /*12a10*/  STL [R1+0x4f0], R9 ;  /* 0x0004f00901007387 */ /* 0x0003e80000100800 */
[----:B-1----:R-:W3:Y:S04]  /*12a20*/  LDL.LU R9, [R1+0x188] ;  /* 0x0001880001097983 */ /* 0x002ee80000300800 */
[----:B------:R-:W-:Y:S01]  /*12a30*/  STL [R1+0x5b8], R14 ;  /* 0x0005b80e01007387 */ /* 0x000fe20000100800 */
[----:B----4-:R-:W-:-:S03]  /*12a40*/  IADD3.X R13, PT, PT, R13, UR23, RZ, P3, !PT ;  /* 0x000000170d0d7c10 */ /* 0x010fc60009ffe4ff */
        /* <DEDUP_REMOVED lines=22> */
[----:B------:R-:W-:-:S05]  /*12bb0*/  IADD3 R12, P3, PT, R12, UR20, RZ ;  /* 0x000000140c0c7c10 */ /* 0x000fca000ff7e0ff */
[----:B------:R1:W-:Y:S04]  /*12bc0*/  STL [R1+0x4e8], R12 ;  /* 0x0004e80c01007387 */ /* 0x0003e80000100800 */
        /* <DEDUP_REMOVED lines=8> */
[----:B-1----:R-:W2:Y:S01]  /*12c50*/  LDL.LU R10, [R1+0x568] ;  /* 0x00056800010a7983 */ /* 0x002ea20000300800 */
[----:B---3--:R-:W-:-:S05]  /*12c60*/  IADD3.X R9, PT, PT, R9, UR23, RZ, P5, !PT ;  /* 0x0000001709097c10 */ /* 0x008fca000affe4ff */
[----:B------:R1:W-:Y:S04]  /*12c70*/  STL [R1+0x188], R9 ;  /* 0x0001880901007387 */ /* 0x0003e80000100800 */
[----:B-1----:R-:W3:Y:S01]  /*12c80*/  LDL.LU R9, [R1+0x4d0] ;  /* 0x0004d00001097983 */ /* 0x002ee20000300800 */
[----:B----4-:R-:W-:Y:S02]  /*12c90*/  IADD3 R35, P5, PT, R35, UR20, RZ ;  /* 0x0000001423237c10 */ /* 0x010fe4000ffbe0ff */
[----:B------:R-:W-:Y:S02]  /*12ca0*/  IADD3.X R34, PT, PT, R34, UR23, RZ, P6, !PT ;  /* 0x0000001722227c10 */ /* 0x000fe4000b7fe4ff */
[----:B------:R-:W-:Y:S01]  /*12cb0*/  IADD3 R33, P6, PT, R33, UR20, RZ ;  /* 0x0000001421217c10 */ /* 0x000fe2000ffde0ff */
        /* <DEDUP_REMOVED lines=35> */
[----:B------:R1:W-:Y:S04]  /*12ef0*/  STL [R1+0x580], R13 ;  /* 0x0005800d01007387 */ /* 0x0003e80000100800 */
[----:B------:R-:W-:Y:S04]  /*12f00*/  STL [R1+0x588], R18 ;  /* 0x0005881201007387 */ /* 0x000fe80000100800 */
[----:B-1----:R-:W4:Y:S01]  /*12f10*/  LDL.LU R13, [R1+0x560] ;  /* 0x00056000010d7983 */ /* 0x002f220000300800 */
[----:B------:R-:W-:-:S03]  /*12f20*/  IADD3.X R12, PT, PT, R12, UR23, RZ, P6, !PT ;  /* 0x000000170c0c7c10 */ /* 0x000fc6000b7fe4ff */
        /* <DEDUP_REMOVED lines=8> */
[----:B-1----:R-:W4:Y:S04]  /*12fb0*/  LDL.LU R11, [R1+0x180] ;  /* 0x00018000010b7983 */ /* 0x002f280000300800 */
[----:B------:R-:W-:Y:S01]  /*12fc0*/  STL [R1+0x17c], R15 ;  /* 0x00017c0f01007387 */ /* 0x000fe20000100800 */
[----:B--2---:R-:W-:-:S05]  /*12fd0*/  IADD3.X R10, PT, PT, R10, UR23, RZ, P3, !PT ;  /* 0x000000170a0a7c10 */ /* 0x004fca0009ffe4ff */
[----:B------:R1:W-:Y:S04]  /*12fe0*/  STL [R1+0x568], R10 ;  /* 0x0005680a01007387 */ /* 0x0003e80000100800 */
[----:B-1----:R-:W2:Y:S04]  /*12ff0*/  LDL.LU R10, [R1+0x53c] ;  /* 0x00053c00010a7983 */ /* 0x002ea80000300800 */
[----:B------:R-:W-:Y:S04]  /*13000*/  STL [R1+0x4d8], R14 ;  /* 0x0004d80e01007387 */ /* 0x000fe80000100800 */
[----:B------:R-:W2:Y:S04]  /*13010*/  LDL.LU R35, [R1+0x178] ;  /* 0x0001780001237983 */ /* 0x000ea80000300800 */
[----:B------:R-:W2:Y:S01]  /*13020*/  LDL.LU R34, [R1+0x55c] ;  /* 0x00055c0001227983 */ /* 0x000ea20000300800 */
[----:B---3--:R-:W-:-:S03]  /*13030*/  IADD3 R9, P3, PT, R9, UR20, RZ ;  /* 0x0000001409097c10 */ /* 0x008fc6000ff7e0ff */
        /* <DEDUP_REMOVED lines=20> */
[----:B----4-:R-:W-:-:S05]  /*13180*/  IADD3.X R13, PT, PT, R13, UR23, RZ, P4, !PT ;  /* 0x000000170d0d7c10 */ /* 0x010fca000a7fe4ff */
[----:B------:R1:W-:Y:S04]  /*13190*/  STL [R1+0x560], R13 ;  /* 0x0005600d01007387 */ /* 0x0003e80000100800 */
        /* <DEDUP_REMOVED lines=8> */
[----:B-1----:R-:W4:Y:S01]  /*13220*/  LDL.LU R11, [R1+0x48c] ;  /* 0x00048c00010b7983 */ /* 0x002f220000300800 */
[----:B--2---:R-:W-:-:S05]  /*13230*/  IADD3 R10, P5, PT, R10, UR20, RZ ;  /* 0x000000140a0a7c10 */ /* 0x004fca000ffbe0ff */
[----:B------:R1:W-:Y:S01]  /*13240*/  STL [R1+0x53c], R10 ;  /* 0x00053c0a01007387 */ /* 0x0003e20000100800 */
[----:B------:R-:W-:Y:S02]  /*13250*/  IADD3.X R35, PT, PT, R35, UR23, RZ, P6, !PT ;  /* 0x0000001723237c10 */ /* 0x000fe4000b7fe4ff */
[----:B------:R-:W-:Y:S01]  /*13260*/  IADD3 R34, P6, PT, R34, UR20, RZ ;  /* 0x0000001422227c10 */ /* 0x000fe2000ffde0ff */
[----:B-1----:R-:W2:Y:S01]  /*13270*/  LDL.LU R10, [R1+0x498] ;  /* 0x00049800010a7983 */ /* 0x002ea20000300800 */
[----:B---3--:R-:W-:-:S03]  /*13280*/  IADD3.X R33, PT, PT, R33, UR23, RZ, P2, !PT ;  /* 0x0000001721217c10 */ /* 0x008fc600097fe4ff */
        /* <DEDUP_REMOVED lines=33> */
[----:B------:R-:W-:Y:S04]  /*134a0*/  STL [R1+0x540], R19 ;  /* 0x0005401301007387 */ /* 0x000fe80000100800 */
[----:B------:R1:W-:Y:S04]  /*134b0*/  STL [R1+0x494], R9 ;  /* 0x0004940901007387 */ /* 0x0003e80000100800 */
[----:B------:R-:W-:Y:S04]  /*134c0*/  STL [R1+0x49c], R18 ;  /* 0x00049c1201007387 */ /* 0x000fe80000100800 */
[----:B-1----:R-:W3:Y:S01]  /*134d0*/  LDL.LU R9, [R1+0x484] ;  /* 0x0004840001097983 */ /* 0x002ee20000300800 */
[----:B------:R-:W-:-:S03]  /*134e0*/  IADD3.X R16, PT, PT, R16, UR23, RZ, P6, !PT ;  /* 0x0000001710107c10 */ /* 0x000fc6000b7fe4ff */
[----:B------:R-:W-:Y:S01]  /*134f0*/  STL [R1+0x4b8], R17 ;  /* 0x0004b81101007387 */ /* 0x000fe20000100800 */
[----:B----4-:R-:W-:Y:S02]  /*13500*/  IADD3 R13, P6, PT, R13, UR20, RZ ;  /* 0x000000140d0d7c10 */ /* 0x010fe4000ffde0ff */
[----:B------:R-:W-:-:S03]  /*13510*/  IADD3.X R15, PT, PT, R15, UR23, RZ, P2, !PT ;  /* 0x000000170f0f7c10 */ /* 0x000fc600097fe4ff */
[----:B------:R1:W-:Y:S04]  /*13520*/  STL [R1+0x174], R13 ;  /* 0x0001740d01007387 */ /* 0x0003e80000100800 */
[----:B-1----:R-:W4:Y:S01]  /*13530*/  LDL.LU R13, [R1+0x490] ;  /* 0x00049000010d7983 */ /* 0x002f220000300800 */
[----:B------:R-:W-:-:S03]  /*13540*/  IADD3 R12, P2, PT, R12, UR20, RZ ;  /* 0x000000140c0c7c10 */ /* 0x000fc6000ff5e0ff */
[----:B------:R-:W-:Y:S01]  /*13550*/  STL [R1+0x4b0], R16 ;  /* 0x0004b01001007387 */ /* 0x000fe20000100800 */
[----:B------:R-:W-:-:S03]  /*13560*/  IADD3.X R14, PT, PT, R14, UR23, RZ, P3, !PT ;  /* 0x000000170e0e7c10 */ /* 0x000fc60009ffe4ff */
[----:B------:R1:W-:Y:S04]  /*13570*/  STL [R1+0x16c], R12 ;  /* 0x00016c0c01007387 */ /* 0x0003e80000100800 */
[----:B-1----:R-:W4:Y:S01]  /*13580*/  LDL.LU R12, [R1+0x47c] ;  /* 0x00047c00010c7983 */ /* 0x002f220000300800 */
[----:B------:R-:W-:-:S03]  /*13590*/  IADD3 R11, P3, PT, R11, UR20, RZ ;  /* 0x000000140b0b7c10 */ /* 0x000fc6000ff7e0ff */
[----:B------:R-:W-:Y:S04]  /*135a0*/  STL [R1+0x4a8], R15 ;  /* 0x0004a80f01007387 */ /* 0x000fe80000100800 */
[----:B------:R1:W-:Y:S04]  /*135b0*/  STL [R1+0x48c], R11 ;  /* 0x00048c0b01007387 */ /* 0x0003e80000100800 */
[----:B-1----:R-:W4:Y:S04]  /*135c0*/  LDL.LU R11, [R1+0x170] ;  /* 0x00017000010b7983 */ /* 0x002f280000300800 */
[----:B------:R-:W-:Y:S04]  /*135d0*/  STL [R1+0x4a0], R14 ;  /* 0x0004a00e01007387 */ /* 0x000fe80000100800 */
[----:B------:R-:W4:Y:S04]  /*135e0*/  LDL.LU R35, [R1+0x474] ;  /* 0x0004740001237983 */ /* 0x000f280000300800 */
[----:B------:R-:W4:Y:S04]  /*135f0*/  LDL.LU R34, [R1+0x168] ;  /* 0x0001680001227983 */ /* 0x000f280000300800 */
[----:B------:R-:W4:Y:S01]  /*13600*/  LDL.LU R33, [R1+0x46c] ;  /* 0x00046c0001217983 */ /* 0x000f220000300800 */
[----:B--2---:R-:W-:-:S05]  /*13610*/  IADD3.X R10, PT, PT, R10, UR23, RZ, P4, !PT ;  /* 0x000000170a0a7c10 */ /* 0x004fca000a7fe4ff */
        /* <DEDUP_REMOVED lines=19> */
[----:B---3--:R-:W-:-:S05]  /*13750*/  IADD3 R9, P4, PT, R9, UR20, RZ ;  /* 0x0000001409097c10 */ /* 0x008fca000ff9e0ff */
[----:B------:R1:W-:Y:S04]  /*13760*/  STL [R1+0x484], R9 ;  /* 0x0004840901007387 */ /* 0x0003e80000100800 */
        /* <DEDUP_REMOVED lines=15> */
[----:B------:R-:W-:Y:S04]  /*13860*/  STL [R1+0x474], R35 ;  /* 0x0004742301007387 */ /* 0x000fe80000100800 */
[----:B------:R-:W-:Y:S04]  /*13870*/  STL [R1+0x168], R34 ;  /* 0x0001682201007387 */ /* 0x000fe80000100800 */
[----:B------:R-:W-:Y:S01]  /*13880*/  STL [R1+0x46c], R33 ;  /* 0x00046c2101007387 */ /* 0x000fe20000100800 */
[----:B--2---:R-:W-:Y:S02]  /*13890*/  IADD3.X R32, PT, PT, R32, UR23, RZ, P3, !PT ;  /* 0x0000001720207c10 */ /* 0x004fe40009ffe4ff */
        /* <DEDUP_REMOVED lines=29> */
[----:B------:R-:W-:-:S05]  /*13a70*/  IADD3.X R10, PT, PT, R10, UR23, RZ, P6, !PT ;  /* 0x000000170a0a7c10 */ /* 0x000fca000b7fe4ff */
[----:B------:R1:W-:Y:S04]  /*13a80*/  STL [R1+0x448], R10 ;  /* 0x0004480a01007387 */ /* 0x0003e80000100800 */
[----:B------:R-:W-:Y:S04]  /*13a90*/  STL [R1+0x450], R18 ;  /* 0x0004501201007387 */ /* 0x000fe80000100800 */
[----:B-1----:R-:W2:Y:S04]  /*13aa0*/  LDL.LU R10, [R1+0x428] ;  /* 0x00042800010a7983 */ /* 0x002ea80000300800 */
[----:B------:R-:W-:Y:S01]  /*13ab0*/  STL [R1+0x42c], R17 ;  /* 0x00042c1101007387 */ /* 0x000fe20000100800 */
[----:B---3--:R-:W-:-:S05]  /*13ac0*/  IADD3.X R9, PT, PT, R9, UR23, RZ, P2, !PT ;  /* 0x0000001709097c10 */ /* 0x008fca00097fe4ff */
[----:B------:R1:W-:Y:S04]  /*13ad0*/  STL [R1+0x440], R9 ;  /* 0x0004400901007387 */ /* 0x0003e80000100800 */
[----:B-1----:R-:W3:Y:S01]  /*13ae0*/  LDL.LU R9, [R1+0x414] ;  /* 0x0004140001097983 */ /* 0x002ee20000300800 */
[----:B------:R-:W-:Y:S02]  /*13af0*/  IADD3 R16, P6, PT, R16, UR20, RZ ;  /* 0x0000001410107c10 */ /* 0x000fe4000ffde0ff */
[----:B------:R-:W-:-:S03]  /*13b00*/  IADD3 R15, P2, PT, R15, UR20, RZ ;  /* 0x000000140f0f7c10 */ /* 0x000fc6000ff5e0ff */
[----:B------:R-:W-:Y:S01]  /*13b10*/  STL [R1+0x424], R16 ;  /* 0x0004241001007387 */ /* 0x000fe20000100800 */
[----:B----4-:R-:W-:Y:S02]  /*13b20*/  IADD3.X R13, PT, PT, R13, UR23, RZ, P3, !PT ;  /* 0x000000170d0d7c10 */ /* 0x010fe40009ffe4ff */
[----:B------:R-:W-:-:S03]  /*13b30*/  IADD3 R14, P3, PT, R14, UR20, RZ ;  /* 0x000000140e0e7c10 */ /* 0x000fc6000ff7e0ff */
[----:B------:R1:W-:Y:S04]  /*13b40*/  STL [R1+0x438], R13 ;  /* 0x0004380d01007387 */ /* 0x0003e80000100800 */
[----:B-1----:R-:W4:Y:S01]  /*13b50*/  LDL.LU R13, [R1+0x420] ;  /* 0x00042000010d7983 */ /* 0x002f220000300800 */
[----:B------:R-:W-:-:S03]  /*13b60*/  IADD3.X R12, PT, PT, R12, UR23, RZ, P4, !PT ;  /* 0x000000170c0c7c10 */ /* 0x000fc6000a7fe4ff */
        /* <DEDUP_REMOVED lines=84> */
[----:B------:R-:W-:-:S03]  /*140b0*/  IADD3.X R15, PT, PT, R15, UR23, RZ, P3, !PT ;  /* 0x000000170f0f7c10 */ /* 0x000fc60009ffe4ff */
[----:B------:R1:W-:Y:S04]  /*140c0*/  STL [R1+0x124], R10 ;  /* 0x0001240a01007387 */ /* 0x0003e80000100800 */
[----:B-1----:R-:W2:Y:S04]  /*140d0*/  LDL.LU R10, [R1+0x128] ;  /* 0x00012800010a7983 */ /* 0x002ea80000300800 */
[----:B------:R-:W-:Y:S01]  /*140e0*/  STL [R1+0x148], R16 ;  /* 0x0001481001007387 */ /* 0x000fe20000100800 */
[----:B---3--:R-:W-:-:S05]  /*140f0*/  IADD3 R9, P3, PT, R9, UR20, RZ ;  /* 0x0000001409097c10 */ /* 0x008fca000ff7e0ff */
[----:B------:R1:W-:Y:S04]  /*14100*/  STL [R1+0x108], R9 ;  /* 0x0001080901007387 */ /* 0x0003e80000100800 */
[----:B-1----:R-:W3:Y:S01]  /*14110*/  LDL.LU R9, [R1+0xd0] ;  /* 0x0000d00001097983 */ /* 0x002ee20000300800 */
[----:B------:R-:W-:-:S03]  /*14120*/  IADD3.X R14, PT, PT, R14, UR23, RZ, P4, !PT ;  /* 0x000000170e0e7c10 */ /* 0x000fc6000a7fe4ff */
[----:B------:R-:W-:Y:S04]  /*14130*/  STL [R1+0x140], R15 ;  /* 0x0001400f01007387 */ /* 0x000fe80000100800 */
[----:B------:R-:W3:Y:S04]  /*14140*/  LDL.LU R34, [R1+0x120] ;  /* 0x0001200001227983 */ /* 0x000ee80000300800 */
[----:B------:R-:W-:Y:S01]  /*14150*/  STL [R1+0x138], R14 ;  /* 0x0001380e01007387 */ /* 0x000fe20000100800 */
[----:B----4-:R-:W-:-:S03]  /*14160*/  IADD3 R13, P4, PT, R13, UR20, RZ ;  /* 0x000000140d0d7c10 */ /* 0x010fc6000ff9e0ff */
[----:B------:R-:W4:Y:S04]  /*14170*/  LDL.LU R33, [R1+0x104] ;  /* 0x0001040001217983 */ /* 0x000f280000300800 */
[----:B------:R1:W-:Y:S04]  /*14180*/  STL [R1+0x100], R13 ;  /* 0x0001000d01007387 */ /* 0x0003e80000100800 */
[----:B------:R-:W4:Y:S04]  /*14190*/  LDL.LU R32, [R1+0xc8] ;  /* 0x0000c80001207983 */ /* 0x000f280000300800 */
[----:B------:R-:W4:Y:S01]  /*141a0*/  LDL.LU R31, [R1+0xfc] ;  /* 0x0000fc00011f7983 */ /* 0x000f220000300800 */
[----:B------:R-:W-:-:S05]  /*141b0*/  IADD3.X R12, PT, PT, R12, UR23, RZ, P5, !PT ;  /* 0x000000170c0c7c10 */ /* 0x000fca000affe4ff */
        /* <DEDUP_REMOVED lines=14> */
[----:B-1----:R-:W4:Y:S04]  /*142a0*/  LDL R13, [R1+0x6c8] ;  /* 0x0006c800010d7983 */ /* 0x002f280000100800 */
[----:B------:R-:W4:Y:S04]  /*142b0*/  LDL.LU R17, [R1+0x84] ;  /* 0x0000840001117983 */ /* 0x000f280000300800 */
[----:B------:R-:W4:Y:S04]  /*142c0*/  LDL.LU R16, [R1+0x28] ;  /* 0x0000280001107983 */ /* 0x000f280000300800 */
[----:B------:R-:W4:Y:S04]  /*142d0*/  LDL.LU R15, [R1+0x5c] ;  /* 0x00005c00010f7983 */ /* 0x000f280000300800 */
[----:B------:R-:W4:Y:S04]  /*142e0*/  LDL.LU R14, [R1+0x18] ;  /* 0x00001800010e7983 */ /* 0x000f280000300800 */
[----:B0-----:R-:W4:Y:S01]  /*142f0*/  LDL.LU R12, [R1+0x4c] ;  /* 0x00004c00010c7983 */ /* 0x001f220000300800 */
[----:B------:R-:W-:-:S05]  /*14300*/  IADD3 R11, P5, PT, R11, UR20, RZ ;  /* 0x000000140b0b7c10 */ /* 0x000fca000ffbe0ff */
[----:B------:R0:W-:Y:S04]  /*14310*/  STL [R1+0xf8], R11 ;  /* 0x0000f80b01007387 */ /* 0x0001e80000100800 */
[----:B0-----:R-:W4:Y:S01]  /*14320*/  LDL.LU R11, [R1+0x44] ;  /* 0x00004400010b7983 */ /* 0x001f220000300800 */
[----:B--2---:R-:W-:-:S05]  /*14330*/  IADD3.X R10, PT, PT, R10, UR23, RZ, P6, !PT ;  /* 0x000000170a0a7c10 */ /* 0x004fca000b7fe4ff */
[----:B------:R0:W-:Y:S04]  /*14340*/  STL [R1+0x128], R10 ;  /* 0x0001280a01007387 */ /* 0x0001e80000100800 */
[----:B0-----:R-:W2:Y:S01]  /*14350*/  LDL.LU R10, [R1+0x20] ;  /* 0x00002000010a7983 */ /* 0x001ea20000300800 */
[----:B---3--:R-:W-:-:S05]  /*14360*/  IADD3 R9, P6, PT, R9, UR20, RZ ;  /* 0x0000001409097c10 */ /* 0x008fca000ffde0ff */
[----:B------:R0:W-:Y:S04]  /*14370*/  STL [R1+0xd0], R9 ;  /* 0x0000d00901007387 */ /* 0x0001e80000100800 */
[----:B0-----:R-:W3:Y:S01]  /*14380*/  LDL.LU R9, [R1+0x10] ;  /* 0x0000100001097983 */ /* 0x001ee20000300800 */
[----:B------:R-:W-:Y:S01]  /*14390*/  IADD3.X R34, PT, PT, R34, UR23, RZ, P2, !PT ;  /* 0x0000001722227c10 */ /* 0x000fe200097fe4ff */
[----:B------:R-:W0:Y:S01]  /*143a0*/  SYNCS.PHASECHK.TRANS64.TRYWAIT P2, [UR11], R8 ;  /* 0x00000008ff0075a7 */ /* 0x000e22000804110b */
[----:B----4-:R-:W-:-:S03]  /*143b0*/  IADD3.X R33, PT, PT, R33, UR23, RZ, P3, !PT ;  /* 0x0000001721217c10 */ /* 0x010fc60009ffe4ff */
[----:B------:R1:W-:Y:S01]  /*143c0*/  STL [R1+0x120], R34 ;  /* 0x0001202201007387 */ /* 0x0003e20000100800 */
[----:B------:R-:W-:-:S03]  /*143d0*/  IADD3 R32, P3, PT, R32, UR20, RZ ;  /* 0x0000001420207c10 */ /* 0x000fc6000ff7e0ff */
[----:B------:R1:W-:Y:S01]  /*143e0*/  STL [R1+0x104], R33 ;  /* 0x0001042101007387 */ /* 0x0003e20000100800 */
[----:B------:R-:W-:-:S03]  /*143f0*/  IADD3.X R31, PT, PT, R31, UR23, RZ, P4, !PT ;  /* 0x000000171f1f7c10 */ /* 0x000fc6000a7fe4ff */
[----:B------:R1:W-:Y:S04]  /*14400*/  STL [R1+0xc8], R32 ;  /* 0x0000c82001007387 */ /* 0x0003e80000100800 */
[----:B------:R1:W-:Y:S01]  /*14410*/  STL [R1+0xfc], R31 ;  /* 0x0000fc1f01007387 */ /* 0x0003e20000100800 */
[----:B------:R-:W-:Y:S02]  /*14420*/  IADD3 R30, P4, PT, R30, UR20, RZ ;  /* 0x000000141e1e7c10 */ /* 0x000fe4000ff9e0ff */
[----:B------:R-:W-:-:S03]  /*14430*/  IADD3.X R29, PT, PT, R29, UR23, RZ, P5, !PT ;  /* 0x000000171d1d7c10 */ /* 0x000fc6000affe4ff */
[----:B------:R1:W-:Y:S01]  /*14440*/  STL [R1+0xc0], R30 ;  /* 0x0000c01e01007387 */ /* 0x0003e20000100800 */
[----:B------:R-:W-:-:S03]  /*14450*/  IADD3 R28, P5, PT, R28, UR20, RZ ;  /* 0x000000141c1c7c10 */ /* 0x000fc6000ffbe0ff */
[----:B------:R1:W-:Y:S01]  /*14460*/  STL [R1+0xf4], R29 ;  /* 0x0000f41d01007387 */ /* 0x0003e20000100800 */
        /* <DEDUP_REMOVED lines=20> */
[----:B------:R-:W-:-:S03]  /*145b0*/  VIADD R13, R13, 0x1 ;  /* 0x000000010d0d7836 */ /* 0x000fc60000000000 */
        /* <DEDUP_REMOVED lines=10> */
[----:B------:R1:W-:Y:S04]  /*14660*/  STL [R1+0x18], R14 ;  /* 0x0000180e01007387 */ /* 0x0003e80000100800 */
[----:B------:R1:W-:Y:S01]  /*14670*/  STL [R1+0x4c], R12 ;  /* 0x00004c0c01007387 */ /* 0x0003e20000100800 */
[----:B------:R-:W-:-:S05]  /*14680*/  IADD3.X R11, PT, PT, R11, UR23, RZ, P6, !PT ;  /* 0x000000170b0b7c10 */ /* 0x000fca000b7fe4ff */
[----:B------:R1:W-:Y:S01]  /*14690*/  STL [R1+0x44], R11 ;  /* 0x0000440b01007387 */ /* 0x0003e20000100800 */
[----:B-----5:R-:W-:Y:S01]  /*146a0*/  IADD3 R5, P5, PT, R5, UR20, RZ ;  /* 0x0000001405057c10 */ /* 0x020fe2000ffbe0ff */
[----:B------:R-:W-:-:S03]  /*146b0*/  IMAD R41, R13, -0x40, R41 ;  /* 0xffffffc00d297824 */ /* 0x000fc600078e0229 */
[----:B------:R-:W-:Y:S02]  /*146c0*/  IADD3.X R7, PT, PT, R7, UR23, RZ, P5, !PT ;  /* 0x0000001707077c10 */ /* 0x000fe4000affe4ff */
[----:B------:R-:W-:Y:S02]  /*146d0*/  ISETP.GT.AND P6, PT, R41, 0x1, PT ;  /* 0x000000012900780c */ /* 0x000fe40003fc4270 */
[----:B------:R-:W-:Y:S02]  /*146e0*/  PRMT R40, RZ, 0x7610, R40 ;  /* 0x00007610ff287816 */ /* 0x000fe40000000028 */
[----:B--2---:R-:W-:-:S05]  /*146f0*/  IADD3.X R10, PT, PT, R10, UR23, RZ, P3, !PT ;  /* 0x000000170a0a7c10 */ /* 0x004fca0009ffe4ff */
[----:B------:R1:W-:Y:S01]  /*14700*/  STL [R1+0x20], R10 ;  /* 0x0000200a01007387 */ /* 0x0003e20000100800 */
[----:B---3--:R-:W-:-:S05]  /*14710*/  IADD3.X R9, PT, PT, R9, UR23, RZ, P4, !PT ;  /* 0x0000001709097c10 */ /* 0x008fca000a7fe4ff */
[----:B------:R1:W-:Y:S01]  /*14720*/  STL [R1+0x10], R9 ;  /* 0x0000100901007387 */ /* 0x0003e20000100800 */
[----:B------:R-:W-:-:S04]  /*14730*/  IADD3 R4, P4, PT, R4, UR20, RZ ;  /* 0x0000001404047c10 */ /* 0x000fc8000ff9e0ff */
[----:B------:R-:W-:Y:S02]  /*14740*/  IADD3.X R6, PT, PT, R6, UR23, RZ, P4, !PT ;  /* 0x0000001706067c10 */ /* 0x000fe4000a7fe4ff */
[----:B------:R-:W-:Y:S01]  /*14750*/  ISETP.GT.AND P3, PT, R41, RZ, PT ;  /* 0x000000ff2900720c */ /* 0x000fe20003f64270 */
[----:B0-----:R-:W-:-:S12]  /*14760*/  @!P2 BRA `(.L_x_8) ;  /* 0x0000012000b0a947 */ /* 0x001fd80003800000 */
.L_x_16:
[----:B------:R0:W-:Y:S01]  /*14770*/  STL [R1+0x7e8], R77 ;  /* 0x0007e84d01007387 */ /* 0x0001e20000100800 */
[----:B------:R-:W-:Y:S01]  /*14780*/  @P3 IMAD.MOV.U32 R8, RZ, RZ, R4 ;  /* 0x000000ffff083224 */ /* 0x000fe200078e0004 */
[----:B------:R-:W-:Y:S01]  /*14790*/  PRMT R39, RZ, 0x7610, R39 ;  /* 0x00007610ff277816 */ /* 0x000fe20000000027 */
[----:B-1----:R-:W-:Y:S01]  /*147a0*/  @P3 IMAD.MOV.U32 R9, RZ, RZ, R6 ;  /* 0x000000ffff093224 */ /* 0x002fe200078e0006 */
[----:B------:R-:W-:Y:S01]  /*147b0*/  STL [R1+0x7e4], R76 ;  /* 0x0007e44c01007387 */ /* 0x000fe20000100800 */
[----:B------:R-:W-:-:S03]  /*147c0*/  ISETP.GT.AND P2, PT, R41, 0x2, PT ;  /* 0x000000022900780c */ /* 0x000fc60003f44270 */
        /* <DEDUP_REMOVED lines=39> */
[----:B------:R-:W-:Y:S04]  /*14a40*/  STL [R1+0x6f4], R2 ;  /* 0x0006f40201007387 */ /* 0x000fe80000100800 */
[----:B------:R-:W-:Y:S01]  /*14a50*/  STL [R1+0x6f0], R0 ;  /* 0x0006f00001007387 */ /* 0x000fe20000100800 */
[----:B-1----:R-:W-:-:S02]  /*14a60*/  @P3 IMAD.MOV.U32 R8, RZ, RZ, R5 ;  /* 0x000000ffff083224 */ /* 0x002fc400078e0005 */
[----:B------:R-:W-:Y:S01]  /*14a70*/  @P3 IMAD.MOV.U32 R9, RZ, RZ, R7 ;  /* 0x000000ffff093224 */ /* 0x000fe200078e0007 */
[----:B------:R-:W-:Y:S04]  /*14a80*/  STL [R1+0x700], R4 ;  /* 0x0007000401007387 */ /* 0x000fe80000100800 */
[----:B------:R-:W-:Y:S04]  /*14a90*/  STL [R1+0x6fc], R6 ;  /* 0x0006fc0601007387 */ /* 0x000fe80000100800 */
[----:B------:R-:W-:Y:S04]  /*14aa0*/  STL [R1+0x708], R5 ;  /* 0x0007080501007387 */ /* 0x000fe80000100800 */
[----:B------:R-:W-:Y:S04]  /*14ab0*/  STL [R1+0x704], R7 ;  /* 0x0007040701007387 */ /* 0x000fe80000100800 */
[----:B------:R1:W3:Y:S04]  /*14ac0*/  @P3 LDG.E.U8 R39, desc[UR24][R8.64] ;  /* 0x0000001808273981 */ /* 0x0002e8000c1e1100 */
[----:B------:R-:W1:Y:S04]  /*14ad0*/  LDL R8, [R1+0x10] ;  /* 0x0000100001087983 */ /* 0x000e680000100800 */
[----:B------:R-:W1:Y:S01]  /*14ae0*/  LDL R9, [R1+0x18] ;  /* 0x0000180001097983 */ /* 0x000e620000100800 */
[----:B------:R-:W-:-:S02]  /*14af0*/  PRMT R24, RZ, 0x7610, R24 ;  /* 0x00007610ff187816 */ /* 0x000fc40000000018 */
[----:B-1----:R-:W-:-:S04]  /*14b00*/  @P6 LOP3.LUT R9, R9, R8, RZ, 0x3c, !PT ;  /* 0x0000000809096212 */ /* 0x002fc800078e3cff */
[----:B------:R-:W-:-:S04]  /*14b10*/  @P6 LOP3.LUT R8, R9, R8, RZ, 0x3c, !PT ;  /* 0x0000000809086212 */ /* 0x000fc800078e3cff */
[----:B------:R-:W-:-:S05]  /*14b20*/  @P6 LOP3.LUT R9, R9, R8, RZ, 0x3c, !PT ;  /* 0x0000000809096212 */ /* 0x000fca00078e3cff */
[----:B------:R1:W4:Y:S04]  /*14b30*/  @P6 LDG.E.U8 R24, desc[UR24][R8.64] ;  /* 0x0000001808186981 */ /* 0x000328000c1e1100 */
[----:B------:R-:W1:Y:S04]  /*14b40*/  LDL R8, [R1+0x20] ;  /* 0x0000200001087983 */ /* 0x000e680000100800 */
[----:B------:R-:W1:Y:S01]  /*14b50*/  LDL R9, [R1+0x28] ;  /* 0x0000280001097983 */ /* 0x000e620000100800 */
[----:B------:R-:W-:Y:S02]  /*14b60*/  PRMT R23, RZ, 0x7610, R23 ;  /* 0x00007610ff177816 */ /* 0x000fe40000000017 */
[----:B-1----:R-:W-:-:S04]  /*14b70*/  @P6 LOP3.LUT R9, R9, R8, RZ, 0x3c, !PT ;  /* 0x0000000809096212 */ /* 0x002fc800078e3cff */
[----:B------:R-:W-:-:S04]  /*14b80*/  @P6 LOP3.LUT R8, R9, R8, RZ, 0x3c, !PT ;  /* 0x0000000809086212 */ /* 0x000fc800078e3cff */
[----:B------:R-:W-:-:S05]  /*14b90*/  @P6 LOP3.LUT R9, R9, R8, RZ, 0x3c, !PT ;  /* 0x0000000809096212 */ /* 0x000fca00078e3cff */
[----:B------:R1:W2:Y:S04]  /*14ba0*/  @P6 LDG.E.U8 R23, desc[UR24][R8.64] ;  /* 0x0000001808176981 */ /* 0x0002a8000c1e1100 */
        /* <DEDUP_REMOVED lines=16> */
[----:B------:R-:W-:Y:S02]  /*14cb0*/  ISETP.GT.AND P3, PT, R41, 0x3, PT ;  /* 0x000000032900780c */ /* 0x000fe40003f64270 */
[----:B------:R-:W-:-:S11]  /*14cc0*/  PRMT R81, RZ, 0x7610, R81 ;  /* 0x00007610ff517816 */ /* 0x000fd60000000051 */
[----:B-1----:R-:W-:-:S04]  /*14cd0*/  @P3 LOP3.LUT R9, R9, R8, RZ, 0x3c, !PT ;  /* 0x0000000809093212 */ /* 0x002fc800078e3cff */
[----:B------:R-:W-:-:S04]  /*14ce0*/  @P3 LOP3.LUT R8, R9, R8, RZ, 0x3c, !PT ;  /* 0x0000000809083212 */ /* 0x000fc800078e3cff */
[----:B------:R-:W-:-:S05]  /*14cf0*/  @P3 LOP3.LUT R9, R9, R8, RZ, 0x3c, !PT ;  /* 0x0000000809093212 */ /* 0x000fca00078e3cff */
[----:B------:R1:W2:Y:S04]  /*14d00*/  @P3 LDG.E.U8 R81, desc[UR24][R8.64] ;  /* 0x0000001808513981 */ /* 0x0002a8000c1e1100 */
[----:B------:R-:W1:Y:S04]  /*14d10*/  LDL R8, [R1+0x84] ;  /* 0x0000840001087983 */ /* 0x000e680000100800 */
[----:B------:R-:W1:Y:S01]  /*14d20*/  LDL R9, [R1+0x88] ;  /* 0x0000880001097983 */ /* 0x000e620000100800 */
[----:B0-----:R-:W-:Y:S02]  /*14d30*/  PRMT R77, RZ, 0x7610, R77 ;  /* 0x00007610ff4d7816 */ /* 0x001fe4000000004d */
[----:B-1----:R-:W-:-:S04]  /*14d40*/  @P3 LOP3.LUT R9, R9, R8, RZ, 0x3c, !PT ;  /* 0x0000000809093212 */ /* 0x002fc800078e3cff */
[----:B------:R-:W-:-:S04]  /*14d50*/  @P3 LOP3.LUT R8, R9, R8, RZ, 0x3c, !PT ;  /* 0x0000000809083212 */ /* 0x000fc800078e3cff */
[----:B------:R-:W-:-:S05]  /*14d60*/  @P3 LOP3.LUT R9, R9, R8, RZ, 0x3c, !PT ;  /* 0x0000000809093212 */ /* 0x000fca00078e3cff */
[----:B------:R-:W2:Y:S01]  /*14d70*/  @P3 LDG.E.U8 R77, desc[UR24][R8.64] ;  /* 0x00000018084d3981 */ /* 0x000ea2000c1e1100 */
[----:B------:R-:W-:-:S03]  /*14d80*/  ISETP.GT.AND P4, PT, R41, 0x4, PT ;  /* 0x000000042900780c */ /* 0x000fc60003f84270 */
[----:B--2---:R0:W-:Y:S04]  /*14d90*/  STL [R1+0x6ac], R77 ;  /* 0x0006ac4d01007387 */ /* 0x0041e80000100800 */
[----:B0-----:R-:W2:Y:S04]  /*14da0*/  LDL.LU R77, [R1+0x7e8] ;  /* 0x0007e800014d7983 */ /* 0x001ea80000300800 */
[----:B------:R-:W2:Y:S04]  /*14db0*/  LDL R8, [R1+0x8c] ;  /* 0x00008c0001087983 */ /* 0x000ea80000100800 */
[----:B------:R-:W2:Y:S01]  /*14dc0*/  LDL R9, [R1+0x90] ;  /* 0x0000900001097983 */ /* 0x000ea20000100800 */
[----:B------:R-:W-:-:S02]  /*14dd0*/  PRMT R76, RZ, 0x7610, R76 ;  /* 0x00007610ff4c7816 */ /* 0x000fc4000000004c */
[----:B--2---:R-:W-:-:S04]  /*14de0*/  @P4 LOP3.LUT R9, R9, R8, RZ, 0x3c, !PT ;  /* 0x0000000809094212 */ /* 0x004fc800078e3cff */
[----:B------:R-:W-:-:S04]  /*14df0*/  @P4 LOP3.LUT R8, R9, R8, RZ, 0x3c, !PT ;  /* 0x0000000809084212 */ /* 0x000fc800078e3cff */
[----:B------:R-:W-:-:S05]  /*14e00*/  @P4 LOP3.LUT R9, R9, R8, RZ, 0x3c, !PT ;  /* 0x0000000809094212 */ /* 0x000fca00078e3cff */
[----:B------:R-:W2:Y:S04]  /*14e10*/  @P4 LDG.E.U8 R76, desc[UR24][R8.64] ;  /* 0x00000018084c4981 */ /* 0x000ea8000c1e1100 */
        /* <DEDUP_REMOVED lines=75> */
[----:B------:R0:W2:Y:S04]  /*152d0*/  @P2 LDG.E.U8 R38, desc[UR24][R8.64] ;  /* 0x0000001808262981 */ /* 0x0000a8000c1e1100 */
[----:B------:R-:W0:Y:S04]  /*152e0*/  LDL R8, [R1+0x128] ;  /* 0x0001280001087983 */ /* 0x000e280000100800 */
[----:B------:R-:W0:Y:S01]  /*152f0*/  LDL R9, [R1+0x12c] ;  /* 0x00012c0001097983 */ /* 0x000e220000100800 */
[----:B------:R-:W-:Y:S02]  /*15300*/  PRMT R37, RZ, 0x7610, R37 ;  /* 0x00007610ff257816 */ /* 0x000fe40000000025 */
[----:B0-----:R-:W-:-:S04]  /*15310*/  @P2 LOP3.LUT R9, R9, R8, RZ, 0x3c, !PT ;  /* 0x0000000809092212 */ /* 0x001fc800078e3cff */
[----:B------:R-:W-:-:S04]  /*15320*/  @P2 LOP3.LUT R8, R9, R8, RZ, 0x3c, !PT ;  /* 0x0000000809082212 */ /* 0x000fc800078e3cff */
[----:B------:R-:W-:-:S05]  /*15330*/  @P2 LOP3.LUT R9, R9, R8, RZ, 0x3c, !PT ;  /* 0x0000000809092212 */ /* 0x000fca00078e3cff */
[----:B------:R0:W2:Y:S04]  /*15340*/  @P2 LDG.E.U8 R37, desc[UR24][R8.64] ;  /* 0x0000001808252981 */ /* 0x0000a8000c1e1100 */
[----:B------:R-:W0:Y:S04]  /*15350*/  LDL R8, [R1+0x130] ;  /* 0x0001300001087983 */ /* 0x000e280000100800 */
[----:B------:R-:W0:Y:S01]  /*15360*/  LDL R9, [R1+0x134] ;  /* 0x0001340001097983 */ /* 0x000e220000100800 */
[----:B------:R-:W-:Y:S02]  /*15370*/  ISETP.GT.AND P3, PT, R41, 0x9, PT ;  /* 0x000000092900780c */ /* 0x000fe40003f64270 */
[----:B------:R-:W-:-:S11]  /*15380*/  PRMT R22, RZ, 0x7610, R22 ;  /* 0x00007610ff167816 */ /* 0x000fd60000000016 */
[----:B0-----:R-:W-:-:S04]  /*15390*/  @P3 LOP3.LUT R9, R9, R8, RZ, 0x3c, !PT ;  /* 0x0000000809093212 */ /* 0x001fc800078e3cff */
        /* <DEDUP_REMOVED lines=250> */
[----:B------:R-:W3:Y:S04]  /*16340*/  LDL R8, [R1+0x490] ;  /* 0x0004900001087983 */ /* 0x000ee80000100800 */
[----:B------:R-:W3:Y:S01]  /*16350*/  LDL R9, [R1+0x494] ;  /* 0x0004940001097983 */ /* 0x000ee20000100800 */
[----:B------:R-:W-:Y:S02]  /*16360*/  ISETP.GT.AND P3, PT, R41, 0x18, PT ;  /* 0x000000182900780c */ /* 0x000fe40003f64270 */
[----:B------:R-:W-:Y:S01]  /*16370*/  PRMT R34, RZ, 0x7610, R34 ;  /* 0x00007610ff227816 */ /* 0x000fe20000000022 */
[----:B--2---:R-:W-:Y:S10]  /*16380*/  STL [R1+0x70c], R5 ;  /* 0x00070c0501007387 */ /* 0x004ff40000100800 */
[----:B---3--:R-:W-:-:S04]  /*16390*/  @P3 LOP3.LUT R9, R9, R8, RZ, 0x3c, !PT ;  /* 0x0000000809093212 */ /* 0x008fc800078e3cff */
        /* <DEDUP_REMOVED lines=9> */
[----:B------:R0:W3:Y:S04]  /*16430*/  @P3 LDG.E.U8 R33, desc[UR24][R8.64] ;  /* 0x0000001808213981 */ /* 0x0000e8000c1e1100 */
        /* <DEDUP_REMOVED lines=112> */
[----:B------:R-:W-:-:S03]  /*16b40*/  PRMT R4, RZ, 0x7610, R4 ;  /* 0x00007610ff047816 */ /* 0x000fc60000000004 */
[----:B--2---:R-:W-:Y:S01]  /*16b50*/  STL [R1+0x710], R7 ;  /* 0x0007100701007387 */ /* 0x004fe20000100800 */
[----:B---3--:R-:W-:-:S04]  /*16b60*/  @P4 LOP3.LUT R9, R9, R8, RZ, 0x3c, !PT ;  /* 0x0000000809094212 */ /* 0x008fc800078e3cff */
        /* <DEDUP_REMOVED lines=144> */
[----:B--2---:R0:W-:Y:S01]  /*17470*/  STL [R1+0x720], R3 ;  /* 0x0007200301007387 */ /* 0x0041e20000100800 */
[----:B------:R-:W-:-:S02]  /*17480*/  PRMT R29, RZ, 0x7610, R29 ;  /* 0x00007610ff1d7816 */ /* 0x000fc4000000001d */
[C---:B------:R-:W-:Y:S02]  /*17490*/  ISETP.GT.AND P2, PT, R41.reuse, 0x29, PT ;  /* 0x000000292900780c */ /* 0x040fe40003f44270 */
[----:B------:R-:W-:Y:S02]  /*174a0*/  PRMT R14, RZ, 0x7610, R14 ;  /* 0x00007610ff0e7816 */ /* 0x000fe4000000000e */
[----:B------:R-:W-:Y:S02]  /*174b0*/  PRMT R13, RZ, 0x7610, R13 ;  /* 0x00007610ff0d7816 */ /* 0x000fe4000000000d */
[----:B------:R-:W-:Y:S01]  /*174c0*/  ISETP.GT.AND P3, PT, R41, 0x2a, PT ;  /* 0x0000002a2900780c */ /* 0x000fe20003f64270 */
[----:B0-----:R-:W2:Y:S01]  /*174d0*/  LDL R3, [R1+0x5dc] ;  /* 0x0005dc0001037983 */ /* 0x001ea20000100800 */
[----:B---3--:R-:W-:-:S04]  /*174e0*/  @P4 LOP3.LUT R9, R9, R8, RZ, 0x3c, !PT ;  /* 0x0000000809094212 */ /* 0x008fc800078e3cff */
[----:B------:R-:W-:-:S04]  /*174f0*/  @P4 LOP3.LUT R8, R9, R8, RZ, 0x3c, !PT ;  /* 0x0000000809084212 */ /* 0x000fc800078e3cff */
[----:B------:R-:W-:-:S05]  /*17500*/  @P4 LOP3.LUT R9, R9, R8, RZ, 0x3c, !PT ;  /* 0x0000000809094212 */ /* 0x000fca00078e3cff */
[----:B------:R0:W3:Y:S04]  /*17510*/  @P4 LDG.E.U8 R30, desc[UR24][R8.64] ;  /* 0x00000018081e4981 */ /* 0x0000e8000c1e1100 */
[----:B------:R-:W0:Y:S04]  /*17520*/  LDL R8, [R1+0x5b8] ;  /* 0x0005b80001087983 */ /* 0x000e280000100800 */
[----:B------:R-:W0:Y:S02]  /*17530*/  LDL R9, [R1+0x5bc] ;  /* 0x0005bc0001097983 */ /* 0x000e240000100800 */
[----:B0-----:R-:W-:-:S04]  /*17540*/  @P4 LOP3.LUT R9, R9, R8, RZ, 0x3c, !PT ;  /* 0x0000000809094212 */ /* 0x001fc800078e3cff */
[----:B------:R-:W-:-:S04]  /*17550*/  @P4 LOP3.LUT R8, R9, R8, RZ, 0x3c, !PT ;  /* 0x0000000809084212 */ /* 0x000fc800078e3cff */
[----:B------:R-:W-:-:S05]  /*17560*/  @P4 LOP3.LUT R9, R9, R8, RZ, 0x3c, !PT ;  /* 0x0000000809094212 */ /* 0x000fca00078e3cff */
[----:B------:R0:W2:Y:S04]  /*17570*/  @P4 LDG.E.U8 R29, desc[UR24][R8.64] ;  /* 0x00000018081d4981 */ /* 0x0000a8000c1e1100 */
        /* <DEDUP_REMOVED lines=19> */
[----:B------:R-:W3:Y:S01]  /*176b0*/  LDL R9, [R1+0x5d8] ;  /* 0x0005d80001097983 */ /* 0x000ee20000100800 */
[----:B------:R-:W-:Y:S01]  /*176c0*/  PRMT R79, RZ, 0x7610, R79 ;  /* 0x00007610ff4f7816 */ /* 0x000fe2000000004f */
[----:B--2---:R-:W-:Y:S01]  /*176d0*/  @P3 IMAD.MOV.U32 R8, RZ, RZ, R3 ;  /* 0x000000ffff083224 */ /* 0x004fe200078e0003 */
[----:B------:R-:W-:Y:S01]  /*176e0*/  ISETP.GT.AND P4, PT, R41, 0x2b, PT ;  /* 0x0000002b2900780c */ /* 0x000fe20003f84270 */
[----:B------:R-:W2:Y:S04]  /*176f0*/  LDL R3, [R1+0x500] ;  /* 0x0005000001037983 */ /* 0x000ea80000100800 */
[----:B---3--:R0:W3:Y:S04]  /*17700*/  @P3 LDG.E.U8 R79, desc[UR24][R8.64] ;  /* 0x00000018084f3981 */ /* 0x0080e8000c1e1100 */
[----:B------:R-:W0:Y:S04]  /*17710*/  LDL R8, [R1+0x5e0] ;  /* 0x0005e00001087983 */ /* 0x000e280000100800 */
[----:B------:R-:W0:Y:S01]  /*17720*/  LDL R9, [R1+0x5e4] ;  /* 0x0005e40001097983 */ /* 0x000e220000100800 */
[----:B------:R-:W-:-:S02]  /*17730*/  PRMT R43, RZ, 0x7610, R43 ;  /* 0x00007610ff2b7816 */ /* 0x000fc4000000002b */
        /* <DEDUP_REMOVED lines=23> */
[----:B--2---:R-:W-:Y:S04]  /*178b0*/  STL [R1+0x38], R78 ;  /* 0x0000384e01007387 */ /* 0x004fe80000100800 */
[----:B------:R-:W2:Y:S04]  /*178c0*/  LDL R8, [R1+0x5f8] ;  /* 0x0005f80001087983 */ /* 0x000ea80000100800 */
[----:B------:R-:W2:Y:S01]  /*178d0*/  LDL R9, [R1+0x5fc] ;  /* 0x0005fc0001097983 */ /* 0x000ea20000100800 */
[----:B------:R-:W-:-:S02]  /*178e0*/  PRMT R77, RZ, 0x7610, R77 ;  /* 0x00007610ff4d7816 */ /* 0x000fc4000000004d */
[----:B--2---:R-:W-:-:S04]  /*178f0*/  @P2 LOP3.LUT R9, R9, R8, RZ, 0x3c, !PT ;  /* 0x0000000809092212 */ /* 0x004fc800078e3cff */
[----:B------:R-:W-:-:S04]  /*17900*/  @P2 LOP3.LUT R8, R9, R8, RZ, 0x3c, !PT ;  /* 0x0000000809082212 */ /* 0x000fc800078e3cff */
[----:B------:R-:W-:-:S05]  /*17910*/  @P2 LOP3.LUT R9, R9, R8, RZ, 0x3c, !PT ;  /* 0x0000000809092212 */ /* 0x000fca00078e3cff */
[----:B------:R-:W2:Y:S01]  /*17920*/  @P2 LDG.E.U8 R77, desc[UR24][R8.64] ;  /* 0x00000018084d2981 */ /* 0x000ea2000c1e1100 */
[----:B------:R-:W-:Y:S02]  /*17930*/  ISETP.GT.AND P3, PT, R41, 0x2d, PT ;  /* 0x0000002d2900780c */ /* 0x000fe40003f64270 */
[----:B------:R-:W-:Y:S01]  /*17940*/  PRMT R76, RZ, 0x7610, R76 ;  /* 0x00007610ff4c7816 */ /* 0x000fe2000000004c */
[----:B--2---:R-:W-:Y:S04]  /*17950*/  STL [R1+0x34], R77 ;  /* 0x0000344d01007387 */ /* 0x004fe80000100800 */
[----:B------:R-:W2:Y:S06]  /*17960*/  LDL R9, [R1+0x4fc] ;  /* 0x0004fc0001097983 */ /* 0x000eac0000100800 */
[----:B------:R-:W-:-:S02]  /*17970*/  @P3 IMAD.MOV.U32 R8, RZ, RZ, R3 ;  /* 0x000000ffff083224 */ /* 0x000fc400078e0003 */
[----:B------:R-:W3:Y:S04]  /*17980*/  LDL R3, [R1+0x19c] ;  /* 0x00019c0001037983 */ /* 0x000ee80000100800 */
[----:B--2---:R-:W2:Y:S04]  /*17990*/  @P3 LDG.E.U8 R76, desc[UR24][R8.64] ;  /* 0x00000018084c3981 */ /* 0x004ea8000c1e1100 */
[----:B--2---:R-:W-:Y:S04]  /*179a0*/  STL [R1+0x30], R76 ;  /* 0x0000304c01007387 */ /* 0x004fe80000100800 */
        /* <DEDUP_REMOVED lines=12> */
[----:B------:R-:W-:-:S03]  /*17a70*/  PRMT R5, RZ, 0x7610, R5 ;  /* 0x00007610ff057816 */ /* 0x000fc60000000005 */
[----:B0-----:R-:W2:Y:S06]  /*17a80*/  LDL R47, [R1+0x1a4] ;  /* 0x0001a400012f7983 */ /* 0x001eac0000100800 */
[----:B---3--:R-:W-:-:S04]  /*17a90*/  @P4 LOP3.LUT R9, R9, R8, RZ, 0x3c, !PT ;  /* 0x0000000809094212 */ /* 0x008fc800078e3cff */
[----:B------:R-:W-:-:S04]  /*17aa0*/  @P4 LOP3.LUT R8, R9, R8, RZ, 0x3c, !PT ;  /* 0x0000000809084212 */ /* 0x000fc800078e3cff */
[----:B------:R-:W-:-:S05]  /*17ab0*/  @P4 LOP3.LUT R9, R9, R8, RZ, 0x3c, !PT ;  /* 0x0000000809094212 */ /* 0x000fca00078e3cff */
[----:B------:R-:W3:Y:S04]  /*17ac0*/  @P4 LDG.E.U8 R7, desc[UR24][R8.64] ;  /* 0x0000001808074981 */ /* 0x000ee8000c1e1100 */
[----:B------:R-:W2:Y:S04]  /*17ad0*/  LDL R8, [R1+0x514] ;  /* 0x0005140001087983 */ /* 0x000ea80000100800 */
[----:B------:R-:W2:Y:S01]  /*17ae0*/  LDL R9, [R1+0x518] ;  /* 0x0005180001097983 */ /* 0x000ea20000100800 */
[----:B------:R-:W-:-:S03]  /*17af0*/  ISETP.GT.AND P2, PT, R41, 0x2f, PT ;  /* 0x0000002f2900780c */ /* 0x000fc60003f44270 */
[----:B---3--:R0:W-:Y:S01]  /*17b00*/  STL [R1+0x724], R7 ;  /* 0x0007240701007387 */ /* 0x0081e20000100800 */
[----:B------:R-:W-:-:S03]  /*17b10*/  PRMT R2, RZ, 0x7610, R2 ;  /* 0x00007610ff027816 */ /* 0x000fc60000000002 */
[----:B0-----:R-:W3:Y:S01]  /*17b20*/  LDL R7, [R1+0x1a0] ;  /* 0x0001a00001077983 */ /* 0x001ee20000100800 */
[----:B--2---:R-:W-:-:S04]  /*17b30*/  @P4 LOP3.LUT R9, R9, R8, RZ, 0x3c, !PT ;  /* 0x0000000809094212 */ /* 0x004fc800078e3cff */
[----:B------:R-:W-:-:S04]  /*17b40*/  @P4 LOP3.LUT R8, R9, R8, RZ, 0x3c, !PT ;  /* 0x0000000809084212 */ /* 0x000fc800078e3cff */
[----:B------:R-:W-:-:S05]  /*17b50*/  @P4 LOP3.LUT R9, R9, R8, RZ, 0x3c, !PT ;  /* 0x0000000809094212 */ /* 0x000fca00078e3cff */
[----:B------:R0:W2:Y:S04]  /*17b60*/  @P4 LDG.E.U8 R5, desc[UR24][R8.64] ;  /* 0x0000001808054981 */ /* 0x0000a8000c1e1100 */
[----:B------:R-:W2:Y:S01]  /*17b70*/  LDL R9, [R1+0x198] ;  /* 0x0001980001097983 */ /* 0x000ea20000100800 */
[----:B0-----:R-:W-:Y:S01]  /*17b80*/  @P2 IMAD.MOV.U32 R8, RZ, RZ, R3 ;  /* 0x000000ffff082224 */ /* 0x001fe200078e0003 */
[----:B------:R-:W-:-:S04]  /*17b90*/  PRMT R0, RZ, 0x7610, R0 ;  /* 0x00007610ff007816 */ /* 0x000fc80000000000 */
[----:B--2---:R0:W2:Y:S04]  /*17ba0*/  @P2 LDG.E.U8 R2, desc[UR24][R8.64] ;  /* 0x0000001808022981 */ /* 0x0040a8000c1e1100 */
[----:B------:R-:W-:Y:S04]  /*17bb0*/  STL [R1+0x728], R5 ;  /* 0x0007280501007387 */ /* 0x000fe80000100800 */
[----:B------:R-:W4:Y:S01]  /*17bc0*/  LDL R3, [R1+0x60c] ;  /* 0x00060c0001037983 */ /* 0x000f220000100800 */
[----:B0-----:R-:W-:Y:S02]  /*17bd0*/  @P2 IMAD.MOV.U32 R8, RZ, RZ, R47 ;  /* 0x000000ffff082224 */ /* 0x001fe400078e002f */
[----:B---3--:R-:W-:-:S05]  /*17be0*/  @P2 IMAD.MOV.U32 R9, RZ, RZ, R7 ;  /* 0x000000ffff092224 */ /* 0x008fca00078e0007 */
[----:B------:R-:W3:Y:S04]  /*17bf0*/  @P2 LDG.E.U8 R0, desc[UR24][R8.64] ;  /* 0x0000001808002981 */ /* 0x000ee8000c1e1100 */
[----:B--2---:R0:W-:Y:S04]  /*17c00*/  STL [R1+0x72c], R2 ;  /* 0x00072c0201007387 */ /* 0x0041e80000100800 */
[----:B------:R-:W2:Y:S04]  /*17c10*/  LDL R8, [R1+0x600] ;  /* 0x0006000001087983 */ /* 0x000ea80000100800 */
[----:B------:R-:W2:Y:S01]  /*17c20*/  LDL R9, [R1+0x604] ;  /* 0x0006040001097983 */ /* 0x000ea20000100800 */
[----:B------:R-:W-:-:S02]  /*17c30*/  ISETP.GT.AND P3, PT, R41, 0x30, PT ;  /* 0x000000302900780c */ /* 0x000fc40003f64270 */
[----:B------:R-:W-:Y:S01]  /*17c40*/  PRMT R28, RZ, 0x7610, R28 ;  /* 0x00007610ff1c7816 */ /* 0x000fe2000000001c */
[----:B0-----:R-:W4:Y:S04]  /*17c50*/  LDL R2, [R1+0x614] ;  /* 0x0006140001027983 */ /* 0x001f280000100800 */
[----:B------:R-:W4:Y:S04]  /*17c60*/  LDL R47, [R1+0x620] ;  /* 0x00062000012f7983 */ /* 0x000f280000100800 */
[----:B------:R-:W4:Y:S04]  /*17c70*/  LDL R7, [R1+0x624] ;  /* 0x0006240001077983 */ /* 0x000f280000100800 */
[----:B---3--:R0:W-:Y:S04]  /*17c80*/  STL [R1+0x730], R0 ;  /* 0x0007300001007387 */ /* 0x0081e80000100800 */
[----:B0-----:R-:W3:Y:S01]  /*17c90*/  LDL R0, [R1+0x610] ;  /* 0x0006100001007983 */ /* 0x001ee20000100800 */
[----:B--2---:R-:W-:-:S04]  /*17ca0*/  @P3 LOP3.LUT R9, R9, R8, RZ, 0x3c, !PT ;  /* 0x0000000809093212 */ /* 0x004fc800078e3cff */
[----:B------:R-:W-:-:S04]  /*17cb0*/  @P3 LOP3.LUT R8, R9, R8, RZ, 0x3c, !PT ;  /* 0x0000000809083212 */ /* 0x000fc800078e3cff */
[----:B------:R-:W-:-:S05]  /*17cc0*/  @P3 LOP3.LUT R9, R9, R8, RZ, 0x3c, !PT ;  /* 0x0000000809093212 */ /* 0x000fca00078e3cff */
[----:B------:R4:W2:Y:S04]  /*17cd0*/  @P3 LDG.E.U8 R28, desc[UR24][R8.64] ;  /* 0x00000018081c3981 */ /* 0x0008a8000c1e1100 */
[----:B------:R-:W2:Y:S01]  /*17ce0*/  LDL R9, [R1+0x608] ;  /* 0x0006080001097983 */ /* 0x000ea20000100800 */
[----:B------:R-:W-:Y:S01]  /*17cf0*/  ISETP.GT.AND P4, PT, R41, 0x31, PT ;  /* 0x000000312900780c */ /* 0x000fe20003f84270 */
[----:B----4-:R-:W-:Y:S01]  /*17d00*/  @P3 IMAD.MOV.U32 R8, RZ, RZ, R3 ;  /* 0x000000ffff083224 */ /* 0x010fe200078e0003 */
[----:B------:R-:W-:Y:S01]  /*17d10*/  PRMT R27, RZ, 0x7610, R27 ;  /* 0x00007610ff1b7816 */ /* 0x000fe2000000001b */
[----:B------:R-:W4:Y:S01]  /*17d20*/  LDL R3, [R1+0x634] ;  /* 0x0006340001037983 */ /* 0x000f220000100800 */
[----:B------:R-:W-:-:S04]  /*17d30*/  PRMT R12, RZ, 0x7610, R12 ;  /* 0x00007610ff0c7816 */ /* 0x000fc8000000000c */
[----:B--2---:R0:W2:Y:S05]  /*17d40*/  @P3 LDG.E.U8 R27, desc[UR24][R8.64] ;  /* 0x00000018081b3981 */ /* 0x0040aa000c1e1100 */
[----:B0-----:R-:W-:Y:S02]  /*17d50*/  @P4 IMAD.MOV.U32 R8, RZ, RZ, R2 ;  /* 0x000000ffff084224 */ /* 0x001fe400078e0002 */
[----:B---3--:R-:W-:Y:S01]  /*17d60*/  @P4 IMAD.MOV.U32 R9, RZ, RZ, R0 ;  /* 0x000000ffff094224 */ /* 0x008fe200078e0000 */
[----:B------:R-:W-:Y:S01]  /*17d70*/  ISETP.GT.AND P2, PT, R41, 0x32, PT ;  /* 0x000000322900780c */ /* 0x000fe20003f44270 */
[----:B------:R-:W3:Y:S04]  /*17d80*/  LDL R2, [R1+0x638] ;  /* 0x0006380001027983 */ /* 0x000ee80000100800 */
[----:B------:R0:W2:Y:S01]  /*17d90*/  @P4 LDG.E.U8 R12, desc[UR24][R8.64] ;  /* 0x00000018080c4981 */ /* 0x0000a2000c1e1100 */
[----:B------:R-:W-:-:S02]  /*17da0*/  PRMT R11, RZ, 0x7610, R11 ;  /* 0x00007610ff0b7816 */ /* 0x000fc4000000000b */
[----:B------:R-:W-:Y:S01]  /*17db0*/  PRMT R71, RZ, 0x7610, R71 ;  /* 0x00007610ff477816 */ /* 0x000fe20000000047 */
[----:B------:R-:W2:Y:S04]  /*17dc0*/  LDL R0, [R1+0x63c] ;  /* 0x00063c0001007983 */ /* 0x000ea80000100800 */
[----:B------:R-:W0:Y:S04]  /*17dd0*/  LDL R8, [R1+0x618] ;  /* 0x0006180001087983 */ /* 0x000e280000100800 */
[----:B------:R-:W0:Y:S02]  /*17de0*/  LDL R9, [R1+0x61c] ;  /* 0x00061c0001097983 */ /* 0x000e240000100800 */
[----:B0-----:R-:W-:-:S04]  /*17df0*/  @P4 LOP3.LUT R9, R9, R8, RZ, 0x3c, !PT ;  /* 0x0000000809094212 */ /* 0x001fc800078e3cff */
[----:B------:R-:W-:-:S04]  /*17e00*/  @P4 LOP3.LUT R8, R9, R8, RZ, 0x3c, !PT ;  /* 0x0000000809084212 */ /* 0x000fc800078e3cff */
[----:B------:R-:W-:-:S05]  /*17e10*/  @P4 LOP3.LUT R9, R9, R8, RZ, 0x3c, !PT ;  /* 0x0000000809094212 */ /* 0x000fca00078e3cff */
[----:B------:R0:W2:Y:S02]  /*17e20*/  @P4 LDG.E.U8 R11, desc[UR24][R8.64] ;  /* 0x00000018080b4981 */ /* 0x0000a4000c1e1100 */
[----:B0-----:R-:W-:Y:S02]  /*17e30*/  @P2 IMAD.MOV.U32 R8, RZ, RZ, R7 ;  /* 0x000000ffff082224 */ /* 0x001fe400078e0007 */
[----:B------:R-:W-:Y:S01]  /*17e40*/  @P2 IMAD.MOV.U32 R9, RZ, RZ, R47 ;  /* 0x000000ffff092224 */ /* 0x000fe200078e002f */
[----:B------:R-:W-:Y:S01]  /*17e50*/  PRMT R73, RZ, 0x7610, R73 ;  /* 0x00007610ff497816 */ /* 0x000fe20000000049 */
[----:B------:R-:W2:Y:S04]  /*17e60*/  LDL R47, [R1+0x640] ;  /* 0x00064000012f7983 */ /* 0x000ea80000100800 */
[----:B------:R0:W2:Y:S01]  /*17e70*/  @P2 LDG.E.U8 R71, desc[UR24][R8.64] ;  /* 0x0000001808472981 */ /* 0x0000a2000c1e1100 */
[----:B------:R-:W-:-:S02]  /*17e80*/  ISETP.GT.AND P3, PT, R41, 0x33, PT ;  /* 0x000000332900780c */ /* 0x000fc40003f64270 */
[----:B------:R-:W-:Y:S01]  /*17e90*/  PRMT R6, RZ, 0x7610, R6 ;  /* 0x00007610ff067816 */ /* 0x000fe20000000006 */
[----:B------:R-:W2:Y:S04]  /*17ea0*/  LDL R7, [R1+0x644] ;  /* 0x0006440001077983 */ /* 0x000ea80000100800 */
[----:B------:R-:W0:Y:S04]  /*17eb0*/  LDL R8, [R1+0x628] ;  /* 0x0006280001087983 */ /* 0x000e280000100800 */
[----:B------:R-:W0:Y:S02]  /*17ec0*/  LDL R9, [R1+0x62c] ;  /* 0x00062c0001097983 */ /* 0x000e240000100800 */
[----:B0-----:R-:W-:-:S04]  /*17ed0*/  @P2 LOP3.LUT R9, R9, R8, RZ, 0x3c, !PT ;  /* 0x0000000809092212 */ /* 0x001fc800078e3cff */
[----:B------:R-:W-:-:S04]  /*17ee0*/  @P2 LOP3.LUT R8, R9, R8, RZ, 0x3c, !PT ;  /* 0x0000000809082212 */ /* 0x000fc800078e3cff */
[----:B------:R-:W-:-:S05]  /*17ef0*/  @P2 LOP3.LUT R9, R9, R8, RZ, 0x3c, !PT ;  /* 0x0000000809092212 */ /* 0x000fca00078e3cff */
[----:B------:R4:W2:Y:S04]  /*17f00*/  @P2 LDG.E.U8 R73, desc[UR24][R8.64] ;  /* 0x0000001808492981 */ /* 0x0008a8000c1e1100 */
[----:B------:R-:W2:Y:S01]  /*17f10*/  LDL R9, [R1+0x630] ;  /* 0x0006300001097983 */ /* 0x000ea20000100800 */
[----:B----4-:R-:W-:Y:S01]  /*17f20*/  @P3 IMAD.MOV.U32 R8, RZ, RZ, R3 ;  /* 0x000000ffff083224 */ /* 0x010fe200078e0003 */
[----:B------:R-:W-:Y:S02]  /*17f30*/  PRMT R4, RZ, 0x7610, R4 ;  /* 0x00007610ff047816 */ /* 0x000fe40000000004 */
[----:B------:R-:W-:Y:S01]  /*17f40*/  ISETP.GT.AND P2, PT, R41, 0x34, PT ;  /* 0x000000342900780c */ /* 0x000fe20003f44270 */
[----:B------:R-:W4:Y:S04]  /*17f50*/  LDL R3, [R1+0x64c] ;  /* 0x00064c0001037983 */ /* 0x000f280000100800 */
[----:B--2---:R0:W2:Y:S02]  /*17f60*/  @P3 LDG.E.U8 R6, desc[UR24][R8.64] ;  /* 0x0000001808063981 */ /* 0x0040a4000c1e1100 */
[----:B0-----:R-:W-:-:S02]  /*17f70*/  @P3 IMAD.MOV.U32 R8, RZ, RZ, R0 ;  /* 0x000000ffff083224 */ /* 0x001fc400078e0000 */
[----:B---3--:R-:W-:-:S05]  /*17f80*/  @P3 IMAD.MOV.U32 R9, RZ, RZ, R2 ;  /* 0x000000ffff093224 */ /* 0x008fca00078e0002 */
[----:B------:R0:W3:Y:S01]  /*17f90*/  @P3 LDG.E.U8 R4, desc[UR24][R8.64] ;  /* 0x0000001808043981 */ /* 0x0000e2000c1e1100 */
[----:B------:R-:W-:Y:S01]  /*17fa0*/  PRMT R5, RZ, 0x7610, R5 ;  /* 0x00007610ff057816 */ /* 0x000fe20000000005 */
[----:B0-----:R-:W-:Y:S02]  /*17fb0*/  @P2 IMAD.MOV.U32 R8, RZ, RZ, R7 ;  /* 0x000000ffff082224 */ /* 0x001fe400078e0007 */
[----:B------:R-:W-:-:S05]  /*17fc0*/  @P2 IMAD.MOV.U32 R9, RZ, RZ, R47 ;  /* 0x000000ffff092224 */ /* 0x000fca00078e002f */
[----:B------:R4:W4:Y:S04]  /*17fd0*/  @P2 LDG.E.U8 R5, desc[UR24][R8.64] ;  /* 0x0000001808052981 */ /* 0x000928000c1e1100 */
[----:B--2---:R-:W-:Y:S04]  /*17fe0*/  STL [R1+0x740], R6 ;  /* 0x0007400601007387 */ /* 0x004fe80000100800 */
[----:B------:R-:W2:Y:S04]  /*17ff0*/  LDL R2, [R1+0x650] ;  /* 0x0006500001027983 */ /* 0x000ea80000100800 */
[----:B------:R-:W2:Y:S04]  /*18000*/  LDL R0, [R1+0x654] ;  /* 0x0006540001007983 */ /* 0x000ea80000100800 */
[----:B---3--:R0:W-:Y:S01]  /*18010*/  STL [R1+0x744], R4 ;  /* 0x0007440401007387 */ /* 0x0081e20000100800 */
[----:B------:R-:W-:Y:S01]  /*18020*/  PRMT R92, RZ, 0x7610, R92 ;  /* 0x00007610ff5c7816 */ /* 0x000fe2000000005c */
[----:B----4-:R-:W-:-:S02]  /*18030*/  @P2 IMAD.MOV.U32 R8, RZ, RZ, R3 ;  /* 0x000000ffff082224 */ /* 0x010fc400078e0003 */
[----:B------:R-:W3:Y:S04]  /*18040*/  LDL R47, [R1+0x658] ;  /* 0x00065800012f7983 */ /* 0x000ee80000100800 */
[----:B------:R-:W4:Y:S04]  /*18050*/  LDL R7, [R1+0x65c] ;  /* 0x00065c0001077983 */ /* 0x000f280000100800 */
[----:B0-----:R-:W2:Y:S04]  /*18060*/  LDL R4, [R1+0x648] ;  /* 0x0006480001047983 */ /* 0x001ea80000100800 */
[----:B------:R-:W3:Y:S04]  /*18070*/  LDL R6, [R1+0x51c] ;  /* 0x00051c0001067983 */ /* 0x000ee80000100800 */
[----:B------:R0:W-:Y:S04]  /*18080*/  STL [R1], R5 ;  /* 0x0000000501007387 */ /* 0x0001e80000100800 */
[----:B------:R-:W3:Y:S04]  /*18090*/  LDL R3, [R1+0x528] ;  /* 0x0005280001037983 */ /* 0x000ee80000100800 */
[----:B0-----:R-:W3:Y:S01]  /*180a0*/  LDL R5, [R1+0x520] ;  /* 0x0005200001057983 */ /* 0x001ee20000100800 */
[----:B--2---:R-:W-:-:S03]  /*180b0*/  @P2 IMAD.MOV.U32 R9, RZ, RZ, R4 ;  /* 0x000000ffff092224 */ /* 0x004fc600078e0004 */
[----:B------:R-:W2:Y:S04]  /*180c0*/  LDL R4, [R1+0x524] ;  /* 0x0005240001047983 */ /* 0x000ea80000100800 */
[----:B------:R0:W2:Y:S01]  /*180d0*/  @P2 LDG.E.U8 R92, desc[UR24][R8.64] ;  /* 0x00000018085c2981 */ /* 0x0000a2000c1e1100 */
[C---:B------:R-:W-:Y:S02]  /*180e0*/  ISETP.GT.AND P3, PT, R41.reuse, 0x38, PT ;  /* 0x000000382900780c */ /* 0x040fe40003f64270 */
[----:B------:R-:W-:Y:S02]  /*180f0*/  PRMT R26, RZ, 0x7610, R26 ;  /* 0x00007610ff1a7816 */ /* 0x000fe4000000001a */
[----:B------:R-:W-:Y:S02]  /*18100*/  ISETP.GT.AND P2, PT, R41, 0x35, PT ;  /* 0x000000352900780c */ /* 0x000fe40003f44270 */
[----:B------:R-:W-:-:S07]  /*18110*/  PRMT R25, RZ, 0x7610, R25 ;  /* 0x00007610ff197816 */ /* 0x000fce0000000019 */
[----:B0-----:R-:W-:Y:S02]  /*18120*/  @P3 IMAD.MOV.U32 R8, RZ, RZ, R0 ;  /* 0x000000ffff083224 */ /* 0x001fe400078e0000 */
[----:B------:R-:W-:-:S05]  /*18130*/  @P3 IMAD.MOV.U32 R9, RZ, RZ, R2 ;  /* 0x000000ffff093224 */ /* 0x000fca00078e0002 */
[----:B------:R4:W2:Y:S02]  /*18140*/  @P3 LDG.E.U8 R26, desc[UR24][R8.64] ;  /* 0x00000018081a3981 */ /* 0x0008a4000c1e1100 */
[----:B----4-:R-:W-:Y:S02]  /*18150*/  @P3 IMAD.MOV.U32 R8, RZ, RZ, R7 ;  /* 0x000000ffff083224 */ /* 0x010fe400078e0007 */
[----:B---3--:R-:W-:-:S05]  /*18160*/  @P3 IMAD.MOV.U32 R9, RZ, RZ, R47 ;  /* 0x000000ffff093224 */ /* 0x008fca00078e002f */
[----:B------:R0:W3:Y:S01]  /*18170*/  @P3 LDG.E.U8 R25, desc[UR24][R8.64] ;  /* 0x0000001808193981 */ /* 0x0000e2000c1e1100 */
[----:B------:R-:W-:Y:S01]  /*18180*/  PRMT R90, RZ, 0x7610, R90 ;  /* 0x00007610ff5a7816 */ /* 0x000fe2000000005a */
[----:B0-----:R-:W-:Y:S02]  /*18190*/  @P2 IMAD.MOV.U32 R8, RZ, RZ, R5 ;  /* 0x000000ffff082224 */ /* 0x001fe400078e0005 */
[----:B------:R-:W-:-:S05]  /*181a0*/  @P2 IMAD.MOV.U32 R9, RZ, RZ, R6 ;  /* 0x000000ffff092224 */ /* 0x000fca00078e0006 */
[----:B------:R0:W4:Y:S01]  /*181b0*/  @P2 LDG.E.U8 R90, desc[UR24][R8.64] ;  /* 0x00000018085a2981 */ /* 0x000122000c1e1100 */
[----:B------:R-:W-:Y:S01]  /*181c0*/  PRMT R88, RZ, 0x7610, R88 ;  /* 0x00007610ff587816 */ /* 0x000fe20000000058 */
[----:B0-----:R-:W-:Y:S02]  /*181d0*/  @P2 IMAD.MOV.U32 R8, RZ, RZ, R3 ;  /* 0x000000ffff082224 */ /* 0x001fe400078e0003 */
[----:B--2---:R-:W-:Y:S04]  /*181e0*/  STL [R1+0x734], R92 ;  /* 0x0007345c01007387 */ /* 0x004fe80000100800 */
[----:B------:R-:W2:Y:S04]  /*181f0*/  LDL R2, [R1+0x1a8] ;  /* 0x0001a80001027983 */ /* 0x000ea80000100800 */
[----:B------:R-:W3:Y:S04]  /*18200*/  LDL R0, [R1+0x1ac] ;  /* 0x0001ac0001007983 */ /* 0x000ee80000100800 */
[----:B------:R-:W3:Y:S04]  /*18210*/  LDL R6, [R1+0x1b0] ;  /* 0x0001b00001067983 */ /* 0x000ee80000100800 */
[----:B------:R-:W3:Y:S01]  /*18220*/  LDL R5, [R1+0x1b4] ;  /* 0x0001b40001057983 */ /* 0x000ee20000100800 */
[----:B------:R-:W-:-:S05]  /*18230*/  @P2 IMAD.MOV.U32 R9, RZ, RZ, R4 ;  /* 0x000000ffff092224 */ /* 0x000fca00078e0004 */
[----:B------:R2:W3:Y:S01]  /*18240*/  @P2 LDG.E.U8 R88, desc[UR24][R8.64] ;  /* 0x0000001808582981 */ /* 0x0004e2000c1e1100 */
[----:B------:R-:W-:Y:S02]  /*18250*/  ISETP.GT.AND P3, PT, R41, 0x36, PT ;  /* 0x000000362900780c */ /* 0x000fe40003f64270 */
[----:B------:R-:W-:Y:S02]  /*18260*/  PRMT R86, RZ, 0x7610, R86 ;  /* 0x00007610ff567816 */ /* 0x000fe40000000056 */
[----:B------:R-:W-:Y:S01]  /*18270*/  PRMT R84, RZ, 0x7610, R84 ;  /* 0x00007610ff547816 */ /* 0x000fe20000000054 */
[----:B----4-:R-:W-:Y:S04]  /*18280*/  STL [R1+0x738], R90 ;  /* 0x0007385a01007387 */ /* 0x010fe80000100800 */
[----:B------:R-:W4:Y:S04]  /*18290*/  LDL R3, [R1+0x1bc] ;  /* 0x0001bc0001037983 */ /* 0x000f280000100800 */
[----:B------:R-:W4:Y:S01]  /*182a0*/  LDL R4, [R1+0x1b8] ;  /* 0x0001b80001047983 */ /* 0x000f220000100800 */
[----:B--2---:R-:W-:-:S02]  /*182b0*/  @P3 IMAD.MOV.U32 R9, RZ, RZ, R2 ;  /* 0x000000ffff093224 */ /* 0x004fc400078e0002 */
[----:B---3--:R-:W-:-:S05]  /*182c0*/  @P3 IMAD.MOV.U32 R8, RZ, RZ, R0 ;  /* 0x000000ffff083224 */ /* 0x008fca00078e0000 */
[----:B------:R0:W2:Y:S02]  /*182d0*/  @P3 LDG.E.U8 R86, desc[UR24][R8.64] ;  /* 0x0000001808563981 */ /* 0x0000a4000c1e1100 */
[----:B0-----:R-:W-:Y:S02]  /*182e0*/  @P3 IMAD.MOV.U32 R8, RZ, RZ, R5 ;  /* 0x000000ffff083224 */ /* 0x001fe400078e0005 */
[----:B------:R-:W-:-:S05]  /*182f0*/  @P3 IMAD.MOV.U32 R9, RZ, RZ, R6 ;  /* 0x000000ffff093224 */ /* 0x000fca00078e0006 */
[----:B------:R4:W3:Y:S04]  /*18300*/  @P3 LDG.E.U8 R84, desc[UR24][R8.64] ;  /* 0x0000001808543981 */ /* 0x0008e8000c1e1100 */
[----:B------:R-:W-:Y:S04]  /*18310*/  STL [R1+0x73c], R88 ;  /* 0x00073c5801007387 */ /* 0x000fe80000100800 */
[----:B------:R-:W3:Y:S04]  /*18320*/  LDL R47, [R1+0x1c0] ;  /* 0x0001c000012f7983 */ /* 0x000ee80000100800 */
[----:B------:R-:W3:Y:S04]  /*18330*/  LDL R7, [R1+0x1c4] ;  /* 0x0001c40001077983 */ /* 0x000ee80000100800 */
[----:B------:R-:W3:Y:S04]  /*18340*/  LDL R0, [R1+0x664] ;  /* 0x0006640001007983 */ /* 0x000ee80000100800 */
[----:B------:R-:W3:Y:S01]  /*18350*/  LDL R2, [R1+0x660] ;  /* 0x0006600001027983 */ /* 0x000ee20000100800 */
[----:B------:R-:W-:-:S13]  /*18360*/  ISETP.GT.AND P2, PT, R41, 0x37, PT ;  /* 0x000000372900780c */ /* 0x000fda0003f44270 */
[----:B----4-:R-:W-:Y:S01]  /*18370*/  @P2 IMAD.MOV.U32 R8, RZ, RZ, R3 ;  /* 0x000000ffff082224 */ /* 0x010fe200078e0003 */
[----:B------:R-:W-:Y:S01]  /*18380*/  PRMT R82, RZ, 0x7610, R82 ;  /* 0x00007610ff527816 */ /* 0x000fe20000000052 */
[----:B------:R-:W-:Y:S01]  /*18390*/  @P2 IMAD.MOV.U32 R9, RZ, RZ, R4 ;  /* 0x000000ffff092224 */ /* 0x000fe200078e0004 */
[----:B------:R-:W-:Y:S02]  /*183a0*/  ISETP.GT.AND P3, PT, R41, 0x39, PT ;  /* 0x000000392900780c */ /* 0x000fe40003f64270 */
[----:B------:R-:W-:Y:S02]  /*183b0*/  PRMT R80, RZ, 0x7610, R80 ;  /* 0x00007610ff507816 */ /* 0x000fe40000000050 */
[----:B------:R0:W4:Y:S04]  /*183c0*/  @P2 LDG.E.U8 R82, desc[UR24][R8.64] ;  /* 0x0000001808522981 */ /* 0x000128000c1e1100 */
[----:B--2---:R1:W-:Y:S04]  /*183d0*/  STL [R1+0x748], R86 ;  /* 0x0007485601007387 */ /* 0x0043e80000100800 */
[----:B---3--:R2:W-:Y:S04]  /*183e0*/  STL [R1+0x74c], R84 ;  /* 0x00074c5401007387 */ /* 0x0085e80000100800 */
[----:B------:R-:W3:Y:S04]  /*183f0*/  LDL R6, [R1+0x668] ;  /* 0x0006680001067983 */ /* 0x000ee80000100800 */
[----:B------:R-:W4:Y:S04]  /*18400*/  LDL R5, [R1+0x66c] ;  /* 0x00066c0001057983 */ /* 0x000f280000100800 */
[----:B------:R-:W4:Y:S04]  /*18410*/  LDL R3, [R1+0x674] ;  /* 0x0006740001037983 */ /* 0x000f280000100800 */
[----:B------:R-:W4:Y:S01]  /*18420*/  LDL R4, [R1+0x670] ;  /* 0x0006700001047983 */ /* 0x000f220000100800 */
[----:B0-----:R-:W-:-:S02]  /*18430*/  @P2 IMAD.MOV.U32 R8, RZ, RZ, R7 ;  /* 0x000000ffff082224 */ /* 0x001fc400078e0007 */
[----:B------:R-:W-:Y:S01]  /*18440*/  @P2 IMAD.MOV.U32 R9, RZ, RZ, R47 ;  /* 0x000000ffff092224 */ /* 0x000fe200078e002f */
[----:B------:R-:W4:Y:S04]  /*18450*/  LDL R7, [R1+0x67c] ;  /* 0x00067c0001077983 */ /* 0x000f280000100800 */
[----:B------:R-:W4:Y:S04]  /*18460*/  LDL R47, [R1+0x678] ;  /* 0x00067800012f7983 */ /* 0x000f280000100800 */
[----:B------:R0:W4:Y:S01]  /*18470*/  @P2 LDG.E.U8 R80, desc[UR24][R8.64] ;  /* 0x0000001808502981 */ /* 0x000122000c1e1100 */
[----:B------:R-:W-:-:S02]  /*18480*/  PRMT R10, RZ, 0x7610, R10 ;  /* 0x00007610ff0a7816 */ /* 0x000fc4000000000a */
[----:B------:R-:W-:Y:S01]  /*18490*/  PRMT R46, RZ, 0x7610, R46 ;  /* 0x00007610ff2e7816 */ /* 0x000fe2000000002e */
[----:B-1----:R-:W4:Y:S01]  /*184a0*/  LDL R86, [R1+0x244] ;  /* 0x0002440001567983 */ /* 0x002f220000100800 */
[----:B------:R-:W-:Y:S02]  /*184b0*/  PRMT R62, RZ, 0x7610, R62 ;  /* 0x00007610ff3e7816 */ /* 0x000fe4000000003e */
[----:B------:R-:W-:Y:S01]  /*184c0*/  PRMT R61, RZ, 0x7610, R61 ;  /* 0x00007610ff3d7816 */ /* 0x000fe2000000003d */
[----:B--2---:R-:W2:Y:S01]  /*184d0*/  LDL R84, [R1+0x248] ;  /* 0x0002480001547983 */ /* 0x004ea20000100800 */
[----:B0-----:R-:W-:Y:S02]  /*184e0*/  @P3 IMAD.MOV.U32 R8, RZ, RZ, R0 ;  /* 0x000000ffff083224 */ /* 0x001fe400078e0000 */
[----:B------:R-:W-:Y:S01]  /*184f0*/  @P3 IMAD.MOV.U32 R9, RZ, RZ, R2 ;  /* 0x000000ffff093224 */ /* 0x000fe200078e0002 */
[----:B------:R-:W2:Y:S04]  /*18500*/  LDL R0, [R1+0x684] ;  /* 0x0006840001007983 */ /* 0x000ea80000100800 */
[----:B------:R-:W2:Y:S01]  /*18510*/  LDL R2, [R1+0x680] ;  /* 0x0006800001027983 */ /* 0x000ea20000100800 */
[----:B------:R-:W-:-:S03]  /*18520*/  ISETP.GT.AND P2, PT, R41, 0x3a, PT ;  /* 0x0000003a2900780c */ /* 0x000fc60003f44270 */
[----:B------:R3:W2:Y:S02]  /*18530*/  @P3 LDG.E.U8 R10, desc[UR24][R8.64] ;  /* 0x00000018080a3981 */ /* 0x0006a4000c1e1100 */
[----:B---3--:R-:W-:Y:S02]  /*18540*/  @P3 IMAD.MOV.U32 R9, RZ, RZ, R6 ;  /* 0x000000ffff093224 */ /* 0x008fe400078e0006 */
[----:B------:R-:W3:Y:S01]  /*18550*/  LDL R6, [R1+0x688] ;  /* 0x0006880001067983 */ /* 0x000ee20000100800 */
[----:B----4-:R-:W-:-:S03]  /*18560*/  @P3 IMAD.MOV.U32 R8, RZ, RZ, R5 ;  /* 0x000000ffff083224 */ /* 0x010fc600078e0005 */
[----:B------:R-:W4:Y:S04]  /*18570*/  LDL R5, [R1+0x68c] ;  /* 0x00068c0001057983 */ /* 0x000f280000100800 */
[----:B------:R0:W4:Y:S02]  /*18580*/  @P3 LDG.E.U8 R46, desc[UR24][R8.64] ;  /* 0x00000018082e3981 */ /* 0x000124000c1e1100 */
[----:B0-----:R-:W-:Y:S02]  /*18590*/  @P2 IMAD.MOV.U32 R8, RZ, RZ, R3 ;  /* 0x000000ffff082224 */ /* 0x001fe400078e0003 */
[----:B------:R-:W4:Y:S01]  /*185a0*/  LDL R3, [R1+0x694] ;  /* 0x0006940001037983 */ /* 0x000f220000100800 */
[----:B------:R-:W-:Y:S01]  /*185b0*/  ISETP.GT.AND P3, PT, R41, 0x3b, PT ;  /* 0x0000003b2900780c */ /* 0x000fe20003f64270 */
[----:B------:R-:W-:-:S02]  /*185c0*/  @P2 IMAD.MOV.U32 R9, RZ, RZ, R4 ;  /* 0x000000ffff092224 */ /* 0x000fc400078e0004 */
[----:B------:R-:W4:Y:S04]  /*185d0*/  LDL R4, [R1+0x690] ;  /* 0x0006900001047983 */ /* 0x000f280000100800 */
[----:B------:R0:W4:Y:S02]  /*185e0*/  @P2 LDG.E.U8 R62, desc[UR24][R8.64] ;  /* 0x00000018083e2981 */ /* 0x000124000c1e1100 */
[----:B0-----:R-:W-:Y:S02]  /*185f0*/  @P2 IMAD.MOV.U32 R8, RZ, RZ, R7 ;  /* 0x000000ffff082224 */ /* 0x001fe400078e0007 */
[----:B------:R-:W-:Y:S01]  /*18600*/  @P2 IMAD.MOV.U32 R9, RZ, RZ, R47 ;  /* 0x000000ffff092224 */ /* 0x000fe200078e002f */
[----:B------:R-:W-:Y:S01]  /*18610*/  PRMT R75, RZ, 0x7610, R75 ;  /* 0x00007610ff4b7816 */ /* 0x000fe2000000004b */
[----:B------:R-:W4:Y:S04]  /*18620*/  LDL R47, [R1+0x52c] ;  /* 0x00052c00012f7983 */ /* 0x000f280000100800 */
[----:B------:R2:W4:Y:S04]  /*18630*/  @P2 LDG.E.U8 R61, desc[UR24][R8.64] ;  /* 0x00000018083d2981 */ /* 0x000528000c1e1100 */
[----:B------:R-:W4:Y:S01]  /*18640*/  LDL R7, [R1+0x530] ;  /* 0x0005300001077983 */ /* 0x000f220000100800 */
[----:B--2---:R-:W-:-:S02]  /*18650*/  @P3 IMAD.MOV.U32 R8, RZ, RZ, R0 ;  /* 0x000000ffff083224 */ /* 0x004fc400078e0000 */
[----:B------:R-:W-:Y:S01]  /*18660*/  @P3 IMAD.MOV.U32 R9, RZ, RZ, R2 ;  /* 0x000000ffff093224 */ /* 0x000fe200078e0002 */
[----:B------:R-:W2:Y:S04]  /*18670*/  LDL R0, [R1+0x6a0] ;  /* 0x0006a00001007983 */ /* 0x000ea80000100800 */
[----:B------:R-:W2:Y:S01]  /*18680*/  LDL R2, [R1+0x698] ;  /* 0x0006980001027983 */ /* 0x000ea20000100800 */
[----:B------:R-:W-:Y:S02]  /*18690*/  ISETP.GT.AND P2, PT, R41, 0x3c, PT ;  /* 0x0000003c2900780c */ /* 0x000fe40003f44270 */
[----:B------:R-:W-:Y:S01]  /*186a0*/  PRMT R74, RZ, 0x7610, R74 ;  /* 0x00007610ff4a7816 */ /* 0x000fe2000000004a */
[----:B------:R3:W2:Y:S01]  /*186b0*/  @P3 LDG.E.U8 R75, desc[UR24][R8.64] ;  /* 0x00000018084b3981 */ /* 0x0006a2000c1e1100 */
[----:B------:R-:W-:Y:S01]  /*186c0*/  PRMT R72, RZ, 0x7610, R72 ;  /* 0x00007610ff487816 */ /* 0x000fe20000000048 */
[----:B---3--:R-:W-:-:S02]  /*186d0*/  @P3 IMAD.MOV.U32 R9, RZ, RZ, R6 ;  /* 0x000000ffff093224 */ /* 0x008fc400078e0006 */
[----:B------:R-:W3:Y:S01]  /*186e0*/  LDL R6, [R1+0x534] ;  /* 0x0005340001067983 */ /* 0x000ee20000100800 */
[----:B----4-:R-:W-:-:S03]  /*186f0*/  @P3 IMAD.MOV.U32 R8, RZ, RZ, R5 ;  /* 0x000000ffff083224 */ /* 0x010fc600078e0005 */
[----:B------:R-:W4:Y:S04]  /*18700*/  LDL R5, [R1+0x538] ;  /* 0x0005380001057983 */ /* 0x000f280000100800 */
[----:B------:R0:W4:Y:S02]  /*18710*/  @P3 LDG.E.U8 R74, desc[UR24][R8.64] ;  /* 0x00000018084a3981 */ /* 0x000124000c1e1100 */
[----:B0-----:R-:W-:Y:S02]  /*18720*/  @P2 IMAD.MOV.U32 R8, RZ, RZ, R3 ;  /* 0x000000ffff082224 */ /* 0x001fe400078e0003 */
[----:B------:R-:W4:Y:S01]  /*18730*/  LDL R3, [R1+0x1cc] ;  /* 0x0001cc0001037983 */ /* 0x000f220000100800 */
[----:B------:R-:W-:-:S03]  /*18740*/  @P2 IMAD.MOV.U32 R9, RZ, RZ, R4 ;  /* 0x000000ffff092224 */ /* 0x000fc600078e0004 */
[----:B------:R-:W4:Y:S04]  /*18750*/  LDL R4, [R1+0x1c8] ;  /* 0x0001c80001047983 */ /* 0x000f280000100800 */
[----:B------:R2:W4:Y:S02]  /*18760*/  @P2 LDG.E.U8 R72, desc[UR24][R8.64] ;  /* 0x0000001808482981 */ /* 0x000524000c1e1100 */
[----:B--2---:R-:W-:Y:S02]  /*18770*/  @P2 IMAD.MOV.U32 R8, RZ, RZ, R0 ;  /* 0x000000ffff082224 */ /* 0x004fe400078e0000 */
[----:B------:R-:W2:Y:S01]  /*18780*/  LDL R0, [R1+0x1d4] ;  /* 0x0001d40001007983 */ /* 0x000ea20000100800 */
[----:B------:R-:W-:-:S03]  /*18790*/  @P2 IMAD.MOV.U32 R9, RZ, RZ, R2 ;  /* 0x000000ffff092224 */ /* 0x000fc600078e0002 */
[----:B------:R-:W2:Y:S01]  /*187a0*/  LDL R2, [R1+0x1d0] ;  /* 0x0001d00001027983 */ /* 0x000ea20000100800 */
[----:B------:R-:W-:Y:S02]  /*187b0*/  ISETP.GT.AND P3, PT, R41, 0x3d, PT ;  /* 0x0000003d2900780c */ /* 0x000fe40003f64270 */
[----:B------:R-:W-:Y:S02]  /*187c0*/  PRMT R70, RZ, 0x7610, R70 ;  /* 0x00007610ff467816 */ /* 0x000fe40000000046 */
[----:B------:R-:W-:-:S04]  /*187d0*/  PRMT R68, RZ, 0x7610, R68 ;  /* 0x00007610ff447816 */ /* 0x000fc80000000044 */
[----:B------:R0:W2:Y:S01]  /*187e0*/  @P2 LDG.E.U8 R70, desc[UR24][R8.64] ;  /* 0x0000001808462981 */ /* 0x0000a2000c1e1100 */
[----:B------:R-:W-:Y:S02]  /*187f0*/  ISETP.GT.AND P2, PT, R41, 0x3e, PT ;  /* 0x0000003e2900780c */ /* 0x000fe40003f44270 */
[----:B------:R-:W-:Y:S02]  /*18800*/  PRMT R66, RZ, 0x7610, R66 ;  /* 0x00007610ff427816 */ /* 0x000fe40000000042 */
[----:B0-----:R-:W-:Y:S02]  /*18810*/  @P3 IMAD.MOV.U32 R8, RZ, RZ, R7 ;  /* 0x000000ffff083224 */ /* 0x001fe400078e0007 */
[----:B------:R-:W-:Y:S01]  /*18820*/  @P3 IMAD.MOV.U32 R9, RZ, RZ, R47 ;  /* 0x000000ffff093224 */ /* 0x000fe200078e002f */
[----:B------:R-:W2:Y:S04]  /*18830*/  LDL R7, [R1+0x1dc] ;  /* 0x0001dc0001077983 */ /* 0x000ea80000100800 */
[----:B------:R3:W2:Y:S04]  /*18840*/  @P3 LDG.E.U8 R68, desc[UR24][R8.64] ;  /* 0x0000001808443981 */ /* 0x0006a8000c1e1100 */
[----:B------:R-:W2:Y:S01]  /*18850*/  LDL R47, [R1+0x1d8] ;  /* 0x0001d800012f7983 */ /* 0x000ea20000100800 */
[----:B------:R-:W-:-:S02]  /*18860*/  PRMT R64, RZ, 0x7610, R64 ;  /* 0x00007610ff407816 */ /* 0x000fc40000000040 */
[----:B------:R-:W-:Y:S01]  /*18870*/  PRMT R63, RZ, 0x7610, R63 ;  /* 0x00007610ff3f7816 */ /* 0x000fe2000000003f */
[----:B---3--:R-:W-:Y:S02]  /*18880*/  @P3 IMAD.MOV.U32 R9, RZ, RZ, R6 ;  /* 0x000000ffff093224 */ /* 0x008fe400078e0006 */
[----:B------:R-:W3:Y:S01]  /*18890*/  LDL R6, [R1+0x1e0] ;  /* 0x0001e00001067983 */ /* 0x000ee20000100800 */
[----:B----4-:R-:W-:-:S03]  /*188a0*/  @P3 IMAD.MOV.U32 R8, RZ, RZ, R5 ;  /* 0x000000ffff083224 */ /* 0x010fc600078e0005 */
[----:B------:R-:W4:Y:S04]  /*188b0*/  LDL R5, [R1+0x1e4] ;  /* 0x0001e40001057983 */ /* 0x000f280000100800 */
[----:B------:R0:W4:Y:S02]  /*188c0*/  @P3 LDG.E.U8 R66, desc[UR24][R8.64] ;  /* 0x0000001808423981 */ /* 0x000124000c1e1100 */
[----:B0-----:R-:W-:Y:S02]  /*188d0*/  @P2 IMAD.MOV.U32 R8, RZ, RZ, R3 ;  /* 0x000000ffff082224 */ /* 0x001fe400078e0003 */
[----:B------:R-:W0:Y:S01]  /*188e0*/  S2R R3, SR_TID.X ;  /* 0x0000000000037919 */ /* 0x000e220000002100 */
[----:B------:R-:W-:Y:S02]  /*188f0*/  @P2 IMAD.MOV.U32 R9, RZ, RZ, R4 ;  /* 0x000000ffff092224 */ /* 0x000fe400078e0004 */
[----:B------:R-:W4:Y:S04]  /*18900*/  LDL R4, [R1+0x1e8] ;  /* 0x0001e80001047983 */ /* 0x000f280000100800 */
[----:B------:R2:W4:Y:S02]  /*18910*/  @P2 LDG.E.U8 R64, desc[UR24][R8.64] ;  /* 0x0000001808402981 */ /* 0x000524000c1e1100 */
[----:B--2---:R-:W-:Y:S01]  /*18920*/  @P2 IMAD.MOV.U32 R8, RZ, RZ, R0 ;  /* 0x000000ffff082224 */ /* 0x004fe200078e0000 */
[----:B0-----:R-:W-:-:S02]  /*18930*/  LOP3.LUT R0, R3, 0x3f, RZ, 0xc0, !PT ;  /* 0x0000003f03007812 */ /* 0x001fc400078ec0ff */
[----:B------:R-:W2:Y:S01]  /*18940*/  LDL R3, [R1+0x1ec] ;  /* 0x0001ec0001037983 */ /* 0x000ea20000100800 */
[----:B------:R-:W-:-:S03]  /*18950*/  @P2 IMAD.MOV.U32 R9, RZ, RZ, R2 ;  /* 0x000000ffff092224 */ /* 0x000fc600078e0002 */
[----:B------:R-:W2:Y:S04]  /*18960*/  LDL R2, [R1+0x224] ;  /* 0x0002240001027983 */ /* 0x000ea80000100800 */
[----:B------:R0:W2:Y:S01]  /*18970*/  @P2 LDG.E.U8 R63, desc[UR24][R8.64] ;  /* 0x00000018083f2981 */ /* 0x0000a2000c1e1100 */
[----:B------:R-:W-:-:S03]  /*18980*/  ISETP.GE.AND P2, PT, R0, R41, PT ;  /* 0x000000290000720c */ /* 0x000fc60003f46270 */
[----:B------:R-:W2:Y:S01]  /*18990*/  LDL R0, [R1+0x228] ;  /* 0x0002280001007983 */ /* 0x000ea20000100800 */
[----:B------:R-:W-:Y:S02]  /*189a0*/  ISETP.GT.AND P3, PT, R41, 0x3f, PT ;  /* 0x0000003f2900780c */ /* 0x000fe40003f64270 */
[----:B------:R-:W-:Y:S02]  /*189b0*/  PRMT R60, RZ, 0x7610, R60 ;  /* 0x00007610ff3c7816 */ /* 0x000fe4000000003c */
[----:B------:R-:W-:-:S09]  /*189c0*/  PRMT R59, RZ, 0x7610, R59 ;  /* 0x00007610ff3b7816 */ /* 0x000fd2000000003b */
[----:B0-----:R-:W-:Y:S02]  /*189d0*/  @P3 IMAD.MOV.U32 R8, RZ, RZ, R7 ;  /* 0x000000ffff083224 */ /* 0x001fe400078e0007 */
[----:B------:R-:W2:Y:S01]  /*189e0*/  LDL R7, [R1+0x264] ;  /* 0x0002640001077983 */ /* 0x000ea20000100800 */
[----:B------:R-:W-:Y:S01]  /*189f0*/  @P3 IMAD.MOV.U32 R9, RZ, RZ, R47 ;  /* 0x000000ffff093224 */ /* 0x000fe200078e002f */
[----:B------:R-:W-:Y:S02]  /*18a00*/  PRMT R58, RZ, 0x7610, R58 ;  /* 0x00007610ff3a7816 */ /* 0x000fe4000000003a */
[----:B------:R-:W2:Y:S04]  /*18a10*/  LDL R47, [R1+0x2a4] ;  /* 0x0002a400012f7983 */ /* 0x000ea80000100800 */
[----:B------:R3:W2:Y:S02]  /*18a20*/  @P3 LDG.E.U8 R60, desc[UR24][R8.64] ;  /* 0x00000018083c3981 */ /* 0x0006a4000c1e1100 */
[----:B---3--:R-:W-:-:S02]  /*18a30*/  @P3 IMAD.MOV.U32 R9, RZ, RZ, R6 ;  /* 0x000000ffff093224 */ /* 0x008fc400078e0006 */
[----:B------:R-:W3:Y:S01]  /*18a40*/  LDL R6, [R1+0x268] ;  /* 0x0002680001067983 */ /* 0x000ee20000100800 */
[----:B----4-:R-:W-:-:S03]  /*18a50*/  @P3 IMAD.MOV.U32 R8, RZ, RZ, R5 ;  /* 0x000000ffff083224 */ /* 0x010fc600078e0005 */
[----:B------:R-:W4:Y:S04]  /*18a60*/  LDL R5, [R1+0x284] ;  /* 0x0002840001057983 */ /* 0x000f280000100800 */
[----:B------:R0:W4:Y:S02]  /*18a70*/  @P3 LDG.E.U8 R59, desc[UR24][R8.64] ;  /* 0x00000018083b3981 */ /* 0x000124000c1e1100 */
[----:B0-----:R-:W-:Y:S02]  /*18a80*/  @!P2 IMAD.MOV.U32 R9, RZ, RZ, R4 ;  /* 0x000000ffff09a224 */ /* 0x001fe400078e0004 */
[----:B------:R-:W4:Y:S01]  /*18a90*/  LDL R4, [R1+0x288] ;  /* 0x0002880001047983 */ /* 0x000f220000100800 */
[----:B--2---:R-:W-:Y:S01]  /*18aa0*/  @!P2 IMAD.MOV.U32 R8, RZ, RZ, R3 ;  /* 0x000000ffff08a224 */ /* 0x004fe200078e0003 */
[----:B------:R-:W-:Y:S06]  /*18ab0*/  BAR.SYNC.DEFER_BLOCKING 0x0 ;  /* 0x0000000000007b1d */ /* 0x000fec0000010000 */
[----:B------:R-:W2:Y:S04]  /*18ac0*/  LDL R3, [R1+0x2a8] ;  /* 0x0002a80001037983 */ /* 0x000ea80000100800 */
[----:B------:R0:W2:Y:S02]  /*18ad0*/  @!P2 LDG.E.U8 R58, desc[UR24][R8.64] ;  /* 0x00000018083aa981 */ /* 0x0000a4000c1e1100 */
[----:B0-----:R-:W-:-:S02]  /*18ae0*/  @!P2 IMAD.MOV.U32 R8, RZ, RZ, R0 ;  /* 0x000000ffff08a224 */ /* 0x001fc400078e0000 */
[----:B------:R-:W-:Y:S01]  /*18af0*/  @!P2 IMAD.MOV.U32 R9, RZ, RZ, R2 ;  /* 0x000000ffff09a224 */ /* 0x000fe200078e0002 */
[----:B------:R-:W2:Y:S04]  /*18b00*/  LDL R0, [R1+0x2c8] ;  /* 0x0002c80001007983 */ /* 0x000ea80000100800 */
[----:B------:R-:W2:Y:S01]  /*18b10*/  LDL R2, [R1+0x2c4] ;  /* 0x0002c40001027983 */ /* 0x000ea20000100800 */
[----:B------:R-:W-:Y:S02]  /*18b20*/  PRMT R57, RZ, 0x7610, R57 ;  /* 0x00007610ff397816 */ /* 0x000fe40000000039 */
[----:B------:R-:W-:-:S04]  /*18b30*/  PRMT R56, RZ, 0x7610, R56 ;  /* 0x00007610ff387816 */ /* 0x000fc80000000038 */
[----:B------:R0:W2:Y:S02]  /*18b40*/  @!P2 LDG.E.U8 R57, desc[UR24][R8.64] ;  /* 0x000000180839a981 */ /* 0x0000a4000c1e1100 */
[----:B0-----:R-:W-:Y:S02]  /*18b50*/  @!P2 IMAD.MOV.U32 R8, RZ, RZ, R84 ;  /* 0x000000ffff08a224 */ /* 0x001fe400078e0054 */
[----:B------:R-:W-:Y:S01]  /*18b60*/  @!P2 IMAD.MOV.U32 R9, RZ, RZ, R86 ;  /* 0x000000ffff09a224 */ /* 0x000fe200078e0056 */
[----:B------:R-:W-:Y:S01]  /*18b70*/  PRMT R45, RZ, 0x7610, R45 ;  /* 0x00007610ff2d7816 */ /* 0x000fe2000000002d */
[----:B------:R-:W2:Y:S04]  /*18b80*/  LDL R84, [R1+0x364] ;  /* 0x0003640001547983 */ /* 0x000ea80000100800 */
[----:B------:R0:W2:Y:S01]  /*18b90*/  @!P2 LDG.E.U8 R56, desc[UR24][R8.64] ;  /* 0x000000180838a981 */ /* 0x0000a2000c1e1100 */
[----:B------:R-:W-:-:S02]  /*18ba0*/  PRMT R44, RZ, 0x7610, R44 ;  /* 0x00007610ff2c7816 */ /* 0x000fc4000000002c */
[----:B------:R-:W-:Y:S02]  /*18bb0*/  PRMT R43, RZ, 0x7610, R43 ;  /* 0x00007610ff2b7816 */ /* 0x000fe4000000002b */
[----:B------:R-:W-:Y:S01]  /*18bc0*/  PRMT R42, RZ, 0x7610, R42 ;  /* 0x00007610ff2a7816 */ /* 0x000fe2000000002a */
[----:B------:R-:W1:Y:S01]  /*18bd0*/  S2R R78, SR_TID.X ;  /* 0x00000000004e7919 */ /* 0x000e620000002100 */
[----:B0-----:R-:W-:Y:S01]  /*18be0*/  @!P2 IMAD.MOV.U32 R9, RZ, RZ, R7 ;  /* 0x000000ffff09a224 */ /* 0x001fe200078e0007 */
[----:B------:R-:W-:Y:S01]  /*18bf0*/  PRMT R41, RZ, 0x7610, R41 ;  /* 0x00007610ff297816 */ /* 0x000fe20000000029 */
[----:B------:R-:W2:Y:S04]  /*18c00*/  LDL R7, [R1+0x2e4] ;  /* 0x0002e40001077983 */ /* 0x000ea80000100800 */
[----:B------:R-:W2:Y:S01]  /*18c10*/  LDL R86, [R1+0x334] ;  /* 0x0003340001567983 */ /* 0x000ea20000100800 */
[----:B---3--:R-:W-:-:S03]  /*18c20*/  @!P2 IMAD.MOV.U32 R8, RZ, RZ, R6 ;  /* 0x000000ffff08a224 */ /* 0x008fc600078e0006 */
[----:B------:R-:W3:Y:S04]  /*18c30*/  LDL R6, [R1+0x2e8] ;  /* 0x0002e80001067983 */ /* 0x000ee80000100800 */
[----:B------:R4:W3:Y:S02]  /*18c40*/  @!P2 LDG.E.U8 R45, desc[UR24][R8.64] ;  /* 0x00000018082da981 */ /* 0x0008e4000c1e1100 */
[----:B----4-:R-:W-:Y:S02]  /*18c50*/  @!P2 IMAD.MOV.U32 R9, RZ, RZ, R5 ;  /* 0x000000ffff09a224 */ /* 0x010fe400078e0005 */
[----:B------:R-:W4:Y:S01]  /*18c60*/  LDL R5, [R1+0x304] ;  /* 0x0003040001057983 */ /* 0x000f220000100800 */
[----:B------:R-:W-:-:S03]  /*18c70*/  @!P2 IMAD.MOV.U32 R8, RZ, RZ, R4 ;  /* 0x000000ffff08a224 */ /* 0x000fc600078e0004 */
[----:B------:R-:W4:Y:S04]  /*18c80*/  LDL R4, [R1+0x308] ;  /* 0x0003080001047983 */ /* 0x000f280000100800 */
[----:B------:R0:W4:Y:S02]  /*18c90*/  @!P2 LDG.E.U8 R44, desc[UR24][R8.64] ;  /* 0x00000018082ca981 */ /* 0x000124000c1e1100 */
[----:B0-----:R-:W-:Y:S02]  /*18ca0*/  @!P2 IMAD.MOV.U32 R9, RZ, RZ, R47 ;  /* 0x000000ffff09a224 */ /* 0x001fe400078e002f */
[----:B--2---:R-:W-:-:S05]  /*18cb0*/  @!P2 IMAD.MOV.U32 R8, RZ, RZ, R3 ;  /* 0x000000ffff08a224 */ /* 0x004fca00078e0003 */
[----:B------:R0:W2:Y:S02]  /*18cc0*/  @!P2 LDG.E.U8 R43, desc[UR24][R8.64] ;  /* 0x00000018082ba981 */ /* 0x0000a4000c1e1100 */
[----:B0-----:R-:W-:Y:S02]  /*18cd0*/  @!P2 IMAD.MOV.U32 R8, RZ, RZ, R0 ;  /* 0x000000ffff08a224 */ /* 0x001fe400078e0000 */
[----:B------:R-:W2:Y:S01]  /*18ce0*/  LDL R0, [R1+0x328] ;  /* 0x0003280001007983 */ /* 0x000ea20000100800 */
[----:B------:R-:W-:-:S03]  /*18cf0*/  @!P2 IMAD.MOV.U32 R9, RZ, RZ, R2 ;  /* 0x000000ffff09a224 */ /* 0x000fc600078e0002 */
[----:B------:R-:W2:Y:S01]  /*18d00*/  LDL R2, [R1+0x324] ;  /* 0x0003240001027983 */ /* 0x000ea20000100800 */
[----:B------:R-:W0:Y:S03]  /*18d10*/  S2R R47, SR_TID.X ;  /* 0x00000000002f7919 */ /* 0x000e260000002100 */
[----:B------:R0:W2:Y:S02]  /*18d20*/  @!P2 LDG.E.U8 R42, desc[UR24][R8.64] ;  /* 0x00000018082aa981 */ /* 0x0000a4000c1e1100 */
[----:B0-----:R-:W-:Y:S02]  /*18d30*/  @!P2 IMAD.MOV.U32 R9, RZ, RZ, R7 ;  /* 0x000000ffff09a224 */ /* 0x001fe400078e0007 */
[----:B------:R-:W2:Y:S01]  /*18d40*/  LDL R7, [R1+0x344] ;  /* 0x0003440001077983 */ /* 0x000ea20000100800 */
[----:B------:R-:W-:-:S03]  /*18d50*/  LOP3.LUT R3, R47, 0x7f, RZ, 0xc0, !PT ;  /* 0x0000007f2f037812 */ /* 0x000fc600078ec0ff */
[----:B------:R-:W2:Y:S04]  /*18d60*/  LDL R47, [R1+0x368] ;  /* 0x00036800012f7983 */ /* 0x000ea80000100800 */
[----:B------:R0:W-:Y:S02]  /*18d70*/  STS.U8 [R3+UR9+0x4000], R40 ;  /* 0x0040002803007988 */ /* 0x0001e40008000009 */
[----:B0-----:R-:W-:Y:S01]  /*18d80*/  PRMT R40, RZ, 0x7610, R40 ;  /* 0x00007610ff287816 */ /* 0x001fe20000000028 */
[----:B---3--:R-:W-:Y:S02]  /*18d90*/  @!P2 IMAD.MOV.U32 R8, RZ, RZ, R6 ;  /* 0x000000ffff08a224 */ /* 0x008fe400078e0006 */
[----:B------:R-:W3:Y:S04]  /*18da0*/  LDL R6, [R1+0x348] ;  /* 0x0003480001067983 */ /* 0x000ee80000100800 */
[----:B------:R4:W3:Y:S02]  /*18db0*/  @!P2 LDG.E.U8 R41, desc[UR24][R8.64] ;  /* 0x000000180829a981 */ /* 0x0008e4000c1e1100 */
[----:B----4-:R-:W-:-:S02]  /*18dc0*/  @!P2 IMAD.MOV.U32 R9, RZ, RZ, R5 ;  /* 0x000000ffff09a224 */ /* 0x010fc400078e0005 */
[----:B------:R-:W4:Y:S01]  /*18dd0*/  LDL R5, [R1+0x384] ;  /* 0x0003840001057983 */ /* 0x000f220000100800 */
[----:B------:R-:W-:-:S03]  /*18de0*/  @!P2 IMAD.MOV.U32 R8, RZ, RZ, R4 ;  /* 0x000000ffff08a224 */ /* 0x000fc600078e0004 */
[----:B------:R-:W4:Y:S04]  /*18df0*/  LDL R4, [R1+0x388] ;  /* 0x0003880001047983 */ /* 0x000f280000100800 */
[----:B------:R2:W4:Y:S02]  /*18e00*/  @!P2 LDG.E.U8 R40, desc[UR24][R8.64] ;  /* 0x000000180828a981 */ /* 0x000524000c1e1100 */
[----:B--2---:R-:W-:Y:S02]  /*18e10*/  @!P2 IMAD.MOV.U32 R8, RZ, RZ, R0 ;  /* 0x000000ffff08a224 */ /* 0x004fe400078e0000 */
[----:B------:R-:W2:Y:S01]  /*18e20*/  LDL R0, [R1+0x3a8] ;  /* 0x0003a80001007983 */ /* 0x000ea20000100800 */
[----:B------:R-:W-:-:S03]  /*18e30*/  @!P2 IMAD.MOV.U32 R9, RZ, RZ, R2 ;  /* 0x000000ffff09a224 */ /* 0x000fc600078e0002 */
[----:B------:R-:W2:Y:S04]  /*18e40*/  LDL R2, [R1+0x3a4] ;  /* 0x0003a40001027983 */ /* 0x000ea80000100800 */
[----:B------:R0:W-:Y:S04]  /*18e50*/  STS.U8 [R3+UR9+0x6000], R39 ;  /* 0x0060002703007988 */ /* 0x0001e80008000009 */
[----:B------:R1:W-:Y:S01]  /*18e60*/  STS.U8 [R3+UR9+0x4400], R38 ;  /* 0x0044002603007988 */ /* 0x0003e20008000009 */
[----:B0-----:R-:W-:Y:S02]  /*18e70*/  PRMT R39, RZ, 0x7610, R39 ;  /* 0x00007610ff277816 */ /* 0x001fe40000000027 */
[----:B-1----:R-:W-:-:S04]  /*18e80*/  PRMT R38, RZ, 0x7610, R38 ;  /* 0x00007610ff267816 */ /* 0x002fc80000000026 */
[----:B------:R0:W2:Y:S04]  /*18e90*/  @!P2 LDG.E.U8 R39, desc[UR24][R8.64] ;  /* 0x000000180827a981 */ /* 0x0000a8000c1e1100 */
[----:B------:R1:W-:Y:S01]  /*18ea0*/  STS.U8 [R3+UR9+0x6400], R37 ;  /* 0x0064002503007988 */ /* 0x0003e20008000009 */
[----:B0-----:R-:W-:-:S03]  /*18eb0*/  @!P2 IMAD.MOV.U32 R9, RZ, RZ, R7 ;  /* 0x000000ffff09a224 */ /* 0x001fc600078e0007 */
[----:B------:R-:W2:Y:S01]  /*18ec0*/  LDL R7, [R1+0x3c4] ;  /* 0x0003c40001077983 */ /* 0x000ea20000100800 */
[----:B-1----:R-:W-:-:S03]  /*18ed0*/  PRMT R37, RZ, 0x7610, R37 ;  /* 0x00007610ff257816 */ /* 0x002fc60000000025 */
[----:B------:R0:W-:Y:S02]  /*18ee0*/  STS.U8 [R3+UR9+0x4800], R36 ;  /* 0x0048002403007988 */ /* 0x0001e40008000009 */
[----:B0-----:R-:W-:Y:S01]  /*18ef0*/  PRMT R36, RZ, 0x7610, R36 ;  /* 0x00007610ff247816 */ /* 0x001fe20000000024 */
[----:B---3--:R-:W-:Y:S02]  /*18f00*/  @!P2 IMAD.MOV.U32 R8, RZ, RZ, R6 ;  /* 0x000000ffff08a224 */ /* 0x008fe400078e0006 */
[----:B------:R-:W3:Y:S04]  /*18f10*/  LDL R6, [R1+0x3c8] ;  /* 0x0003c80001067983 */ /* 0x000ee80000100800 */
[----:B------:R0:W3:Y:S02]  /*18f20*/  @!P2 LDG.E.U8 R38, desc[UR24][R8.64] ;  /* 0x000000180826a981 */ /* 0x0000e4000c1e1100 */
[----:B0-----:R-:W-:-:S02]  /*18f30*/  @!P2 IMAD.MOV.U32 R8, RZ, RZ, R47 ;  /* 0x000000ffff08a224 */ /* 0x001fc400078e002f */
[----:B------:R-:W-:Y:S01]  /*18f40*/  @!P2 IMAD.MOV.U32 R9, RZ, RZ, R84 ;  /* 0x000000ffff09a224 */ /* 0x000fe200078e0054 */
[----:B------:R0:W-:Y:S04]  /*18f50*/  STS.U8 [R3+UR9+0x6800], R35 ;  /* 0x0068002303007988 */ /* 0x0001e80008000009 */
[----:B------:R4:W3:Y:S04]  /*18f60*/  @!P2 LDG.E.U8 R37, desc[UR24][R8.64] ;  /* 0x000000180825a981 */ /* 0x0008e8000c1e1100 */
[----:B------:R-:W3:Y:S04]  /*18f70*/  LDL R84, [R1+0x22c] ;  /* 0x00022c0001547983 */ /* 0x000ee80000100800 */
[----:B------:R-:W3:Y:S01]  /*18f80*/  LDL R47, [R1+0x230] ;  /* 0x00023000012f7983 */ /* 0x000ee20000100800 */
[----:B----4-:R-:W-:-:S02]  /*18f90*/  @!P2 IMAD.MOV.U32 R8, RZ, RZ, R4 ;  /* 0x000000ffff08a224 */ /* 0x010fc400078e0004 */
[----:B------:R-:W-:Y:S01]  /*18fa0*/  @!P2 IMAD.MOV.U32 R9, RZ, RZ, R5 ;  /* 0x000000ffff09a224 */ /* 0x000fe200078e0005 */
[----:B------:R-:W4:Y:S04]  /*18fb0*/  LDL R4, [R1+0x3dc] ;  /* 0x0003dc0001047983 */ /* 0x000f280000100800 */
[----:B------:R-:W4:Y:S04]  /*18fc0*/  LDL R5, [R1+0x200] ;  /* 0x0002000001057983 */ /* 0x000f280000100800 */
[----:B------:R2:W4:Y:S02]  /*18fd0*/  @!P2 LDG.E.U8 R36, desc[UR24][R8.64] ;  /* 0x000000180824a981 */ /* 0x000524000c1e1100 */
[----:B--2---:R-:W-:-:S02]  /*18fe0*/  @!P2 IMAD.MOV.U32 R8, RZ, RZ, R0 ;  /* 0x000000ffff08a224 */ /* 0x004fc400078e0000 */
[----:B------:R-:W2:Y:S01]  /*18ff0*/  LDL R0, [R1+0x210] ;  /* 0x0002100001007983 */ /* 0x000ea20000100800 */
[----:B------:R-:W-:-:S03]  /*19000*/  @!P2 IMAD.MOV.U32 R9, RZ, RZ, R2 ;  /* 0x000000ffff09a224 */ /* 0x000fc600078e0002 */
[----:B------:R-:W2:Y:S01]  /*19010*/  LDL R2, [R1+0x1f0] ;  /* 0x0001f00001027983 */ /* 0x000ea20000100800 */
[----:B0-----:R-:W-:-:S06]  /*19020*/  PRMT R35, RZ, 0x7610, R35 ;  /* 0x00007610ff237816 */ /* 0x001fcc0000000023 */
[----:B------:R0:W2:Y:S04]  /*19030*/  @!P2 LDG.E.U8 R35, desc[UR24][R8.64] ;  /* 0x000000180823a981 */ /* 0x0000a8000c1e1100 */
[----:B------:R1:W-:Y:S02]  /*19040*/  STS.U8 [R3+UR9+0x4c00], R34 ;  /* 0x004c002203007988 */ /* 0x0003e40008000009 */
[----:B-1----:R-:W-:Y:S01]  /*19050*/  PRMT R34, RZ, 0x7610, R34 ;  /* 0x00007610ff227816 */ /* 0x002fe20000000022 */
[----:B0-----:R-:W-:Y:S02]  /*19060*/  @!P2 IMAD.MOV.U32 R9, RZ, RZ, R7 ;  /* 0x000000ffff09a224 */ /* 0x001fe400078e0007 */
[----:B------:R-:W2:Y:S04]  /*19070*/  LDL R7, [R1+0x24c] ;  /* 0x00024c0001077983 */ /* 0x000ea80000100800 */
[----:B------:R0:W-:Y:S02]  /*19080*/  STS.U8 [R3+UR9+0x6c00], R33 ;  /* 0x006c002103007988 */ /* 0x0001e40008000009 */
[----:B0-----:R-:W-:Y:S01]  /*19090*/  PRMT R33, RZ, 0x7610, R33 ;  /* 0x00007610ff217816 */ /* 0x001fe20000000021 */
[----:B---3--:R-:W-:-:S02]  /*190a0*/  @!P2 IMAD.MOV.U32 R8, RZ, RZ, R6 ;  /* 0x000000ffff08a224 */ /* 0x008fc400078e0006 */
[----:B------:R-:W3:Y:S04]  /*190b0*/  LDL R6, [R1+0x250] ;  /* 0x0002500001067983 */ /* 0x000ee80000100800 */
[----:B------:R4:W3:Y:S02]  /*190c0*/  @!P2 LDG.E.U8 R34, desc[UR24][R8.64] ;  /* 0x000000180822a981 */ /* 0x0008e4000c1e1100 */
[----:B----4-:R-:W-:Y:S02]  /*190d0*/  @!P2 IMAD.MOV.U32 R8, RZ, RZ, R4 ;  /* 0x000000ffff08a224 */ /* 0x010fe400078e0004 */
        /* <DEDUP_REMOVED lines=12> */
[----:B------:R0:W2:Y:S02]  /*191a0*/  @!P2 LDG.E.U8 R32, desc[UR24][R8.64] ;  /* 0x000000180820a981 */ /* 0x0000a4000c1e1100 */
[----:B0-----:R-:W-:Y:S02]  /*191b0*/  @!P2 IMAD.MOV.U32 R8, RZ, RZ, R47 ;  /* 0x000000ffff08a224 */ /* 0x001fe400078e002f */
[----:B------:R-:W-:Y:S01]  /*191c0*/  @!P2 IMAD.MOV.U32 R9, RZ, RZ, R84 ;  /* 0x000000ffff09a224 */ /* 0x000fe200078e0054 */
[----:B------:R0:W-:Y:S04]  /*191d0*/  STS.U8 [R3+UR9+0x5400], R30 ;  /* 0x0054001e03007988 */ /* 0x0001e80008000009 */
[----:B------:R1:W2:Y:S04]  /*191e0*/  @!P2 LDG.E.U8 R31, desc[UR24][R8.64] ;  /* 0x00000018081fa981 */ /* 0x0002a8000c1e1100 */
[----:B------:R-:W2:Y:S04]  /*191f0*/  LDL R84, [R1+0x2ec] ;  /* 0x0002ec0001547983 */ /* 0x000ea80000100800 */
[----:B------:R-:W2:Y:S01]  /*19200*/  LDL R47, [R1+0x2f0] ;  /* 0x0002f000012f7983 */ /* 0x000ea20000100800 */
[----:B-1----:R-:W-:-:S03]  /*19210*/  @!P2 IMAD.MOV.U32 R9, RZ, RZ, R7 ;  /* 0x000000ffff09a224 */ /* 0x002fc600078e0007 */
[----:B------:R-:W2:Y:S01]  /*19220*/  LDL R7, [R1+0x2ac] ;  /* 0x0002ac0001077983 */ /* 0x000ea20000100800 */
[----:B0-----:R-:W-:-:S03]  /*19230*/  PRMT R30, RZ, 0x7610, R30 ;  /* 0x00007610ff1e7816 */ /* 0x001fc6000000001e */
        /* <DEDUP_REMOVED lines=14> */
[----:B------:R0:W-:Y:S02]  /*19320*/  STS.U8 [R3+UR9+0x5800], R28 ;  /* 0x0058001c03007988 */ /* 0x0001e40008000009 */
[----:B0-----:R-:W-:Y:S02]  /*19330*/  PRMT R28, RZ, 0x7610, R28 ;  /* 0x00007610ff1c7816 */ /* 0x001fe4000000001c */
[----:B------:R0:W-:Y:S04]  /*19340*/  STS.U8 [R3+UR9+0x7800], R27 ;  /* 0x0078001b03007988 */ /* 0x0001e80008000009 */
[----:B------:R1:W2:Y:S01]  /*19350*/  @!P2 LDG.E.U8 R28, desc[UR24][R8.64] ;  /* 0x00000018081ca981 */ /* 0x0002a2000c1e1100 */
[----:B0-----:R-:W-:-:S03]  /*19360*/  PRMT R27, RZ, 0x7610, R27 ;  /* 0x00007610ff1b7816 */ /* 0x001fc6000000001b */
[----:B------:R0:W-:Y:S04]  /*19370*/  STS.U8 [R3+UR9+0x5c00], R26 ;  /* 0x005c001a03007988 */ /* 0x0001e80008000009 */
[----:B------:R1:W-:Y:S01]  /*19380*/  STS.U8 [R3+UR9+0x7c00], R25 ;  /* 0x007c001903007988 */ /* 0x0003e20008000009 */
[----:B0-----:R-:W-:Y:S01]  /*19390*/  PRMT R26, RZ, 0x7610, R26 ;  /* 0x00007610ff1a7816 */ /* 0x001fe2000000001a */
[----:B-1----:R-:W-:Y:S02]  /*193a0*/  @!P2 IMAD.MOV.U32 R9, RZ, RZ, R7 ;  /* 0x000000ffff09a224 */ /* 0x002fe400078e0007 */
[----:B------:R-:W2:Y:S01]  /*193b0*/  LDL R7, [R1+0x32c] ;  /* 0x00032c0001077983 */ /* 0x000ea20000100800 */
[----:B------:R-:W-:Y:S01]  /*193c0*/  PRMT R25, RZ, 0x7610, R25 ;  /* 0x00007610ff197816 */ /* 0x000fe20000000019 */
        /* <DEDUP_REMOVED lines=9> */
[----:B------:R-:W-:Y:S01]  /*19460*/  @!P2 IMAD.MOV.U32 R9, RZ, RZ, R84 ;  /* 0x000000ffff09a224 */ /* 0x000fe200078e0054 */
[----:B------:R-:W-:Y:S01]  /*19470*/  LOP3.LUT R78, R78, 0x7f, RZ, 0xc0, !PT ;  /* 0x0000007f4e4e7812 */ /* 0x000fe200078ec0ff */
[----:B------:R-:W4:Y:S04]  /*19480*/  LDL R84, [R1+0x3ac] ;  /* 0x0003ac0001547983 */ /* 0x000f280000100800 */
[----:B------:R2:W4:Y:S04]  /*19490*/  @!P2 LDG.E.U8 R25, desc[UR24][R8.64] ;  /* 0x000000180819a981 */ /* 0x000528000c1e1100 */
[----:B------:R-:W4:Y:S01]  /*194a0*/  LDL R47, [R1+0x3b0] ;  /* 0x0003b000012f7983 */ /* 0x000f220000100800 */
[----:B--2---:R-:W-:-:S03]  /*194b0*/  @!P2 IMAD.MOV.U32 R8, RZ, RZ, R0 ;  /* 0x000000ffff08a224 */ /* 0x004fc600078e0000 */
[----:B------:R-:W2:Y:S01]  /*194c0*/  LDL R0, [R1+0x370] ;  /* 0x0003700001007983 */ /* 0x000ea20000100800 */
[----:B------:R-:W-:-:S03]  /*194d0*/  @!P2 IMAD.MOV.U32 R9, RZ, RZ, R2 ;  /* 0x000000ffff09a224 */ /* 0x000fc600078e0002 */
[----:B------:R-:W2:Y:S01]  /*194e0*/  LDL R2, [R1+0x36c] ;  /* 0x00036c0001027983 */ /* 0x000ea20000100800 */
[----:B------:R-:W-:-:S05]  /*194f0*/  LOP3.LUT R78, R78, 0x10, RZ, 0x3c, !PT ;  /* 0x000000104e4e7812 */ /* 0x000fca00078e3cff */
[----:B------:R0:W-:Y:S02]  /*19500*/  STS.U8 [R78+UR9+0x4080], R24 ;  /* 0x004080184e007988 */ /* 0x0001e40008000009 */
[----:B0-----:R-:W-:Y:S02]  /*19510*/  PRMT R24, RZ, 0x7610, R24 ;  /* 0x00007610ff187816 */ /* 0x001fe40000000018 */
[----:B------:R0:W-:Y:S04]  /*19520*/  STS.U8 [R78+UR9+0x6080], R23 ;  /* 0x006080174e007988 */ /* 0x0001e80008000009 */
[----:B------:R1:W2:Y:S01]  /*19530*/  @!P2 LDG.E.U8 R24, desc[UR24][R8.64] ;  /* 0x000000180818a981 */ /* 0x0002a2000c1e1100 */
[----:B0-----:R-:W-:-:S03]  /*19540*/  PRMT R23, RZ, 0x7610, R23 ;  /* 0x00007610ff177816 */ /* 0x001fc60000000017 */
[----:B------:R0:W-:Y:S01]  /*19550*/  STS.U8 [R78+UR9+0x4480], R22 ;  /* 0x004480164e007988 */ /* 0x0001e20008000009 */
[----:B-1----:R-:W-:-:S03]  /*19560*/  @!P2 IMAD.MOV.U32 R9, RZ, RZ, R7 ;  /* 0x000000ffff09a224 */ /* 0x002fc600078e0007 */
[----:B------:R-:W2:Y:S01]  /*19570*/  LDL R7, [R1+0x38c] ;  /* 0x00038c0001077983 */ /* 0x000ea20000100800 */
        /* <DEDUP_REMOVED lines=27> */
[----:B0-----:R-:W-:Y:S02]  /*19730*/  @!P2 IMAD.MOV.U32 R8, RZ, RZ, R47 ;  /* 0x000000ffff08a224 */ /* 0x001fe400078e002f */
[----:B------:R-:W-:Y:S01]  /*19740*/  @!P2 IMAD.MOV.U32 R9, RZ, RZ, R84 ;  /* 0x000000ffff09a224 */ /* 0x000fe200078e0054 */
[----:B------:R0:W-:Y:S04]  /*19750*/  STS.U8 [R78+UR9+0x6c80], R17 ;  /* 0x006c80114e007988 */ /* 0x0001e80008000009 */
[----:B------:R4:W3:Y:S04]  /*19760*/  @!P2 LDG.E.U8 R19, desc[UR24][R8.64] ;  /* 0x000000180813a981 */ /* 0x0008e8000c1e1100 */
[----:B------:R-:W3:Y:S04]  /*19770*/  LDL R84, [R1+0x274] ;  /* 0x0002740001547983 */ /* 0x000ee80000100800 */
[----:B------:R-:W3:Y:S01]  /*19780*/  LDL R47, [R1+0x278] ;  /* 0x00027800012f7983 */ /* 0x000ee20000100800 */
[----:B----4-:R-:W-:-:S03]  /*19790*/  @!P2 IMAD.MOV.U32 R8, RZ, RZ, R4 ;  /* 0x000000ffff08a224 */ /* 0x010fc600078e0004 */
[----:B------:R-:W4:Y:S01]  /*197a0*/  LDL R4, [R1+0x238] ;  /* 0x0002380001047983 */ /* 0x000f220000100800 */
[----:B------:R-:W-:-:S03]  /*197b0*/  @!P2 IMAD.MOV.U32 R9, RZ, RZ, R5 ;  /* 0x000000ffff09a224 */ /* 0x000fc600078e0005 */
[----:B------:R-:W4:Y:S04]  /*197c0*/  LDL R5, [R1+0x234] ;  /* 0x0002340001057983 */ /* 0x000f280000100800 */
[----:B------:R2:W4:Y:S02]  /*197d0*/  @!P2 LDG.E.U8 R18, desc[UR24][R8.64] ;  /* 0x000000180812a981 */ /* 0x000524000c1e1100 */
[----:B--2---:R-:W-:Y:S02]  /*197e0*/  @!P2 IMAD.MOV.U32 R8, RZ, RZ, R0 ;  /* 0x000000ffff08a224 */ /* 0x004fe400078e0000 */
[----:B------:R-:W2:Y:S01]  /*197f0*/  LDL R0, [R1+0x258] ;  /* 0x0002580001007983 */ /* 0x000ea20000100800 */
[----:B------:R-:W-:-:S03]  /*19800*/  @!P2 IMAD.MOV.U32 R9, RZ, RZ, R2 ;  /* 0x000000ffff09a224 */ /* 0x000fc600078e0002 */
[----:B------:R-:W2:Y:S01]  /*19810*/  LDL R2, [R1+0x254] ;  /* 0x0002540001027983 */ /* 0x000ea20000100800 */
[----:B0-----:R-:W-:-:S03]  /*19820*/  PRMT R17, RZ, 0x7610, R17 ;  /* 0x00007610ff117816 */ /* 0x001fc60000000011 */
[----:B------:R0:W-:Y:S04]  /*19830*/  STS.U8 [R78+UR9+0x5080], R16 ;  /* 0x005080104e007988 */ /* 0x0001e80008000009 */
[----:B------:R1:W2:Y:S01]  /*19840*/  @!P2 LDG.E.U8 R17, desc[UR24][R8.64] ;  /* 0x000000180811a981 */ /* 0x0002a2000c1e1100 */
[----:B0-----:R-:W-:-:S03]  /*19850*/  PRMT R16, RZ, 0x7610, R16 ;  /* 0x00007610ff107816 */ /* 0x001fc60000000010 */
[----:B------:R0:W-:Y:S02]  /*19860*/  STS.U8 [R78+UR9+0x7080], R15 ;  /* 0x0070800f4e007988 */ /* 0x0001e40008000009 */
[----:B0-----:R-:W-:Y:S01]  /*19870*/  PRMT R15, RZ, 0x7610, R15 ;  /* 0x00007610ff0f7816 */ /* 0x001fe2000000000f */
[----:B-1----:R-:W-:Y:S02]  /*19880*/  @!P2 IMAD.MOV.U32 R9, RZ, RZ, R7 ;  /* 0x000000ffff09a224 */ /* 0x002fe400078e0007 */
        /* <DEDUP_REMOVED lines=19> */
[----:B0-----:R-:W-:Y:S02]  /*199c0*/  @!P2 IMAD.MOV.U32 R8, RZ, RZ, R47 ;  /* 0x000000ffff08a224 */ /* 0x001fe400078e002f */
[----:B------:R-:W-:Y:S01]  /*199d0*/  @!P2 IMAD.MOV.U32 R9, RZ, RZ, R84 ;  /* 0x000000ffff09a224 */ /* 0x000fe200078e0054 */
[----:B-1----:R-:W-:Y:S01]  /*199e0*/  PRMT R12, RZ, 0x7610, R12 ;  /* 0x00007610ff0c7816 */ /* 0x002fe2000000000c */
[----:B------:R0:W-:Y:S04]  /*199f0*/  STS.U8 [R78+UR9+0x7880], R11 ;  /* 0x0078800b4e007988 */ /* 0x0001e80008000009 */
[----:B------:R1:W2:Y:S04]  /*19a00*/  @!P2 LDG.E.U8 R13, desc[UR24][R8.64] ;  /* 0x00000018080da981 */ /* 0x0002a8000c1e1100 */
[----:B------:R-:W2:Y:S01]  /*19a10*/  LDL R84, [R1+0x338] ;  /* 0x0003380001547983 */ /* 0x000ea20000100800 */
        /* <DEDUP_REMOVED lines=15> */
[----:B------:R-:W0:Y:S03]  /*19b10*/  S2R R77, SR_TID.X ;  /* 0x00000000004d7919 */ /* 0x000e260000002100 */
[----:B------:R1:W-:Y:S02]  /*19b20*/  STS.U8 [R78+UR9+0x5c80], R10 ;  /* 0x005c800a4e007988 */ /* 0x0003e40008000009 */
[----:B-1----:R-:W-:Y:S02]  /*19b30*/  PRMT R10, RZ, 0x7610, R10 ;  /* 0x00007610ff0a7816 */ /* 0x002fe4000000000a */
[----:B------:R1:W-:Y:S04]  /*19b40*/  STS.U8 [R78+UR9+0x7c80], R46 ;  /* 0x007c802e4e007988 */ /* 0x0003e80008000009 */
[----:B------:R0:W2:Y:S04]  /*19b50*/  @!P2 LDG.E.U8 R10, desc[UR24][R8.64] ;  /* 0x00000018080aa981 */ /* 0x0000a8000c1e1100 */
[----:B-1----:R-:W2:Y:S01]  /*19b60*/  LDL R78, [R1+0x3e4] ;  /* 0x0003e400014e7983 */ /* 0x002ea20000100800 */
[----:B0-----:R-:W-:-:S02]  /*19b70*/  PRMT R9, RZ, 0x7610, R9 ;  /* 0x00007610ff097816 */ /* 0x001fc40000000009 */
[----:B------:R-:W-:Y:S02]  /*19b80*/  LOP3.LUT R77, R77, 0x7f, RZ, 0xc0, !PT ;  /* 0x0000007f4d4d7812 */ /* 0x000fe400078ec0ff */
[----:B------:R-:W-:Y:S02]  /*19b90*/  PRMT R8, RZ, 0x7610, R8 ;  /* 0x00007610ff087816 */ /* 0x000fe40000000008 */
[----:B------:R-:W-:Y:S01]  /*19ba0*/  LOP3.LUT R77, R77, 0x20, RZ, 0x3c, !PT ;  /* 0x000000204d4d7812 */ /* 0x000fe200078e3cff */
[----:B------:R-:W-:Y:S02]  /*19bb0*/  @!P2 IMAD.MOV.U32 R47, RZ, RZ, R7 ;  /* 0x000000ffff2fa224 */ /* 0x000fe400078e0007 */
        /* <DEDUP_REMOVED lines=13> */
[----:B------:R0:W-:Y:S04]  /*19c90*/  STS.U8 [R77+UR9+0x4500], R49 ;  /* 0x004500314d007988 */ /* 0x0001e80008000009 */
[----:B------:R2:W4:Y:S04]  /*19ca0*/  @!P2 LDG.E.U8 R48, desc[UR24][R46.64] ;  /* 0x000000182e30a981 */ /* 0x000528000c1e1100 */
[----:B------:R1:W-:Y:S04]  /*19cb0*/  STS.U8 [R77+UR9+0x6500], R53 ;  /* 0x006500354d007988 */ /* 0x0003e80008000009 */
[----:B------:R-:W4:Y:S01]  /*19cc0*/  LDL R84, [R1+0x208] ;  /* 0x0002080001547983 */ /* 0x000f220000100800 */
[----:B--2---:R-:W-:-:S03]  /*19cd0*/  @!P2 IMAD.MOV.U32 R46, RZ, RZ, R0 ;  /* 0x000000ffff2ea224 */ /* 0x004fc600078e0000 */
[----:B------:R-:W2:Y:S01]  /*19ce0*/  LDL R0, [R1+0x3b8] ;  /* 0x0003b80001007983 */ /* 0x000ea20000100800 */
[----:B------:R-:W-:-:S03]  /*19cf0*/  @!P2 IMAD.MOV.U32 R47, RZ, RZ, R2 ;  /* 0x000000ffff2fa224 */ /* 0x000fc600078e0002 */
[----:B------:R-:W2:Y:S01]  /*19d00*/  LDL R2, [R1+0x3b4] ;  /* 0x0003b40001027983 */ /* 0x000ea20000100800 */
[----:B0-----:R-:W-:-:S06]  /*19d10*/  PRMT R49, RZ, 0x7610, R49 ;  /* 0x00007610ff317816 */ /* 0x001fcc0000000031 */
[----:B------:R0:W2:Y:S01]  /*19d20*/  @!P2 LDG.E.U8 R49, desc[UR24][R46.64] ;  /* 0x000000182e31a981 */ /* 0x0000a2000c1e1100 */
[----:B-1----:R-:W-:-:S03]  /*19d30*/  PRMT R53, RZ, 0x7610, R53 ;  /* 0x00007610ff357816 */ /* 0x002fc60000000035 */
[----:B------:R1:W-:Y:S02]  /*19d40*/  STS.U8 [R77+UR9+0x4900], R52 ;  /* 0x004900344d007988 */ /* 0x0003e40008000009 */
[----:B-1----:R-:W-:Y:S01]  /*19d50*/  PRMT R52, RZ, 0x7610, R52 ;  /* 0x00007610ff347816 */ /* 0x002fe20000000034 */
[----:B0-----:R-:W-:Y:S02]  /*19d60*/  @!P2 IMAD.MOV.U32 R47, RZ, RZ, R7 ;  /* 0x000000ffff2fa224 */ /* 0x001fe400078e0007 */
        /* <DEDUP_REMOVED lines=18> */
[----:B------:R1:W-:Y:S04]  /*19e90*/  STS.U8 [R77+UR9+0x4100], R54 ;  /* 0x004100364d007988 */ /* 0x0003e80008000009 */
[----:B------:R0:W-:Y:S01]  /*19ea0*/  STS.U8 [R77+UR9+0x6d00], R55 ;  /* 0x006d00374d007988 */ /* 0x0001e20008000009 */
[----:B-1----:R-:W-:Y:S02]  /*19eb0*/  PRMT R54, RZ, 0x7610, R54 ;  /* 0x00007610ff367816 */ /* 0x002fe40000000036 */
[----:B0-----:R-:W-:Y:S01]  /*19ec0*/  PRMT R55, RZ, 0x7610, R55 ;  /* 0x00007610ff377816 */ /* 0x001fe20000000037 */
[----:B------:R-:W-:-:S02]  /*19ed0*/  @!P2 IMAD.MOV.U32 R47, RZ, RZ, R7 ;  /* 0x000000ffff2fa224 */ /* 0x000fc400078e0007 */
[----:B------:R-:W2:Y:S01]  /*19ee0*/  LDL R7, [R1+0x25c] ;  /* 0x00025c0001077983 */ /* 0x000ea20000100800 */
[----:B---3--:R-:W-:-:S03]  /*19ef0*/  @!P2 IMAD.MOV.U32 R46, RZ, RZ, R6 ;  /* 0x000000ffff2ea224 */ /* 0x008fc600078e0006 */
[----:B------:R-:W3:Y:S04]  /*19f00*/  LDL R6, [R1+0x260] ;  /* 0x0002600001067983 */ /* 0x000ee80000100800 */
[----:B------:R0:W3:Y:S02]  /*19f10*/  @!P2 LDG.E.U8 R50, desc[UR24][R46.64] ;  /* 0x000000182e32a981 */ /* 0x0000e4000c1e1100 */
[----:B0-----:R-:W-:Y:S02]  /*19f20*/  @!P2 IMAD.MOV.U32 R46, RZ, RZ, R78 ;  /* 0x000000ffff2ea224 */ /* 0x001fe400078e004e */
[----:B------:R-:W-:-:S05]  /*19f30*/  @!P2 IMAD.MOV.U32 R47, RZ, RZ, R84 ;  /* 0x000000ffff2fa224 */ /* 0x000fca00078e0054 */
        /* <DEDUP_REMOVED lines=18> */
[----:B------:R-:W2:Y:S01]  /*1a060*/  LDL R7, [R1+0x2bc] ;  /* 0x0002bc0001077983 */ /* 0x000ea20000100800 */
[----:B---3--:R-:W-:-:S03]  /*1a070*/  @!P2 IMAD.MOV.U32 R46, RZ, RZ, R6 ;  /* 0x000000ffff2ea224 */ /* 0x008fc600078e0006 */
[----:B------:R-:W3:Y:S04]  /*1a080*/  LDL R6, [R1+0x2c0] ;  /* 0x0002c00001067983 */ /* 0x000ee80000100800 */
[----:B------:R4:W3:Y:S04]  /*1a090*/  @!P2 LDG.E.U8 R67, desc[UR24][R46.64] ;  /* 0x000000182e43a981 */ /* 0x0008e8000c1e1100 */
[----:B------:R-:W3:Y:S04]  /*1a0a0*/  LDL.LU R92, [R1+0x6ac] ;  /* 0x0006ac00015c7983 */ /* 0x000ee80000300800 */
[----:B------:R-:W3:Y:S04]  /*1a0b0*/  LDL R78, [R1+0x320] ;  /* 0x00032000014e7983 */ /* 0x000ee80000100800 */
[----:B------:R0:W-:Y:S04]  /*1a0c0*/  STS.U8 [R77+UR9+0x5900], R71 ;  /* 0x005900474d007988 */ /* 0x0001e80008000009 */
        /* <DEDUP_REMOVED lines=14> */
[----:B------:R0:W-:Y:S04]  /*1a1b0*/  STS.U8 [R77+UR9+0x5d00], R62 ;  /* 0x005d003e4d007988 */ /* 0x0001e80008000009 */
[----:B------:R1:W-:Y:S01]  /*1a1c0*/  STS.U8 [R77+UR9+0x7d00], R61 ;  /* 0x007d003d4d007988 */ /* 0x0003e20008000009 */
[----:B0-----:R-:W-:Y:S02]  /*1a1d0*/  PRMT R62, RZ, 0x7610, R62 ;  /* 0x00007610ff3e7816 */ /* 0x001fe4000000003e */
[----:B-1----:R-:W-:Y:S01]  /*1a1e0*/  PRMT R61, RZ, 0x7610, R61 ;  /* 0x00007610ff3d7816 */ /* 0x002fe2000000003d */
[----:B------:R0:W-:Y:S04]  /*1a1f0*/  STS.U8 [R77+UR9+0x7500], R79 ;  /* 0x0075004f4d007988 */ /* 0x0001e80008000009 */
[----:B0-----:R-:W2:Y:S01]  /*1a200*/  LDL R77, [R1+0x3a0] ;  /* 0x0003a000014d7983 */ /* 0x001ea20000100800 */
[----:B------:R-:W-:-:S03]  /*1a210*/  @!P2 IMAD.MOV.U32 R47, RZ, RZ, R7 ;  /* 0x000000ffff2fa224 */ /* 0x000fc600078e0007 */
        /* <DEDUP_REMOVED lines=13> */
[----:B------:R0:W2:Y:S02]  /*1a2f0*/  @!P2 LDG.E.U8 R61, desc[UR24][R46.64] ;  /* 0x000000182e3da981 */ /* 0x0000a4000c1e1100 */
[----:B0-----:R-:W-:Y:S02]  /*1a300*/  @!P2 IMAD.MOV.U32 R46, RZ, RZ, R78 ;  /* 0x000000ffff2ea224 */ /* 0x001fe400078e004e */
[----:B------:R-:W2:Y:S01]  /*1a310*/  LDL R78, [R1+0x39c] ;  /* 0x00039c00014e7983 */ /* 0x000ea20000100800 */
[----:B------:R-:W0:Y:S01]  /*1a320*/  S2R R76, SR_TID.X ;  /* 0x00000000004c7919 */ /* 0x000e220000002100 */
[----:B------:R-:W-:Y:S01]  /*1a330*/  PRMT R79, RZ, 0x7610, R79 ;  /* 0x00007610ff4f7816 */ /* 0x000fe2000000004f */
[----:B------:R-:W-:-:S05]  /*1a340*/  @!P2 IMAD.MOV.U32 R47, RZ, RZ, R84 ;  /* 0x000000ffff2fa224 */ /* 0x000fca00078e0054 */
[----:B------:R1:W2:Y:S01]  /*1a350*/  @!P2 LDG.E.U8 R79, desc[UR24][R46.64] ;  /* 0x000000182e4fa981 */ /* 0x0002a2000c1e1100 */
[----:B0-----:R-:W-:-:S04]  /*1a360*/  LOP3.LUT R76, R76, 0x7f, RZ, 0xc0, !PT ;  /* 0x0000007f4c4c7812 */ /* 0x001fc800078ec0ff */
[----:B------:R-:W-:Y:S01]  /*1a370*/  LOP3.LUT R76, R76, 0x30, RZ, 0x3c, !PT ;  /* 0x000000304c4c7812 */ /* 0x000fe200078e3cff */
[----:B-1----:R-:W-:Y:S02]  /*1a380*/  @!P2 IMAD.MOV.U32 R47, RZ, RZ, R7 ;  /* 0x000000ffff2fa224 */ /* 0x002fe400078e0007 */
[----:B------:R-:W2:Y:S04]  /*1a390*/  LDL R7, [R1+0x3bc] ;  /* 0x0003bc0001077983 */ /* 0x000ea80000100800 */
[----:B------:R0:W-:Y:S04]  /*1a3a0*/  STS.U8 [R76+UR9+0x4180], R81 ;  /* 0x004180514c007988 */ /* 0x0001e80008000009 */
[----:B------:R1:W-:Y:S01]  /*1a3b0*/  STS.U8 [R76+UR9+0x4580], R83 ;  /* 0x004580534c007988 */ /* 0x0003e20008000009 */
[----:B0-----:R-:W-:-:S02]  /*1a3c0*/  PRMT R81, RZ, 0x7610, R81 ;  /* 0x00007610ff517816 */ /* 0x001fc40000000051 */
[----:B-1----:R-:W-:Y:S01]  /*1a3d0*/  PRMT R83, RZ, 0x7610, R83 ;  /* 0x00007610ff537816 */ /* 0x002fe20000000053 */
[----:B------:R0:W-:Y:S02]  /*1a3e0*/  STS.U8 [R76+UR9+0x6580], R85 ;  /* 0x006580554c007988 */ /* 0x0001e40008000009 */
[----:B0-----:R-:W-:Y:S01]  /*1a3f0*/  PRMT R85, RZ, 0x7610, R85 ;  /* 0x00007610ff557816 */ /* 0x001fe20000000055 */
[----:B---3--:R-:W-:-:S05]  /*1a400*/  @!P2 IMAD.MOV.U32 R46, RZ, RZ, R6 ;  /* 0x000000ffff2ea224 */ /* 0x008fca00078e0006 */
[----:B------:R4:W3:Y:S02]  /*1a410*/  @!P2 LDG.E.U8 R81, desc[UR24][R46.64] ;  /* 0x000000182e51a981 */ /* 0x0008e4000c1e1100 */
[----:B----4-:R-:W-:Y:S02]  /*1a420*/  @!P2 IMAD.MOV.U32 R46, RZ, RZ, R4 ;  /* 0x000000ffff2ea224 */ /* 0x010fe400078e0004 */
[----:B------:R-:W-:Y:S02]  /*1a430*/  @!P2 IMAD.MOV.U32 R47, RZ, RZ, R5 ;  /* 0x000000ffff2fa224 */ /* 0x000fe400078e0005 */
[----:B------:R-:W4:Y:S04]  /*1a440*/  LDL R5, [R1+0x3c0] ;  /* 0x0003c00001057983 */ /* 0x000f280000100800 */
[----:B------:R2:W3:Y:S02]  /*1a450*/  @!P2 LDG.E.U8 R83, desc[UR24][R46.64] ;  /* 0x000000182e53a981 */ /* 0x0004e4000c1e1100 */
[----:B--2---:R-:W-:-:S02]  /*1a460*/  @!P2 IMAD.MOV.U32 R46, RZ, RZ, R0 ;  /* 0x000000ffff2ea224 */ /* 0x004fc400078e0000 */
[----:B------:R-:W2:Y:S01]  /*1a470*/  LDL R0, [R1+0x3d8] ;  /* 0x0003d80001007983 */ /* 0x000ea20000100800 */
[----:B------:R-:W-:-:S03]  /*1a480*/  @!P2 IMAD.MOV.U32 R47, RZ, RZ, R2 ;  /* 0x000000ffff2fa224 */ /* 0x000fc600078e0002 */
[----:B------:R-:W3:Y:S04]  /*1a490*/  LDL R2, [R1+0x1fc] ;  /* 0x0001fc0001027983 */ /* 0x000ee80000100800 */
[----:B------:R-:W3:Y:S04]  /*1a4a0*/  LDL.LU R84, [R1+0x80] ;  /* 0x0000800001547983 */ /* 0x000ee80000300800 */
[----:B------:R-:W3:Y:S04]  /*1a4b0*/  LDL.LU R86, [R1+0x7c] ;  /* 0x00007c0001567983 */ /* 0x000ee80000300800 */
[----:B------:R-:W3:Y:S04]  /*1a4c0*/  LDL.LU R4, [R1+0x40] ;  /* 0x0000400001047983 */ /* 0x000ee80000300800 */
[----:B------:R0:W3:Y:S04]  /*1a4d0*/  @!P2 LDG.E.U8 R85, desc[UR24][R46.64] ;  /* 0x000000182e55a981 */ /* 0x0000e8000c1e1100 */
[----:B------:R-:W3:Y:S01]  /*1a4e0*/  LDL.LU R6, [R1+0x3c] ;  /* 0x00003c0001067983 */ /* 0x000ee20000300800 */
[----:B0-----:R-:W-:-:S02]  /*1a4f0*/  @!P2 IMAD.MOV.U32 R46, RZ, RZ, R77 ;  /* 0x000000ffff2ea224 */ /* 0x001fc400078e004d */
[----:B------:R-:W-:Y:S01]  /*1a500*/  @!P2 IMAD.MOV.U32 R47, RZ, RZ, R78 ;  /* 0x000000ffff2fa224 */ /* 0x000fe200078e004e */
[----:B------:R-:W3:Y:S04]  /*1a510*/  LDL R77, [R1+0x20c] ;  /* 0x00020c00014d7983 */ /* 0x000ee80000100800 */
[----:B------:R-:W3:Y:S04]  /*1a520*/  LDL R78, [R1+0x1f8] ;  /* 0x0001f800014e7983 */ /* 0x000ee80000100800 */
[----:B------:R0:W-:Y:S04]  /*1a530*/  STS.U8 [R76+UR9+0x4980], R87 ;  /* 0x004980574c007988 */ /* 0x0001e80008000009 */
[----:B------:R1:W-:Y:S04]  /*1a540*/  STS.U8 [R76+UR9+0x6980], R89 ;  /* 0x006980594c007988 */ /* 0x0003e80008000009 */
[----:B------:R1:W-:Y:S01]  /*1a550*/  STS.U8 [R76+UR9+0x4d80], R91 ;  /* 0x004d805b4c007988 */ /* 0x0003e20008000009 */
[----:B0-----:R-:W-:-:S03]  /*1a560*/  PRMT R87, RZ, 0x7610, R87 ;  /* 0x00007610ff577816 */ /* 0x001fc60000000057 */
[----:B------:R-:W3:Y:S01]  /*1a570*/  LDL.LU R88, [R1+0x6a4] ;  /* 0x0006a40001587983 */ /* 0x000ee20000300800 */
[----:B-1----:R-:W-:-:S03]  /*1a580*/  PRMT R89, RZ, 0x7610, R89 ;  /* 0x00007610ff597816 */ /* 0x002fc60000000059 */
[----:B------:R0:W3:Y:S01]  /*1a590*/  @!P2 LDG.E.U8 R87, desc[UR24][R46.64] ;  /* 0x000000182e57a981 */ /* 0x0000e2000c1e1100 */
[----:B------:R-:W-:-:S03]  /*1a5a0*/  PRMT R91, RZ, 0x7610, R91 ;  /* 0x00007610ff5b7816 */ /* 0x000fc6000000005b */
[----:B------:R-:W3:Y:S01]  /*1a5b0*/  LDL.LU R90, [R1+0xf0] ;  /* 0x0000f000015a7983 */ /* 0x000ee20000300800 */
[----:B0-----:R-:W-:-:S03]  /*1a5c0*/  @!P2 IMAD.MOV.U32 R47, RZ, RZ, R7 ;  /* 0x000000ffff2fa224 */ /* 0x001fc600078e0007 */
[----:B------:R0:W-:Y:S04]  /*1a5d0*/  STS.U8 [R76+UR9+0x6d80], R93 ;  /* 0x006d805d4c007988 */ /* 0x0001e80008000009 */
[----:B------:R1:W-:Y:S01]  /*1a5e0*/  STS.U8 [R76+UR9+0x6180], R92 ;  /* 0x0061805c4c007988 */ /* 0x0003e20008000009 */
[----:B0-----:R-:W-:Y:S01]  /*1a5f0*/  PRMT R93, RZ, 0x7610, R93 ;  /* 0x00007610ff5d7816 */ /* 0x001fe2000000005d */
[----:B----4-:R-:W-:-:S05]  /*1a600*/  @!P2 IMAD.MOV.U32 R46, RZ, RZ, R5 ;  /* 0x000000ffff2ea224 */ /* 0x010fca00078e0005 */
[----:B------:R2:W4:Y:S02]  /*1a610*/  @!P2 LDG.E.U8 R89, desc[UR24][R46.64] ;  /* 0x000000182e59a981 */ /* 0x000524000c1e1100 */
[----:B--2---:R-:W-:Y:S02]  /*1a620*/  @!P2 IMAD.MOV.U32 R46, RZ, RZ, R0 ;  /* 0x000000ffff2ea224 */ /* 0x004fe400078e0000 */
[----:B------:R-:W2:Y:S01]  /*1a630*/  LDL.LU R0, [R1+0xec] ;  /* 0x0000ec0001007983 */ /* 0x000ea20000300800 */
[----:B---3--:R-:W-:-:S03]  /*1a640*/  @!P2 IMAD.MOV.U32 R47, RZ, RZ, R2 ;  /* 0x000000ffff2fa224 */ /* 0x008fc600078e0002 */
[----:B------:R-:W3:Y:S04]  /*1a650*/  LDL.LU R2, [R1+0xb8] ;  /* 0x0000b80001027983 */ /* 0x000ee80000300800 */
[----:B------:R0:W2:Y:S04]  /*1a660*/  @!P2 LDG.E.U8 R91, desc[UR24][R46.64] ;  /* 0x000000182e5ba981 */ /* 0x0000a8000c1e1100 */
[----:B------:R-:W2:Y:S04]  /*1a670*/  LDL.LU R5, [R1+0xb4] ;  /* 0x0000b40001057983 */ /* 0x000ea80000300800 */
[----:B------:R-:W2:Y:S04]  /*1a680*/  LDL.LU R7, [R1+0x78] ;  /* 0x0000780001077983 */ /* 0x000ea80000300800 */
[----:B-1----:R-:W2:Y:S04]  /*1a690*/  LDL.LU R92, [R1+0x74] ;  /* 0x00007400015c7983 */ /* 0x002ea80000300800 */
[----:B------:R1:W-:Y:S01]  /*1a6a0*/  STS.U8 [R76+UR9+0x5180], R84 ;  /* 0x005180544c007988 */ /* 0x0003e20008000009 */
[----:B0-----:R-:W-:-:S03]  /*1a6b0*/  @!P2 IMAD.MOV.U32 R46, RZ, RZ, R77 ;  /* 0x000000ffff2ea224 */ /* 0x001fc600078e004d */
[----:B------:R-:W2:Y:S01]  /*1a6c0*/  LDL.LU R77, [R1+0x34] ;  /* 0x00003400014d7983 */ /* 0x000ea20000300800 */
[----:B------:R-:W-:-:S03]  /*1a6d0*/  @!P2 IMAD.MOV.U32 R47, RZ, RZ, R78 ;  /* 0x000000ffff2fa224 */ /* 0x000fc600078e004e */
[----:B------:R-:W2:Y:S04]  /*1a6e0*/  LDL.LU R78, [R1] ;  /* 0x00000000014e7983 */ /* 0x000ea80000300800 */
[----:B------:R0:W2:Y:S04]  /*1a6f0*/  @!P2 LDG.E.U8 R93, desc[UR24][R46.64] ;  /* 0x000000182e5da981 */ /* 0x0000a8000c1e1100 */
[----:B------:R0:W-:Y:S04]  /*1a700*/  STS.U8 [R76+UR9+0x7180], R86 ;  /* 0x007180564c007988 */ /* 0x0001e80008000009 */
[----:B------:R-:W2:Y:S04]  /*1a710*/  LDL.LU R46, [R1+0x6cc] ;  /* 0x0006cc00012e7983 */ /* 0x000ea80000300800 */
[----:B------:R-:W2:Y:S04]  /*1a720*/  LDL.LU R47, [R1+0x6a8] ;  /* 0x0006a800012f7983 */ /* 0x000ea80000300800 */
[----:B-1----:R-:W2:Y:S04]  /*1a730*/  LDL.LU R84, [R1+0x74c] ;  /* 0x00074c0001547983 */ /* 0x002ea80000300800 */
[----:B0-----:R-:W2:Y:S04]  /*1a740*/  LDL.LU R86, [R1+0x748] ;  /* 0x0007480001567983 */ /* 0x001ea80000300800 */
[----:B------:R0:W-:Y:S04]  /*1a750*/  STS.U8 [R76+UR9+0x5580], R4 ;  /* 0x005580044c007988 */ /* 0x0001e80008000009 */
[----:B0-----:R-:W2:Y:S04]  /*1a760*/  LDL.LU R4, [R1+0x744] ;  /* 0x0007440001047983 */ /* 0x001ea80000300800 */
[----:B------:R0:W-:Y:S04]  /*1a770*/  STS.U8 [R76+UR9+0x7580], R6 ;  /* 0x007580064c007988 */ /* 0x0001e80008000009 */
[----:B------:R-:W-:Y:S04]  /*1a780*/  STS.U8 [R76+UR9+0x5d80], R75 ;  /* 0x005d804b4c007988 */ /* 0x000fe80008000009 */
[----:B0-----:R-:W3:Y:S04]  /*1a790*/  LDL.LU R6, [R1+0x740] ;  /* 0x0007400001067983 */ /* 0x001ee80000300800 */
[----:B--2---:R0:W-:Y:S04]  /*1a7a0*/  STS.U8 [R76+UR9+0x7980], R4 ;  /* 0x007980044c007988 */ /* 0x0041e80008000009 */
[----:B0-----:R-:W2:Y:S04]  /*1a7b0*/  LDL.LU R4, [R1+0x6c4] ;  /* 0x0006c40001047983 */ /* 0x001ea80000300800 */
[----:B------:R-:W2:Y:S04]  /*1a7c0*/  LDL.LU R75, [R1+0x6d0] ;  /* 0x0006d000014b7983 */ /* 0x000ea80000300800 */
[----:B---3--:R0:W-:Y:S04]  /*1a7d0*/  STS.U8 [R76+UR9+0x5980], R6 ;  /* 0x005980064c007988 */ /* 0x0081e80008000009 */
[----:B------:R1:W-:Y:S01]  /*1a7e0*/  STS.U8 [R76+UR9+0x7d80], R74 ;  /* 0x007d804a4c007988 */ /* 0x0003e20008000009 */
[----:B0-----:R-:W-:-:S03]  /*1a7f0*/  LOP3.LUT R6, R3, 0x40, RZ, 0x3c, !PT ;  /* 0x0000004003067812 */ /* 0x001fc600078e3cff */
[----:B-1----:R-:W3:Y:S04]  /*1a800*/  LDL.LU R76, [R1+0x38] ;  /* 0x00003800014c7983 */ /* 0x002ee80000300800 */
[----:B------:R-:W3:Y:S04]  /*1a810*/  LDL.LU R74, [R1+0x11c] ;  /* 0x00011c00014a7983 */ /* 0x000ee80000300800 */
[----:B--2---:R0:W-:Y:S04]  /*1a820*/  STS.U8 [R6+UR9+0x4200], R75 ;  /* 0x0042004b06007988 */ /* 0x0041e80008000009 */
[----:B------:R1:W-:Y:S04]  /*1a830*/  STS.U8 [R6+UR9+0x6200], R46 ;  /* 0x0062002e06007988 */ /* 0x0003e80008000009 */
[----:B------:R2:W-:Y:S04]  /*1a840*/  STS.U8 [R6+UR9+0x4600], R47 ;  /* 0x0046002f06007988 */ /* 0x0005e80008000009 */
[----:B0-----:R-:W4:Y:S04]  /*1a850*/  LDL.LU R75, [R1+0xe8] ;  /* 0x0000e800014b7983 */ /* 0x001f280000300800 */
[----:B-1----:R-:W4:Y:S04]  /*1a860*/  LDL.LU R46, [R1+0xe4] ;  /* 0x0000e400012e7983 */ /* 0x002f280000300800 */
[----:B--2---:R-:W2:Y:S04]  /*1a870*/  LDL.LU R47, [R1+0xb0] ;  /* 0x0000b000012f7983 */ /* 0x004ea80000300800 */
[----:B------:R0:W-:Y:S04]  /*1a880*/  STS.U8 [R6+UR9+0x6600], R88 ;  /* 0x0066005806007988 */ /* 0x0001e80008000009 */
[----:B------:R1:W-:Y:S04]  /*1a890*/  STS.U8 [R6+UR9+0x4a00], R90 ;  /* 0x004a005a06007988 */ /* 0x0003e80008000009 */
[----:B------:R3:W-:Y:S04]  /*1a8a0*/  STS.U8 [R6+UR9+0x6a00], R0 ;  /* 0x006a000006007988 */ /* 0x0007e80008000009 */
[----:B0-----:R-:W2:Y:S04]  /*1a8b0*/  LDL.LU R88, [R1+0x73c] ;  /* 0x00073c0001587983 */ /* 0x001ea80000300800 */
[----:B-1----:R-:W2:Y:S04]  /*1a8c0*/  LDL.LU R90, [R1+0x738] ;  /* 0x00073800015a7983 */ /* 0x002ea80000300800 */
[----:B------:R0:W-:Y:S04]  /*1a8d0*/  STS.U8 [R6+UR9+0x4e00], R2 ;  /* 0x004e000206007988 */ /* 0x0001e80008000009 */
[----:B---3--:R-:W3:Y:S04]  /*1a8e0*/  LDL.LU R0, [R1+0xac] ;  /* 0x0000ac0001007983 */ /* 0x008ee80000300800 */
[----:B------:R1:W-:Y:S04]  /*1a8f0*/  STS.U8 [R6+UR9+0x6e00], R5 ;  /* 0x006e000506007988 */ /* 0x0003e80008000009 */
[----:B0-----:R-:W2:Y:S04]  /*1a900*/  LDL.LU R2, [R1+0x70] ;  /* 0x0000700001027983 */ /* 0x001ea80000300800 */
[----:B------:R0:W-:Y:S04]  /*1a910*/  STS.U8 [R6+UR9+0x5200], R7 ;  /* 0x0052000706007988 */ /* 0x0001e80008000009 */
[----:B-1----:R-:W2:Y:S04]  /*1a920*/  LDL.LU R5, [R1+0x6c] ;  /* 0x00006c0001057983 */ /* 0x002ea80000300800 */
[----:B------:R1:W-:Y:S04]  /*1a930*/  STS.U8 [R6+UR9+0x7200], R92 ;  /* 0x0072005c06007988 */ /* 0x0003e80008000009 */
[----:B0-----:R-:W2:Y:S04]  /*1a940*/  LDL.LU R7, [R1+0x30] ;  /* 0x0000300001077983 */ /* 0x001ea80000300800 */
[----:B-1----:R-:W2:Y:S04]  /*1a950*/  LDL.LU R92, [R1+0x734] ;  /* 0x00073400015c7983 */ /* 0x002ea80000300800 */
[----:B------:R-:W-:Y:S04]  /*1a960*/  STS.U8 [R6+UR9+0x5600], R76 ;  /* 0x0056004c06007988 */ /* 0x000fe80008000009 */
[----:B------:R-:W-:Y:S04]  /*1a970*/  STS.U8 [R6+UR9+0x7600], R77 ;  /* 0x0076004d06007988 */ /* 0x000fe80008000009 */
[----:B------:R-:W-:Y:S01]  /*1a980*/  STS.U8 [R6+UR9+0x5a00], R78 ;  /* 0x005a004e06007988 */ /* 0x000fe20008000009 */
[----:B------:R-:W-:-:S03]  /*1a990*/  LOP3.LUT R3, R3, 0x50, RZ, 0x3c, !PT ;  /* 0x0000005003037812 */ /* 0x000fc600078e3cff */
[----:B--2---:R0:W-:Y:S04]  /*1a9a0*/  STS.U8 [R6+UR9+0x7a00], R92 ;  /* 0x007a005c06007988 */ /* 0x0041e80008000009 */
[----:B------:R1:W-:Y:S04]  /*1a9b0*/  STS.U8 [R6+UR9+0x5e00], R72 ;  /* 0x005e004806007988 */ /* 0x0003e80008000009 */
[----:B0-----:R-:W2:Y:S04]  /*1a9c0*/  LDL.LU R92, [R1+0x69c] ;  /* 0x00069c00015c7983 */ /* 0x001ea80000300800 */
[----:B-1----:R-:W2:Y:S04]  /*1a9d0*/  LDL.LU R72, [R1+0x6c0] ;  /* 0x0006c00001487983 */ /* 0x002ea80000300800 */
[----:B------:R0:W-:Y:S04]  /*1a9e0*/  STS.U8 [R6+UR9+0x7e00], R70 ;  /* 0x007e004606007988 */ /* 0x0001e80008000009 */
[----:B0-----:R-:W3:Y:S04]  /*1a9f0*/  LDL.LU R70, [R1+0x2c] ;  /* 0x00002c0001467983 */ /* 0x001ee80000300800 */
[----:B------:R0:W-:Y:S04]  /*1aa00*/  STS.U8 [R3+UR9+0x4280], R4 ;  /* 0x0042800403007988 */ /* 0x0001e80008000009 */
[----:B------:R-:W3:Y:S04]  /*1aa10*/  LDL.LU R6, [R1+0x6bc] ;  /* 0x0006bc0001067983 */ /* 0x000ee80000300800 */
[----:B0-----:R-:W3:Y:S04]  /*1aa20*/  LDL.LU R4, [R1+0x6b8] ;  /* 0x0006b80001047983 */ /* 0x001ee80000300800 */
[----:B------:R-:W3:Y:S04]  /*1aa30*/  LDL.LU R76, [R1+0x118] ;  /* 0x00011800014c7983 */ /* 0x000ee80000300800 */
[----:B------:R-:W3:Y:S04]  /*1aa40*/  LDL.LU R77, [R1+0x114] ;  /* 0x00011400014d7983 */ /* 0x000ee80000300800 */
[----:B------:R-:W3:Y:S04]  /*1aa50*/  LDL.LU R78, [R1+0xe0] ;  /* 0x0000e000014e7983 */ /* 0x000ee80000300800 */
[----:B--2---:R0:W-:Y:S04]  /*1aa60*/  STS.U8 [R3+UR9+0x6280], R72 ;  /* 0x0062804803007988 */ /* 0x0041e80008000009 */
[----:B------:R1:W-:Y:S04]  /*1aa70*/  STS.U8 [R3+UR9+0x4680], R92 ;  /* 0x0046805c03007988 */ /* 0x0003e80008000009 */
[----:B------:R-:W-:Y:S04]  /*1aa80*/  STS.U8 [R3+UR9+0x6680], R74 ;  /* 0x0066804a03007988 */ /* 0x000fe80008000009 */
[----:B----4-:R-:W-:Y:S04]  /*1aa90*/  STS.U8 [R3+UR9+0x4a80], R75 ;  /* 0x004a804b03007988 */ /* 0x010fe80008000009 */
[----:B------:R2:W-:Y:S04]  /*1aaa0*/  STS.U8 [R3+UR9+0x6a80], R46 ;  /* 0x006a802e03007988 */ /* 0x0005e80008000009 */
[----:B0-----:R-:W4:Y:S04]  /*1aab0*/  LDL.LU R72, [R1+0x6b4] ;  /* 0x0006b40001487983 */ /* 0x001f280000300800 */
[----:B-1----:R-:W4:Y:S01]  /*1aac0*/  LDL.LU R92, [R1+0x6b0] ;  /* 0x0006b000015c7983 */ /* 0x002f220000300800 */
[----:B--2---:R-:W0:Y:S03]  /*1aad0*/  S2R R46, SR_TID.X ;  /* 0x00000000002e7919 */ /* 0x004e260000002100 */
[----:B------:R1:W-:Y:S04]  /*1aae0*/  STS.U8 [R3+UR9+0x4e80], R47 ;  /* 0x004e802f03007988 */ /* 0x0003e80008000009 */
[----:B------:R-:W2:Y:S04]  /*1aaf0*/  LDL.LU R74, [R1+0x110] ;  /* 0x00011000014a7983 */ /* 0x000ea80000300800 */
[----:B------:R-:W2:Y:S04]  /*1ab00*/  LDL.LU R75, [R1+0x10c] ;  /* 0x00010c00014b7983 */ /* 0x000ea80000300800 */
[----:B---3--:R3:W-:Y:S04]  /*1ab10*/  STS.U8 [R3+UR9+0x6e80], R0 ;  /* 0x006e800003007988 */ /* 0x0087e80008000009 */
[----:B-1----:R-:W2:Y:S04]  /*1ab20*/  LDL.LU R47, [R1+0xd8] ;  /* 0x0000d800012f7983 */ /* 0x002ea80000300800 */
[----:B------:R1:W-:Y:S04]  /*1ab30*/  STS.U8 [R3+UR9+0x5280], R2 ;  /* 0x0052800203007988 */ /* 0x0003e80008000009 */
[----:B---3--:R-:W3:Y:S04]  /*1ab40*/  LDL.LU R0, [R1+0x730] ;  /* 0x0007300001007983 */ /* 0x008ee80000300800 */
[----:B------:R1:W-:Y:S01]  /*1ab50*/  STS.U8 [R3+UR9+0x7280], R5 ;  /* 0x0072800503007988 */ /* 0x0003e20008000009 */
[----:B0-----:R-:W-:-:S03]  /*1ab60*/  LOP3.LUT R46, R46, 0x7f, RZ, 0xc0, !PT ;  /* 0x0000007f2e2e7812 */ /* 0x001fc600078ec0ff */
[----:B-1----:R-:W2:Y:S04]  /*1ab70*/  LDL.LU R2, [R1+0x72c] ;  /* 0x00072c0001027983 */ /* 0x002ea80000300800 */
[----:B------:R0:W-:Y:S04]  /*1ab80*/  STS.U8 [R3+UR9+0x5680], R7 ;  /* 0x0056800703007988 */ /* 0x0001e80008000009 */
[----:B------:R-:W2:Y:S04]  /*1ab90*/  LDL.LU R5, [R1+0x728] ;  /* 0x0007280001057983 */ /* 0x000ea80000300800 */
[----:B------:R1:W-:Y:S04]  /*1aba0*/  STS.U8 [R3+UR9+0x7680], R70 ;  /* 0x0076804603007988 */ /* 0x0003e80008000009 */
[----:B0-----:R-:W2:Y:S04]  /*1abb0*/  LDL.LU R7, [R1+0x724] ;  /* 0x0007240001077983 */ /* 0x001ea80000300800 */
[----:B------:R0:W-:Y:S01]  /*1abc0*/  STS.U8 [R3+UR9+0x5a80], R90 ;  /* 0x005a805a03007988 */ /* 0x0001e20008000009 */
[----:B-1----:R-:W-:-:S03]  /*1abd0*/  LOP3.LUT R70, R46, 0x60, RZ, 0x3c, !PT ;  /* 0x000000602e467812 */ /* 0x002fc600078e3cff */
[----:B------:R1:W-:Y:S04]  /*1abe0*/  STS.U8 [R3+UR9+0x7a80], R88 ;  /* 0x007a805803007988 */ /* 0x0003e80008000009 */
[----:B------:R1:W-:Y:S04]  /*1abf0*/  STS.U8 [R3+UR9+0x5e80], R68 ;  /* 0x005e804403007988 */ /* 0x0003e80008000009 */
[----:B0-----:R-:W2:Y:S04]  /*1ac00*/  LDL.LU R90, [R1+0x68] ;  /* 0x00006800015a7983 */ /* 0x001ea80000300800 */
[----:B-1----:R-:W2:Y:S04]  /*1ac10*/  LDL.LU R88, [R1+0xa4] ;  /* 0x0000a40001587983 */ /* 0x002ea80000300800 */
[----:B------:R-:W2:Y:S04]  /*1ac20*/  LDL.LU R68, [R1+0xa8] ;  /* 0x0000a80001447983 */ /* 0x000ea80000300800 */
[----:B------:R0:W-:Y:S04]  /*1ac30*/  STS.U8 [R3+UR9+0x7e80], R66 ;  /* 0x007e804203007988 */ /* 0x0001e80008000009 */
[----:B------:R1:W-:Y:S04]  /*1ac40*/  STS.U8 [R70+UR9+0x4300], R6 ;  /* 0x0043000646007988 */ /* 0x0003e80008000009 */
[----:B0-----:R-:W2:Y:S04]  /*1ac50*/  LDL.LU R3, [R1+0x720] ;  /* 0x0007200001037983 */ /* 0x001ea80000300800 */
[----:B------:R-:W2:Y:S04]  /*1ac60*/  LDL.LU R66, [R1+0xdc] ;  /* 0x0000dc0001427983 */ /* 0x000ea80000300800 */
[----:B-1----:R-:W3:Y:S04]  /*1ac70*/  LDL.LU R6, [R1+0x71c] ;  /* 0x00071c0001067983 */ /* 0x002ee80000300800 */
[----:B------:R0:W-:Y:S04]  /*1ac80*/  STS.U8 [R70+UR9+0x6300], R4 ;  /* 0x0063000446007988 */ /* 0x0001e80008000009 */
[----:B0-----:R-:W3:Y:S04]  /*1ac90*/  LDL.LU R4, [R1+0x718] ;  /* 0x0007180001047983 */ /* 0x001ee80000300800 */
[----:B------:R-:W-:Y:S04]  /*1aca0*/  STS.U8 [R70+UR9+0x4700], R76 ;  /* 0x0047004c46007988 */ /* 0x000fe80008000009 */
[----:B------:R-:W-:Y:S04]  /*1acb0*/  STS.U8 [R70+UR9+0x6700], R77 ;  /* 0x0067004d46007988 */ /* 0x000fe80008000009 */
[----:B------:R-:W-:Y:S04]  /*1acc0*/  STS.U8 [R70+UR9+0x4b00], R78 ;  /* 0x004b004e46007988 */ /* 0x000fe80008000009 */
[----:B--2---:R-:W-:Y:S04]  /*1acd0*/  STS.U8 [R70+UR9+0x6b00], R66 ;  /* 0x006b004246007988 */ /* 0x004fe80008000009 */
[----:B------:R-:W-:Y:S04]  /*1ace0*/  STS.U8 [R70+UR9+0x4f00], R68 ;  /* 0x004f004446007988 */ /* 0x000fe80008000009 */
[----:B------:R-:W-:Y:S04]  /*1acf0*/  STS.U8 [R70+UR9+0x6f00], R88 ;  /* 0x006f005846007988 */ /* 0x000fe80008000009 */
[----:B------:R-:W-:Y:S04]  /*1ad00*/  STS.U8 [R70+UR9+0x5300], R90 ;  /* 0x0053005a46007988 */ /* 0x000fe80008000009 */
[----:B---3--:R0:W-:Y:S04]  /*1ad10*/  STS.U8 [R70+UR9+0x7300], R4 ;  /* 0x0073000446007988 */ /* 0x0081e80008000009 */
[----:B------:R1:W-:Y:S04]  /*1ad20*/  STS.U8 [R70+UR9+0x5700], R7 ;  /* 0x0057000746007988 */ /* 0x0003e80008000009 */
[----:B------:R2:W-:Y:S04]  /*1ad30*/  STS.U8 [R70+UR9+0x7700], R5 ;  /* 0x0077000546007988 */ /* 0x0005e80008000009 */
[----:B0-----:R-:W3:Y:S04]  /*1ad40*/  LDL.LU R4, [R1+0x714] ;  /* 0x0007140001047983 */ /* 0x001ee80000300800 */
[----:B-1----:R-:W3:Y:S04]  /*1ad50*/  LDL.LU R7, [R1+0x710] ;  /* 0x0007100001077983 */ /* 0x002ee80000300800 */
[----:B--2---:R-:W2:Y:S01]  /*1ad60*/  LDL.LU R5, [R1+0x70c] ;  /* 0x00070c0001057983 */ /* 0x004ea20000300800 */
[----:B------:R-:W-:-:S03]  /*1ad70*/  LOP3.LUT R46, R46, 0x70, RZ, 0x3c, !PT ;  /* 0x000000702e2e7812 */ /* 0x000fc600078e3cff */
[----:B------:R-:W-:Y:S04]  /*1ad80*/  STS.U8 [R70+UR9+0x5b00], R86 ;  /* 0x005b005646007988 */ /* 0x000fe80008000009 */
[----:B------:R-:W-:Y:S04]  /*1ad90*/  STS.U8 [R70+UR9+0x7b00], R84 ;  /* 0x007b005446007988 */ /* 0x000fe80008000009 */
[----:B------:R-:W-:Y:S04]  /*1ada0*/  STS.U8 [R70+UR9+0x5f00], R64 ;  /* 0x005f004046007988 */ /* 0x000fe80008000009 */
[----:B------:R-:W-:Y:S04]  /*1adb0*/  STS.U8 [R70+UR9+0x7f00], R63 ;  /* 0x007f003f46007988 */ /* 0x000fe80008000009 */
[----:B----4-:R-:W-:Y:S04]  /*1adc0*/  STS.U8 [R46+UR9+0x4380], R72 ;  /* 0x004380482e007988 */ /* 0x010fe80008000009 */
[----:B------:R-:W-:Y:S04]  /*1add0*/  STS.U8 [R46+UR9+0x6380], R92 ;  /* 0x0063805c2e007988 */ /* 0x000fe80008000009 */
[----:B------:R-:W-:Y:S04]  /*1ade0*/  STS.U8 [R46+UR9+0x4780], R74 ;  /* 0x0047804a2e007988 */ /* 0x000fe80008000009 */
[----:B------:R-:W-:Y:S04]  /*1adf0*/  STS.U8 [R46+UR9+0x6780], R75 ;  /* 0x0067804b2e007988 */ /* 0x000fe80008000009 */
[----:B------:R0:W-:Y:S02]  /*1ae00*/  STS.U8 [R46+UR9+0x4b80], R47 ;  /* 0x004b802f2e007988 */ /* 0x0001e40008000009 */
[----:B0-----:R-:W0:Y:S01]  /*1ae10*/  S2R R47, SR_TID.X ;  /* 0x00000000002f7919 */ /* 0x001e220000002100 */
[----:B------:R-:W1:Y:S01]  /*1ae20*/  S2R R78, SR_TID.X ;  /* 0x00000000004e7919 */ /* 0x000e620000002100 */
[----:B------:R-:W4:Y:S01]  /*1ae30*/  S2R R77, SR_TID.X ;  /* 0x00000000004d7919 */ /* 0x000f220000002100 */
[----:B------:R-:W0:Y:S01]  /*1ae40*/  S2R R76, SR_TID.X ;  /* 0x00000000004c7919 */ /* 0x000e220000002100 */
[----:B--2---:R2:W-:Y:S04]  /*1ae50*/  STS.U8 [R46+UR9+0x6b80], R5 ;  /* 0x006b80052e007988 */ /* 0x0045e80008000009 */
[----:B---3--:R3:W-:Y:S04]  /*1ae60*/  STS.U8 [R46+UR9+0x4f80], R7 ;  /* 0x004f80072e007988 */ /* 0x0087e80008000009 */
[----:B------:R0:W-:Y:S04]  /*1ae70*/  STS.U8 [R46+UR9+0x6f80], R4 ;  /* 0x006f80042e007988 */ /* 0x0001e80008000009 */
[----:B--2---:R2:W5:Y:S04]  /*1ae80*/  LDL.LU R5, [R1+0x708] ;  /* 0x0007080001057983 */ /* 0x0045680000300800 */
[----:B---3--:R2:W5:Y:S04]  /*1ae90*/  LDL.LU R7, [R1+0x704] ;  /* 0x0007040001077983 */ /* 0x0085680000300800 */
[----:B0-----:R2:W5:Y:S04]  /*1aea0*/  LDL.LU R4, [R1+0x700] ;  /* 0x0007000001047983 */ /* 0x0015680000300800 */
[----:B------:R0:W-:Y:S04]  /*1aeb0*/  STS.U8 [R46+UR9+0x5380], R6 ;  /* 0x005380062e007988 */ /* 0x0001e80008000009 */
[----:B------:R3:W-:Y:S04]  /*1aec0*/  STS.U8 [R46+UR9+0x7380], R3 ;  /* 0x007380032e007988 */ /* 0x0007e80008000009 */
[----:B------:R1:W-:Y:S04]  /*1aed0*/  STS.U8 [R46+UR9+0x5780], R2 ;  /* 0x005780022e007988 */ /* 0x0003e80008000009 */
[----:B0-----:R2:W5:Y:S04]  /*1aee0*/  LDL.LU R6, [R1+0x6fc] ;  /* 0x0006fc0001067983 */ /* 0x0015680000300800 */
[----:B---3--:R2:W5:Y:S04]  /*1aef0*/  LDL.LU R3, [R1+0x6f8] ;  /* 0x0006f80001037983 */ /* 0x0085680000300800 */
[----:B-1----:R2:W5:Y:S04]  /*1af00*/  LDL.LU R2, [R1+0x6f4] ;  /* 0x0006f40001027983 */ /* 0x0025680000300800 */
[----:B------:R0:W-:Y:S04]  /*1af10*/  STS.U8 [R46+UR9+0x7780], R0 ;  /* 0x007780002e007988 */ /* 0x0001e80008000009 */
[----:B0-----:R2:W5:Y:S01]  /*1af20*/  LDL.LU R0, [R1+0x6f0] ;  /* 0x0006f00001007983 */ /* 0x0015620000300800 */
[----:B------:R-:W-:-:S03]  /*1af30*/  LOP3.LUT R47, R47, 0x7f, RZ, 0xc0, !PT ;  /* 0x0000007f2f2f7812 */ /* 0x000fc600078ec0ff */
[----:B------:R2:W-:Y:S04]  /*1af40*/  STS.U8 [R46+UR9+0x5b80], R82 ;  /* 0x005b80522e007988 */ /* 0x0005e80008000009 */
[----:B------:R2:W-:Y:S04]  /*1af50*/  STS.U8 [R46+UR9+0x7b80], R80 ;  /* 0x007b80502e007988 */ /* 0x0005e80008000009 */
[----:B------:R2:W-:Y:S04]  /*1af60*/  STS.U8 [R46+UR9+0x5f80], R60 ;  /* 0x005f803c2e007988 */ /* 0x0005e80008000009 */
[----:B------:R2:W-:Y:S04]  /*1af70*/  STS.U8 [R46+UR9+0x7f80], R59 ;  /* 0x007f803b2e007988 */ /* 0x0005e80008000009 */
[----:B------:R2:W-:Y:S04]  /*1af80*/  STS.U8 [R47+UR9+0xa000], R58 ;  /* 0x00a0003a2f007988 */ /* 0x0005e80008000009 */
[----:B------:R2:W-:Y:S04]  /*1af90*/  STS.U8 [R47+UR9+0xa200], R57 ;  /* 0x00a200392f007988 */ /* 0x0005e80008000009 */
[----:B------:R2:W-:Y:S04]  /*1afa0*/  STS.U8 [R47+UR9+0xa400], R56 ;  /* 0x00a400382f007988 */ /* 0x0005e80008000009 */
[----:B------:R2:W-:Y:S01]  /*1afb0*/  STS.U8 [R47+UR9+0xa600], R45 ;  /* 0x00a6002d2f007988 */ /* 0x0005e20008000009 */
[----:B------:R-:W-:-:S03]  /*1afc0*/  LOP3.LUT R78, R78, 0x7f, RZ, 0xc0, !PT ;  /* 0x0000007f4e4e7812 */ /* 0x000fc600078ec0ff */
[----:B------:R2:W-:Y:S01]  /*1afd0*/  STS.U8 [R47+UR9+0xa800], R44 ;  /* 0x00a8002c2f007988 */ /* 0x0005e20008000009 */
[----:B----4-:R-:W-:-:S03]  /*1afe0*/  LOP3.LUT R77, R77, 0x7f, RZ, 0xc0, !PT ;  /* 0x0000007f4d4d7812 */ /* 0x010fc600078ec0ff */
[----:B------:R2:W-:Y:S01]  /*1aff0*/  STS.U8 [R47+UR9+0xaa00], R43 ;  /* 0x00aa002b2f007988 */ /* 0x0005e20008000009 */
[----:B------:R-:W-:-:S03]  /*1b000*/  LOP3.LUT R76, R76, 0x7f, RZ, 0xc0, !PT ;  /* 0x0000007f4c4c7812 */ /* 0x000fc600078ec0ff */
[----:B------:R2:W-:Y:S04]  /*1b010*/  STS.U8 [R47+UR9+0xac00], R42 ;  /* 0x00ac002a2f007988 */ /* 0x0005e80008000009 */
[----:B------:R2:W-:Y:S01]  /*1b020*/  STS.U8 [R47+UR9+0xae00], R41 ;  /* 0x00ae00292f007988 */ /* 0x0005e20008000009 */
[----:B------:R-:W-:-:S03]  /*1b030*/  LOP3.LUT R78, R78, 0x10, RZ, 0x3c, !PT ;  /* 0x000000104e4e7812 */ /* 0x000fc600078e3cff */
[----:B------:R2:W-:Y:S01]  /*1b040*/  STS.U8 [R47+UR9+0xb000], R40 ;  /* 0x00b000282f007988 */ /* 0x0005e20008000009 */
[----:B------:R-:W-:-:S03]  /*1b050*/  LOP3.LUT R77, R77, 0x20, RZ, 0x3c, !PT ;  /* 0x000000204d4d7812 */ /* 0x000fc600078e3cff */
[----:B------:R2:W-:Y:S01]  /*1b060*/  STS.U8 [R47+UR9+0xb200], R39 ;  /* 0x00b200272f007988 */ /* 0x0005e20008000009 */
        /* <DEDUP_REMOVED lines=55> */
[----:B------:R0:W-:Y:S06]  /*1b3e0*/  MEMBAR.ALL.CTA ;  /* 0x0000000000007992 */ /* 0x0001ec0000008000 */
[----:B0-----:R-:W0:Y:S01]  /*1b3f0*/  FENCE.VIEW.ASYNC.S ;  /* 0x00000000000073c6 */ /* 0x001e220000000000 */
[----:B------:R-:W-:Y:S01]  /*1b400*/  ULEA UR11, UR22, UR9, 0x3 ;  /* 0x00000009160b7291 */ /* 0x000fe2000f8e18ff */
[----:B------:R-:W-:-:S03]  /*1b410*/  UMOV UR4, UR5 ;  /* 0x0000000500047c82 */ /* 0x000fc60008000000 */
[----:B------:R-:W-:Y:S01]  /*1b420*/  UIADD3 UR11, UPT, UPT, UR11, 0xc000, URZ ;  /* 0x0000c0000b0b7890 */ /* 0x000fe2000fffe0ff */
[----:B0-----:R-:W-:Y:S06]  /*1b430*/  BAR.SYNC.DEFER_BLOCKING 0x0 ;  /* 0x0000000000007b1d */ /* 0x001fec0000010000 */
[----:B--2---:R-:W-:Y:S05]  /*1b440*/  @P1 BRA `(.L_x_9) ;  /* 0x0000000000501947 */ /* 0x004fea0003800000 */
[----:B------:R-:W-:Y:S02]  /*1b450*/  UIADD3 UR31, UPT, UPT, UR8, 0x80, URZ ;  /* 0x00000080081f7890 */ /* 0x000fe4000fffe0ff */
[----:B------:R-:W-:Y:S01]  /*1b460*/  UIADD3 UR38, UPT, UPT, UR8, 0x80, URZ ;  /* 0x0000008008267890 */ /* 0x000fe2000fffe0ff */
        /* <DEDUP_REMOVED lines=9> */
[----:B------:R0:W-:Y:S01]  /*1b500*/  UTCQMMA gdesc[UR16], gdesc[UR12], tmem[UR8], tmem[UR18], idesc[UR19], UPT ;  /* 0x00ff120c100075ea */ /* 0x0001e2000b800308 */
[----:B------:R-:W-:Y:S01]  /*1b510*/  UMOV UR40, 0x0 ;  /* 0x0000000000287882 */ /* 0x000fe20000000000 */
[----:B------:R-:W-:Y:S01]  /*1b520*/  UMOV UR41, 0x8208490 ;  /* 0x0820849000297882 */ /* 0x000fe20000000000 */
[----:B------:R0:W-:Y:S01]  /*1b530*/  UTCQMMA gdesc[UR32], gdesc[UR14], tmem[UR8], tmem[UR34], idesc[UR35], UPT ;  /* 0x00ff220e200075ea */ /* 0x0001e2000b800308 */
[----:B------:R-:W-:Y:S01]  /*1b540*/  UMOV UR5, UR6 ;  /* 0x0000000600057c82 */ /* 0x000fe20008000000 */
[----:B------:R0:W-:Y:S01]  /*1b550*/  UTCQMMA gdesc[UR26], gdesc[UR12], tmem[UR31], tmem[UR36], idesc[UR37], UPT ;  /* 0x00ff240c1a0075ea */ /* 0x0001e2000b80031f */
[----:B------:R0:W-:Y:S01]  /*1b560*/  UTCQMMA gdesc[UR28], gdesc[UR14], tmem[UR38], tmem[UR40], idesc[UR41], UPT ;  /* 0x00ff280e1c0075ea */ /* 0x0001e2000b800326 */
[----:B------:R0:W-:Y:S01]  /*1b570*/  UTCBAR [UR5], URZ ;  /* 0x000000ff050073e9 */ /* 0x0001e200080000ff */
[----:B------:R-:W-:Y:S01]  /*1b580*/  NOP ;  /* 0x0000000000007918 */ /* 0x000fe20000000000 */
.L_x_9:
[----:B------:R-:W2:Y:S04]  /*1b590*/  LDL R9, [R1+0x6ec] ;  /* 0x0006ec0001097983 */ /* 0x000ea80000100800 */
[----:B------:R-:W2:Y:S01]  /*1b5a0*/  LDL.LU R8, [R1+0x6c8] ;  /* 0x0006c80001087983 */ /* 0x000ea20000300800 */
[----:B------:R-:W-:-:S04]  /*1b5b0*/  UIADD3 UR22, UPT, UPT, UR22, 0x1, URZ ;  /* 0x0000000116167890 */ /* 0x000fc8000fffe0ff */
[----:B------:R-:W-:-:S04]  /*1b5c0*/  UISETP.GT.AND UP1, UPT, UR22, 0x1, UPT ;  /* 0x000000011600788c */ /* 0x000fc8000bf24270 */
[----:B0-----:R-:W-:Y:S02]  /*1b5d0*/  USEL UR5, URZ, 0x1, !UP1 ;  /* 0x00000001ff057887 */ /* 0x001fe4000c800000 */
[----:B------:R-:W-:Y:S02]  /*1b5e0*/  USEL UR22, UR22, URZ, !UP1 ;  /* 0x000000ff16167287 */ /* 0x000fe4000c800000 */
[----:B------:R-:W-:Y:S01]  /*1b5f0*/  ULOP3.LUT UR5, UR4, UR5, URZ, 0x3c, !UPT ;  /* 0x0000000504057292 */ /* 0x000fe2000f8e3cff */
[----:B--2---:R-:W-:Y:S02]  /*1b600*/  ISETP.NE.U32.AND P2, PT, R8, R9, PT ;  /* 0x000000090800720c */ /* 0x004fe40003f45070 */
[----:B------:R-:W2:Y:S01]  /*1b610*/  LDL.LU R9, [R1+0x6d4] ;  /* 0x0006d40001097983 */ /* 0x000ea20000300800 */
[----:B------:R-:W-:-:S03]  /*1b620*/  IMAD.U32 R8, RZ, RZ, UR4 ;  /* 0x00000004ff087e24 */ /* 0x000fc6000f8e00ff */
[----:B--2---:R1:W-:Y:S07]  /*1b630*/  STL [R1+0x6c8], R9 ;  /* 0x0006c80901007387 */ /* 0x0043ee0000100800 */
[----:B------:R-:W-:Y:S05]  /*1b640*/  @P2 BRA `(.L_x_10) ;  /* 0xffffff48003c2947 */ /* 0x000fea000383ffff */
.L_x_7:
[----:B01----:R-:W0:Y:S01]  /*1b650*/  LDC R9, c[0x0][0x3a0] ;  /* 0x0000e800ff097b82 */ /* 0x003e220000000800 */
[----:B------:R-:W1:Y:S01]  /*1b660*/  LDCU UR5, c[0x0][0x39c] ;  /* 0x00007380ff0577ac */ /* 0x000e620008000800 */
[C---:B-----5:R-:W-:Y:S02]  /*1b670*/  VIADD R4, R0.reuse, 0x1 ;  /* 0x0000000100047836 */ /* 0x060fe40000000000 */
[C---:B------:R-:W-:Y:S01]  /*1b680*/  VIADD R5, R0.reuse, 0x3 ;  /* 0x0000000300057836 */ /* 0x040fe20000000000 */
[----:B------:R-:W2:Y:S01]  /*1b690*/  LDCU UR16, c[0x0][0x39c] ;  /* 0x00007380ff1077ac */ /* 0x000ea20008000800 */
[C---:B------:R-:W-:Y:S02]  /*1b6a0*/  VIADD R6, R0.reuse, 0x2 ;  /* 0x0000000200067836 */ /* 0x040fe40000000000 */
[----:B------:R-:W3:Y:S01]  /*1b6b0*/  LDC R71, c[0x0][0x3b4] ;  /* 0x0000ed00ff477b82 */ /* 0x000ee20000000800 */
[----:B------:R-:W4:Y:S01]  /*1b6c0*/  LDCU UR30, c[0x0][0x3b8] ;  /* 0x00007700ff1e77ac */ /* 0x000f220008000800 */
[----:B------:R-:W-:Y:S01]  /*1b6d0*/  VIADD R8, R0, 0x5 ;  /* 0x0000000500087836 */ /* 0x000fe20000000000 */
[----:B------:R-:W0:Y:S01]  /*1b6e0*/  LDCU UR7, c[0x0][0x39c] ;  /* 0x00007380ff0777ac */ /* 0x000e220008000800 */
[----:B------:R-:W0:Y:S01]  /*1b6f0*/  LDCU UR6, c[0x0][0x39c] ;  /* 0x00007380ff0677ac */ /* 0x000e220008000800 */
[----:B-1----:R-:W-:Y:S01]  /*1b700*/  ISETP.GE.AND P2, PT, R4, UR5, PT ;  /* 0x0000000504007c0c */ /* 0x002fe2000bf46270 */
[----:B------:R-:W-:Y:S01]  /*1b710*/  VIADD R4, R0, 0x4 ;  /* 0x0000000400047836 */ /* 0x000fe20000000000 */
[----:B------:R-:W1:Y:S01]  /*1b720*/  LDCU.128 UR12, c[0x0][0x390] ;  /* 0x00007200ff0c77ac */ /* 0x000e620008000c00 */
[----:B0-----:R-:W-:-:S03]  /*1b730*/  VIADD R9, R9, 0x3f ;  /* 0x0000003f09097836 */ /* 0x001fc60000000000 */
[----:B--2---:R-:W-:Y:S01]  /*1b740*/  ISETP.GE.AND P3, PT, R4, UR16, PT ;  /* 0x0000001004007c0c */ /* 0x004fe2000bf66270 */
[----:B------:R-:W0:Y:S01]  /*1b750*/  LDCU UR5, c[0x0][0x39c] ;  /* 0x00007380ff0577ac */ /* 0x000e220008000800 */
[----:B----4-:R-:W-:Y:S01]  /*1b760*/  IMAD R4, R0, UR30, RZ ;  /* 0x0000001e00047c24 */ /* 0x010fe2000f8e02ff */
[----:B------:R-:W-:Y:S02]  /*1b770*/  ISETP.GE.AND P4, PT, R9, 0x40, PT ;  /* 0x000000400900780c */ /* 0x000fe40003f86270 */
[----:B------:R-:W-:Y:S01]  /*1b780*/  ISETP.GE.AND P1, PT, R5, UR7, PT ;  /* 0x0000000705007c0c */ /* 0x000fe2000bf26270 */
[----:B---3--:R-:W-:Y:S02]  /*1b790*/  IMAD R68, R2, R71, RZ ;  /* 0x0000004702447224 */ /* 0x008fe400078e02ff */
[----:B------:R-:W-:Y:S01]  /*1b7a0*/  VIADD R5, R4, UR30 ;  /* 0x0000001e04057c36 */ /* 0x000fe20008000000 */
[----:B------:R-:W-:Y:S01]  /*1b7b0*/  ISETP.GE.AND P5, PT, R6, UR6, PT ;  /* 0x0000000606007c0c */ /* 0x000fe2000bfa6270 */
[----:B------:R-:W-:Y:S01]  /*1b7c0*/  IMAD R71, R71, 0x80, R68 ;  /* 0x0000008047477824 */ /* 0x000fe200078e0244 */
[----:B------:R-:W-:-:S02]  /*1b7d0*/  SHF.R.S32.HI R6, RZ, 0x1f, R4 ;  /* 0x0000001fff067819 */ /* 0x000fc40000011404 */
[----:B-1----:R-:W-:-:S03]  /*1b7e0*/  IADD3 R69, P6, PT, R68, UR12, RZ ;  /* 0x0000000c44457c10 */ /* 0x002fc6000ffde0ff */
[----:B------:R-:W-:Y:S10]  /*1b7f0*/  @!P4 BRA `(.L_x_11) ;  /* 0x000000000010c947 */ /* 0x000ff40003800000 */
[----:B------:R-:W-:-:S06]  /*1b800*/  USHF.L.U32 UR4, UR4, 0x1f, URZ ;  /* 0x0000001f04047899 */ /* 0x000fcc00080006ff */
[----:B------:R-:W-:-:S04]  /*1b810*/  IMAD.U32 R7, RZ, RZ, UR4 ;  /* 0x00000004ff077e24 */ /* 0x000fc8000f8e00ff */
[----:B------:R-:W1:Y:S02]  /*1b820*/  SYNCS.PHASECHK.TRANS64.TRYWAIT P4, [UR11], R7 ;  /* 0x00000007ff0075a7 */ /* 0x000e64000808110b */
[----:B-1----:R-:W-:Y:S05]  /*1b830*/  @!P4 BRA `(.L_x_12) ;  /* 0x000000b00088c947 */ /* 0x002fea0003800000 */
.L_x_11:
[----:B------:R-:W-:Y:S01]  /*1b840*/  LEA.HI.X.SX32 R68, R68, UR13, 0x1, P6 ;  /* 0x0000000d44447c11 */ /* 0x000fe2000b0f0eff */
[----:B------:R-:W-:Y:S01]  /*1b850*/  BAR.SYNC.DEFER_BLOCKING 0x0 ;  /* 0x0000000000007b1d */ /* 0x000fe20000010000 */
[-C--:B------:R-:W-:Y:S02]  /*1b860*/  IADD3 R34, P6, PT, R4, R69.reuse, RZ ;  /* 0x0000004504227210 */ /* 0x080fe40007fde0ff */
[C---:B------:R-:W-:Y:S02]  /*1b870*/  IADD3 R70, P4, PT, R71.reuse, UR12, RZ ;  /* 0x0000000c47467c10 */ /* 0x040fe4000ff9e0ff */
[----:B------:R-:W-:Y:S01]  /*1b880*/  SHF.R.S32.HI R7, RZ, 0x1f, R5 ;  /* 0x0000001fff077819 */ /* 0x000fe20000011405 */
[----:B------:R-:W-:Y:S01]  /*1b890*/  IMAD.X R35, R6, 0x1, R68, P6 ;  /* 0x0000000106237824 */ /* 0x000fe200030e0644 */
[----:B------:R-:W-:Y:S01]  /*1b8a0*/  LEA.HI.X.SX32 R71, R71, UR13, 0x1, P4 ;  /* 0x0000000d47477c11 */ /* 0x000fe2000a0f0eff */
[----:B------:R1:W-:Y:S01]  /*1b8b0*/  STL [R1+0x818], R2 ;  /* 0x0008180201007387 */ /* 0x0003e20000100800 */
[-C--:B------:R-:W-:Y:S01]  /*1b8c0*/  IADD3 R48, P4, PT, R4, R70.reuse, RZ ;  /* 0x0000004604307210 */ /* 0x080fe20007f9e0ff */
[C---:B------:R-:W-:Y:S01]  /*1b8d0*/  VIADD R4, R5.reuse, UR30 ;  /* 0x0000001e05047c36 */ /* 0x040fe20008000000 */
[-C--:B------:R-:W-:Y:S01]  /*1b8e0*/  IADD3 R36, P6, PT, R5, R69.reuse, RZ ;  /* 0x0000004505247210 */ /* 0x080fe20007fde0ff */
[----:B------:R2:W-:Y:S01]  /*1b8f0*/  STL [R1+0x798], R3 ;  /* 0x0007980301007387 */ /* 0x0005e20000100800 */
[----:B------:R-:W3:Y:S01]  /*1b900*/  LDCU UR4, c[0x0][0x39c] ;  /* 0x00007380ff0477ac */ /* 0x000ee20008000800 */
[----:B------:R-:W-:Y:S01]  /*1b910*/  IMAD.X R49, R6, 0x1, R71, P4 ;  /* 0x0000000106317824 */ /* 0x000fe200020e0647 */
[----:B------:R-:W-:Y:S01]  /*1b920*/  SHF.R.S32.HI R6, RZ, 0x1f, R4 ;  /* 0x0000001fff067819 */ /* 0x000fe20000011404 */
[----:B------:R-:W-:Y:S01]  /*1b930*/  IMAD.X R37, R7, 0x1, R68, P6 ;  /* 0x0000000107257824 */ /* 0x000fe200030e0644 */
[C---:B------:R-:W-:Y:S01]  /*1b940*/  IADD3 R10, P6, PT, R4.reuse, R69, RZ ;  /* 0x00000045040a7210 */ /* 0x040fe20007fde0ff */
[----:B------:R-:W4:Y:S01]  /*1b950*/  LDCU.64 UR32, c[0x0][0x398] ;  /* 0x00007300ff2077ac */ /* 0x000f220008000a00 */
[----:B------:R-:W-:Y:S01]  /*1b960*/  IADD3 R38, P4, PT, R5, R70, RZ ;  /* 0x0000004605267210 */ /* 0x000fe20007f9e0ff */
[----:B------:R-:W-:-:S02]  /*1b970*/  VIADD R5, R4, UR30 ;  /* 0x0000001e04057c36 */ /* 0x000fc40008000000 */
[----:B------:R-:W-:Y:S01]  /*1b980*/  IMAD.X R11, R6, 0x1, R68, P6 ;  /* 0x00000001060b7824 */ /* 0x000fe200030e0644 */
[----:B-1----:R-:W-:Y:S01]  /*1b990*/  IADD3 R2, P6, PT, R4, R70, RZ ;  /* 0x0000004604027210 */ /* 0x002fe20007fde0ff */
[----:B------:R-:W1:Y:S02]  /*1b9a0*/  @!P0 SYNCS.CCTL.IV [UR9+0xc000] ;  /* 0x00c00000ff0089b1 */ /* 0x000e640008000009 */
[----:B-1----:R-:W-:Y:S01]  /*1b9b0*/  BAR.SYNC.DEFER_BLOCKING 0x0 ;  /* 0x0000000000007b1d */ /* 0x002fe20000010000 */
[----:B------:R-:W-:Y:S01]  /*1b9c0*/  IMAD.X R39, R7, 0x1, R71, P4 ;  /* 0x0000000107277824 */ /* 0x000fe200020e0647 */
[----:B------:R-:W-:Y:S01]  /*1b9d0*/  SHF.R.S32.HI R7, RZ, 0x1f, R5 ;  /* 0x0000001fff077819 */ /* 0x000fe20000011405 */
[----:B--2---:R-:W-:Y:S01]  /*1b9e0*/  IMAD.X R3, R6, 0x1, R71, P6 ;  /* 0x0000000106037824 */ /* 0x004fe200030e0647 */
[----:B0-----:R-:W-:Y:S01]  /*1b9f0*/  ISETP.GE.AND P4, PT, R8, UR5, PT ;  /* 0x0000000508007c0c */ /* 0x001fe2000bf86270 */
[C---:B------:R-:W-:Y:S01]  /*1ba00*/  VIADD R4, R5.reuse, UR30 ;  /* 0x0000001e05047c36 */ /* 0x040fe20008000000 */
[----:B------:R-:W0:Y:S01]  /*1ba10*/  LDCU.64 UR6, c[0x0][0x398] ;  /* 0x00007300ff0677ac */ /* 0x000e220008000a00 */
[----:B------:R-:W-:Y:S01]  /*1ba20*/  VIADD R8, R0, 0x6 ;  /* 0x0000000600087836 */ /* 0x000fe20000000000 */
[----:B------:R-:W-:Y:S01]  /*1ba30*/  STL.64 [R1+0x440], R10 ;  /* 0x0004400a01007387 */ /* 0x000fe20000100a00 */
[C---:B------:R-:W-:Y:S01]  /*1ba40*/  VIADD R6, R4.reuse, UR30 ;  /* 0x0000001e04067c36 */ /* 0x040fe20008000000 */
[----:B------:R-:W-:Y:S01]  /*1ba50*/  SHF.R.S32.HI R9, RZ, 0x1f, R4 ;  /* 0x0000001fff097819 */ /* 0x000fe20000011404 */
[----:B------:R-:W1:Y:S01]  /*1ba60*/  LDCU.64 UR12, c[0x0][0x398] ;  /* 0x00007300ff0c77ac */ /* 0x000e620008000a00 */
[----:B------:R2:W-:Y:S01]  /*1ba70*/  STL.64 [R1+0x438], R2 ;  /* 0x0004380201007387 */ /* 0x0005e20000100a00 */
[----:B------:R-:W5:Y:S01]  /*1ba80*/  LDCU.64 UR16, c[0x0][0x398] ;  /* 0x00007300ff1077ac */ /* 0x000f620008000a00 */
[----:B------:R-:W0:Y:S01]  /*1ba90*/  LDCU.64 UR20, c[0x0][0x398] ;  /* 0x00007300ff1477ac */ /* 0x000e220008000a00 */
[----:B------:R-:W0:Y:S01]  /*1baa0*/  LDCU.64 UR18, c[0x0][0x398] ;  /* 0x00007300ff1277ac */ /* 0x000e220008000a00 */
[-C--:B--2---:R-:W-:Y:S01]  /*1bab0*/  IADD3 R2, P6, PT, R5, R69.reuse, RZ ;  /* 0x0000004505027210 */ /* 0x084fe20007fde0ff */
[----:B------:R-:W2:Y:S01]  /*1bac0*/  @!P0 SYNCS.CCTL.IV [UR9+0xc008] ;  /* 0x00c00800ff0089b1 */ /* 0x000ea20008000009 */
[----:B------:R-:W-:Y:S01]  /*1bad0*/  IADD3 R10, P0, PT, R4, R69, RZ ;  /* 0x00000045040a7210 */ /* 0x000fe20007f1e0ff */
[----:B------:R-:W0:Y:S02]  /*1bae0*/  LDCU.64 UR26, c[0x0][0x398] ;  /* 0x00007300ff1a77ac */ /* 0x000e240008000a00 */
[----:B------:R-:W-:-:S02]  /*1baf0*/  IMAD.X R3, R7, 0x1, R68, P6 ;  /* 0x0000000107037824 */ /* 0x000fc400030e0644 */
[----:B------:R-:W-:Y:S01]  /*1bb00*/  IMAD.X R11, R9, 0x1, R68, P0 ;  /* 0x00000001090b7824 */ /* 0x000fe200000e0644 */
[C---:B------:R-:W-:Y:S01]  /*1bb10*/  IADD3 R18, P0, PT, R6.reuse, R69, RZ ;  /* 0x0000004506127210 */ /* 0x040fe20007f1e0ff */
[----:B------:R-:W0:Y:S01]  /*1bb20*/  LDCU.64 UR22, c[0x0][0x398] ;  /* 0x00007300ff1677ac */ /* 0x000e220008000a00 */
[----:B------:R1:W-:Y:S01]  /*1bb30*/  STL.64 [R1+0x430], R2 ;  /* 0x0004300201007387 */ /* 0x0003e20000100a00 */
[----:B------:R-:W0:Y:S01]  /*1bb40*/  LDCU.64 UR28, c[0x0][0x398] ;  /* 0x00007300ff1c77ac */ /* 0x000e220008000a00 */
[----:B------:R-:W0:Y:S01]  /*1bb50*/  LDCU UR9, c[0x0][0x398] ;  /* 0x00007300ff0977ac */ /* 0x000e220008000800 */
[----:B-1----:R-:W-:Y:S01]  /*1bb60*/  IADD3 R2, P6, PT, R5, R70, RZ ;  /* 0x0000004605027210 */ /* 0x002fe20007fde0ff */
[----:B------:R-:W-:-:S04]  /*1bb70*/  VIADD R5, R6, UR30 ;  /* 0x0000001e06057c36 */ /* 0x000fc80008000000 */
[----:B------:R-:W-:Y:S01]  /*1bb80*/  IMAD.X R3, R7, 0x1, R71, P6 ;  /* 0x0000000107037824 */ /* 0x000fe200030e0647 */
[----:B------:R-:W-:-:S04]  /*1bb90*/  SHF.R.S32.HI R7, RZ, 0x1f, R6 ;  /* 0x0000001fff077819 */ /* 0x000fc80000011406 */
[----:B------:R1:W-:Y:S04]  /*1bba0*/  STL.64 [R1+0x428], R2 ;  /* 0x0004280201007387 */ /* 0x0003e80000100a00 */
[----:B------:R-:W-:Y:S04]  /*1bbb0*/  STL.64 [R1+0x420], R10 ;  /* 0x0004200a01007387 */ /* 0x000fe80000100a00 */
[----:B------:R-:W-:Y:S01]  /*1bbc0*/  STL.64 [R1+0x848], R70 ;  /* 0x0008484601007387 */ /* 0x000fe20000100a00 */
[----:B-1----:R-:W-:-:S05]  /*1bbd0*/  IADD3 R2, P6, PT, R4, R70, RZ ;  /* 0x0000004604027210 */ /* 0x002fca0007fde0ff */
[----:B------:R-:W-:Y:S01]  /*1bbe0*/  IMAD.X R3, R9, 0x1, R71, P6 ;  /* 0x0000000109037824 */ /* 0x000fe200030e0647 */
[----:B------:R-:W-:-:S04]  /*1bbf0*/  IADD3 R12, P6, PT, R6, R70, RZ ;  /* 0x00000046060c7210 */ /* 0x000fc80007fde0ff */
[----:B------:R-:W-:Y:S04]  /*1bc00*/  STL.64 [R1+0x418], R2 ;  /* 0x0004180201007387 */ /* 0x000fe80000100a00 */
[----:B------:R-:W-:Y:S04]  /*1bc10*/  STL.64 [R1+0x840], R68 ;  /* 0x0008404401007387 */ /* 0x000fe80000100a00 */
[----:B------:R-:W-:Y:S04]  /*1bc20*/  STL.64 [R1+0x838], R48 ;  /* 0x0008383001007387 */ /* 0x000fe80000100a00 */
[----:B------:R-:W-:Y:S04]  /*1bc30*/  STL.64 [R1+0x830], R38 ;  /* 0x0008302601007387 */ /* 0x000fe80000100a00 */
[----:B------:R-:W-:Y:S04]  /*1bc40*/  STL.64 [R1+0x828], R36 ;  /* 0x0008282401007387 */ /* 0x000fe80000100a00 */
[----:B------:R1:W-:Y:S02]  /*1bc50*/  STL.64 [R1+0x820], R34 ;  /* 0x0008202201007387 */ /* 0x0003e40000100a00 */
[----:B-1----:R-:W1:Y:S02]  /*1bc60*/  LDTM.x64 R20, tmem[UR10] ;  /* 0x0000000a001479ee */ /* 0x002e640008340000 */
[----:B-1----:R-:W-:Y:S01]  /*1bc70*/  STL [R1+0x204], R29 ;  /* 0x0002041d01007387 */ /* 0x002fe20000100800 */
[----:B------:R-:W-:Y:S01]  /*1bc80*/  SHF.R.S32.HI R6, RZ, 0x1f, R5 ;  /* 0x0000001fff067819 */ /* 0x000fe20000011405 */
[----:B------:R-:W-:-:S02]  /*1bc90*/  VIADD R4, R5, UR30 ;  /* 0x0000001e05047c36 */ /* 0x000fc40008000000 */
[----:B------:R-:W-:Y:S01]  /*1bca0*/  STL.64 [R1+0x208], R30 ;  /* 0x0002081e01007387 */ /* 0x000fe20000100a00 */
[----:B------:R-:W-:Y:S02]  /*1bcb0*/  IMAD.MOV.U32 R15, RZ, RZ, R22 ;  /* 0x000000ffff0f7224 */ /* 0x000fe400078e0016 */
[----:B------:R-:W-:Y:S01]  /*1bcc0*/  IMAD.MOV.U32 R14, RZ, RZ, R23 ;  /* 0x000000ffff0e7224 */ /* 0x000fe200078e0017 */
[----:B------:R-:W-:Y:S01]  /*1bcd0*/  STL.64 [R1+0x210], R32 ;  /* 0x0002102001007387 */ /* 0x000fe20000100a00 */
[----:B------:R-:W-:Y:S02]  /*1bce0*/  IMAD.MOV.U32 R11, RZ, RZ, R24 ;  /* 0x000000ffff0b7224 */ /* 0x000fe400078e0018 */
[----:B------:R-:W-:Y:S01]  /*1bcf0*/  IMAD.MOV.U32 R10, RZ, RZ, R25 ;  /* 0x000000ffff0a7224 */ /* 0x000fe200078e0019 */
[----:B------:R-:W-:Y:S01]  /*1bd00*/  STL.64 [R1+0x218], R34 ;  /* 0x0002182201007387 */ /* 0x000fe20000100a00 */
[----:B------:R-:W-:Y:S02]  /*1bd10*/  IMAD.MOV.U32 R9, RZ, RZ, R26 ;  /* 0x000000ffff097224 */ /* 0x000fe400078e001a */
[----:B------:R-:W-:Y:S01]  /*1bd20*/  IMAD.MOV.U32 R3, RZ, RZ, R27 ;  /* 0x000000ffff037224 */ /* 0x000fe200078e001b */
[----:B------:R-:W-:Y:S01]  /*1bd30*/  STL.64 [R1+0x220], R36 ;  /* 0x0002202401007387 */ /* 0x000fe20000100a00 */
[----:B------:R-:W-:-:S02]  /*1bd40*/  IMAD.MOV.U32 R17, RZ, RZ, R20 ;  /* 0x000000ffff117224 */ /* 0x000fc400078e0014 */
[----:B------:R-:W-:Y:S01]  /*1bd50*/  IMAD.MOV.U32 R16, RZ, RZ, R21 ;  /* 0x000000ffff107224 */ /* 0x000fe200078e0015 */
[----:B------:R-:W-:Y:S04]  /*1bd60*/  STL.64 [R1+0x228], R38 ;  /* 0x0002282601007387 */ /* 0x000fe80000100a00 */
        /* <DEDUP_REMOVED lines=10> */
[----:B------:R1:W-:Y:S04]  /*1be10*/  STL.64 [R1+0x280], R60 ;  /* 0x0002803c01007387 */ /* 0x0003e80000100a00 */
[----:B------:R-:W-:Y:S04]  /*1be20*/  STL.64 [R1+0x288], R62 ;  /* 0x0002883e01007387 */ /* 0x000fe80000100a00 */
[----:B------:R-:W-:Y:S04]  /*1be30*/  STL.64 [R1+0x290], R64 ;  /* 0x0002904001007387 */ /* 0x000fe80000100a00 */
[----:B------:R-:W-:Y:S01]  /*1be40*/  STL.64 [R1+0x298], R66 ;  /* 0x0002984201007387 */ /* 0x000fe20000100a00 */
[----:B------:R-:W-:Y:S01]  /*1be50*/  F2FP.SATFINITE.E5M2.F32.PACK_AB_MERGE_C R3, R3, R9, RZ ;  /* 0x000000090303723e */ /* 0x000fe200048060ff */
[----:B-1----:R-:W-:-:S02]  /*1be60*/  IMAD.MOV.U32 R61, RZ, RZ, R28 ;  /* 0x000000ffff3d7224 */ /* 0x002fc400078e001c */
[----:B------:R-:W-:Y:S04]  /*1be70*/  STL.64 [R1+0x2a0], R68 ;  /* 0x0002a04401007387 */ /* 0x000fe80000100a00 */
[----:B------:R1:W-:Y:S04]  /*1be80*/  STL.64 [R1+0x2a8], R70 ;  /* 0x0002a84601007387 */ /* 0x0003e80000100a00 */
[----:B------:R-:W-:Y:S04]  /*1be90*/  STL.64 [R1+0x2b0], R72 ;  /* 0x0002b04801007387 */ /* 0x000fe80000100a00 */
[----:B------:R-:W-:Y:S04]  /*1bea0*/  STL.64 [R1+0x2b8], R74 ;  /* 0x0002b84a01007387 */ /* 0x000fe80000100a00 */
[----:B------:R-:W-:Y:S04]  /*1beb0*/  STL.64 [R1+0x2c0], R76 ;  /* 0x0002c04c01007387 */ /* 0x000fe80000100a00 */
[----:B------:R-:W-:Y:S04]  /*1bec0*/  STL.64 [R1+0x2c8], R78 ;  /* 0x0002c84e01007387 */ /* 0x000fe80000100a00 */
[----:B------:R-:W-:Y:S04]  /*1bed0*/  STL.64 [R1+0x2d0], R80 ;  /* 0x0002d05001007387 */ /* 0x000fe80000100a00 */
[----:B------:R-:W-:Y:S04]  /*1bee0*/  STL.64 [R1+0x2d8], R82 ;  /* 0x0002d85201007387 */ /* 0x000fe80000100a00 */
[----:B-1----:R-:W2:Y:S04]  /*1bef0*/  LDL.LU.64 R70, [R1+0x848] ;  /* 0x0008480001467983 */ /* 0x002ea80000300a00 */
[----:B------:R-:W3:Y:S04]  /*1bf00*/  LDL.LU.64 R68, [R1+0x840] ;  /* 0x0008400001447983 */ /* 0x000ee80000300a00 */
[----:B------:R-:W4:Y:S04]  /*1bf10*/  LDL.LU.64 R48, [R1+0x838] ;  /* 0x0008380001307983 */ /* 0x000f280000300a00 */
[----:B------:R-:W4:Y:S04]  /*1bf20*/  LDL.LU.64 R38, [R1+0x830] ;  /* 0x0008300001267983 */ /* 0x000f280000300a00 */
[----:B------:R-:W4:Y:S04]  /*1bf30*/  LDL.LU.64 R36, [R1+0x828] ;  /* 0x0008280001247983 */ /* 0x000f280000300a00 */
[----:B------:R-:W4:Y:S04]  /*1bf40*/  LDL.LU.64 R34, [R1+0x820] ;  /* 0x0008200001227983 */ /* 0x000f280000300a00 */
        /* <DEDUP_REMOVED lines=19> */
[----:B------:R-:W4:Y:S01]  /*1c080*/  LDL.LU R2, [R1+0x818] ;  /* 0x0008180001027983 */ /* 0x000f220000300800 */
[----:B------:R-:W-:Y:S01]  /*1c090*/  F2FP.SATFINITE.E5M2.F32.PACK_AB_MERGE_C R57, R16, R17, RZ ;  /* 0x000000111039723e */ /* 0x000fe200048060ff */
[----:B--2---:R-:W-:-:S02]  /*1c0a0*/  IMAD.X R13, R7, 0x1, R71, P6 ;  /* 0x00000001070d7824 */ /* 0x004fc400030e0647 */
[----:B---3--:R-:W-:Y:S01]  /*1c0b0*/  IMAD.X R19, R7, 0x1, R68, P0 ;  /* 0x0000000107137824 */ /* 0x008fe200000e0644 */
[----:B------:R-:W-:-:S04]  /*1c0c0*/  SHF.R.S32.HI R7, RZ, 0x1f, R4 ;  /* 0x0000001fff077819 */ /* 0x000fc80000011404 */
[----:B------:R1:W-:Y:S04]  /*1c0d0*/  STL.64 [R1+0x410], R18 ;  /* 0x0004101201007387 */ /* 0x0003e80000100a00 */
[----:B------:R2:W-:Y:S01]  /*1c0e0*/  STL.64 [R1+0x408], R12 ;  /* 0x0004080c01007387 */ /* 0x0005e20000100a00 */
[C---:B-1----:R-:W-:Y:S02]  /*1c0f0*/  IADD3 R18, P0, PT, R5.reuse, R69, RZ ;  /* 0x0000004505127210 */ /* 0x042fe40007f1e0ff */
[----:B--2---:R-:W-:-:S03]  /*1c100*/  IADD3 R12, P6, PT, R5, R70, RZ ;  /* 0x00000046050c7210 */ /* 0x004fc60007fde0ff */
[----:B------:R-:W-:Y:S02]  /*1c110*/  IMAD.X R19, R6, 0x1, R68, P0 ;  /* 0x0000000106137824 */ /* 0x000fe400000e0644 */
[----:B------:R-:W-:Y:S02]  /*1c120*/  VIADD R5, R4, UR30 ;  /* 0x0000001e04057c36 */ /* 0x000fe40008000000 */
[----:B------:R-:W-:Y:S01]  /*1c130*/  IMAD.X R13, R6, 0x1, R71, P6 ;  /* 0x00000001060d7824 */ /* 0x000fe200030e0647 */
[----:B------:R1:W-:Y:S02]  /*1c140*/  STL.64 [R1+0x400], R18 ;  /* 0x0004001201007387 */ /* 0x0003e40000100a00 */
[----:B------:R-:W-:Y:S02]  /*1c150*/  SHF.R.S32.HI R6, RZ, 0x1f, R5 ;  /* 0x0000001fff067819 */ /* 0x000fe40000011405 */
[----:B------:R2:W-:Y:S01]  /*1c160*/  STL.64 [R1+0x3f8], R12 ;  /* 0x0003f80c01007387 */ /* 0x0005e20000100a00 */
[----:B-1----:R-:W-:-:S02]  /*1c170*/  IADD3 R18, P0, PT, R4, R69, RZ ;  /* 0x0000004504127210 */ /* 0x002fc40007f1e0ff */
        /* <DEDUP_REMOVED lines=116> */
[----:B------:R1:W-:Y:S01]  /*1c8c0*/  STL.64 [R1+0x310], R18 ;  /* 0x0003101201007387 */ /* 0x0003e20000100a00 */
[----:B------:R-:W-:-:S03]  /*1c8d0*/  VIADD R90, R4, UR30 ;  /* 0x0000001e045a7c36 */ /* 0x000fc60008000000 */
[----:B------:R2:W-:Y:S01]  /*1c8e0*/  STL.64 [R1+0x308], R12 ;  /* 0x0003080c01007387 */ /* 0x0005e20000100a00 */
[----:B------:R-:W-:Y:S01]  /*1c8f0*/  VIADD R76, R90, UR30 ;  /* 0x0000001e5a4c7c36 */ /* 0x000fe20008000000 */
[C---:B-1----:R-:W-:Y:S02]  /*1c900*/  IADD3 R18, P0, PT, R5.reuse, R69, RZ ;  /* 0x0000004505127210 */ /* 0x042fe40007f1e0ff */
[----:B--2---:R-:W-:-:S03]  /*1c910*/  IADD3 R12, P6, PT, R5, R70, RZ ;  /* 0x00000046050c7210 */ /* 0x004fc60007fde0ff */
[C---:B------:R-:W-:Y:S01]  /*1c920*/  IMAD.X R19, R6.reuse, 0x1, R68, P0 ;  /* 0x0000000106137824 */ /* 0x040fe200000e0644 */
[----:B------:R-:W-:Y:S01]  /*1c930*/  SHF.R.S32.HI R5, RZ, 0x1f, R4 ;  /* 0x0000001fff057819 */ /* 0x000fe20000011404 */
[----:B------:R-:W-:-:S03]  /*1c940*/  IMAD.X R13, R6, 0x1, R71, P6 ;  /* 0x00000001060d7824 */ /* 0x000fc600030e0647 */
[----:B------:R1:W-:Y:S01]  /*1c950*/  STL.64 [R1+0x2f8], R18 ;  /* 0x0002f81201007387 */ /* 0x0003e20000100a00 */
[----:B------:R-:W-:-:S03]  /*1c960*/  SHF.R.S32.HI R6, RZ, 0x1f, R76 ;  /* 0x0000001fff067819 */ /* 0x000fc6000001144c */
[----:B------:R2:W-:Y:S01]  /*1c970*/  STL.64 [R1+0x2f0], R12 ;  /* 0x0002f00c01007387 */ /* 0x0005e20000100a00 */
[C---:B-1----:R-:W-:Y:S02]  /*1c980*/  IADD3 R18, P0, PT, R4.reuse, R69, RZ ;  /* 0x0000004504127210 */ /* 0x042fe40007f1e0ff */
[----:B--2---:R-:W-:-:S03]  /*1c990*/  IADD3 R12, P6, PT, R4, R70, RZ ;  /* 0x00000046040c7210 */ /* 0x004fc60007fde0ff */
[C---:B------:R-:W-:Y:S01]  /*1c9a0*/  IMAD.X R19, R5.reuse, 0x1, R68, P0 ;  /* 0x0000000105137824 */ /* 0x040fe200000e0644 */
[----:B------:R-:W-:Y:S02]  /*1c9b0*/  SHF.R.S32.HI R4, RZ, 0x1f, R90 ;  /* 0x0000001fff047819 */ /* 0x000fe4000001145a */
[CC--:B------:R-:W-:Y:S01]  /*1c9c0*/  IADD3 R92, P0, PT, R90.reuse, R69.reuse, RZ ;  /* 0x000000455a5c7210 */ /* 0x0c0fe20007f1e0ff */
[--C-:B------:R-:W-:Y:S01]  /*1c9d0*/  IMAD.X R13, R5, 0x1, R71.reuse, P6 ;  /* 0x00000001050d7824 */ /* 0x100fe200030e0647 */
[-C--:B------:R-:W-:Y:S01]  /*1c9e0*/  IADD3 R90, P6, PT, R90, R70.reuse, RZ ;  /* 0x000000465a5a7210 */ /* 0x080fe20007fde0ff */
[----:B------:R-:W-:Y:S01]  /*1c9f0*/  VIADD R5, R76, UR30 ;  /* 0x0000001e4c057c36 */ /* 0x000fe20008000000 */
[----:B------:R-:W-:Y:S01]  /*1ca00*/  STL.64 [R1+0x2e8], R18 ;  /* 0x0002e81201007387 */ /* 0x000fe20000100a00 */
[--C-:B------:R-:W-:Y:S01]  /*1ca10*/  IMAD.X R93, R4, 0x1, R68.reuse, P0 ;  /* 0x00000001045d7824 */ /* 0x100fe200000e0644 */
[-C--:B------:R-:W-:Y:S01]  /*1ca20*/  IADD3 R88, P0, PT, R76, R69.reuse, RZ ;  /* 0x000000454c587210 */ /* 0x080fe20007f1e0ff */
[----:B------:R-:W-:Y:S01]  /*1ca30*/  IMAD.X R91, R4, 0x1, R71, P6 ;  /* 0x00000001045b7824 */ /* 0x000fe200030e0647 */
[----:B------:R-:W-:Y:S01]  /*1ca40*/  IADD3 R76, P6, PT, R76, R70, RZ ;  /* 0x000000464c4c7210 */ /* 0x000fe20007fde0ff */
[----:B------:R1:W-:Y:S01]  /*1ca50*/  STL.64 [R1+0x2e0], R12 ;  /* 0x0002e00c01007387 */ /* 0x0003e20000100a00 */
[----:B------:R-:W-:Y:S01]  /*1ca60*/  SHF.R.S32.HI R4, RZ, 0x1f, R5 ;  /* 0x0000001fff047819 */ /* 0x000fe20000011405 */
[C-C-:B------:R-:W-:Y:S01]  /*1ca70*/  IMAD.X R89, R6.reuse, 0x1, R68.reuse, P0 ;  /* 0x0000000106597824 */ /* 0x140fe200000e0644 */
[C---:B------:R-:W-:Y:S01]  /*1ca80*/  IADD3 R74, P0, PT, R5.reuse, R69, RZ ;  /* 0x00000045054a7210 */ /* 0x040fe20007f1e0ff */
[----:B------:R-:W-:Y:S01]  /*1ca90*/  IMAD.X R77, R6, 0x1, R71, P6 ;  /* 0x00000001064d7824 */ /* 0x000fe200030e0647 */
[----:B------:R-:W-:Y:S01]  /*1caa0*/  STL [R1+0x718], R92 ;  /* 0x0007185c01007387 */ /* 0x000fe20000100800 */
[----:B------:R-:W-:Y:S01]  /*1cab0*/  VIADD R86, R5, UR30 ;  /* 0x0000001e05567c36 */ /* 0x000fe20008000000 */
[----:B------:R-:W-:Y:S01]  /*1cac0*/  ISETP.GE.AND P6, PT, R8, UR4, PT ;  /* 0x0000000408007c0c */ /* 0x000fe2000bfc6270 */
[----:B------:R-:W-:Y:S01]  /*1cad0*/  IMAD.X R75, R4, 0x1, R68, P0 ;  /* 0x00000001044b7824 */ /* 0x000fe200000e0644 */
[----:B------:R-:W-:Y:S01]  /*1cae0*/  STL [R1+0x708], R93 ;  /* 0x0007085d01007387 */ /* 0x000fe20000100800 */
[----:B------:R-:W2:Y:S01]  /*1caf0*/  LDCU.64 UR4, c[0x0][0x398] ;  /* 0x00007300ff0477ac */ /* 0x000ea20008000a00 */
[----:B------:R-:W-:-:S02]  /*1cb00*/  SHF.R.S32.HI R6, RZ, 0x1f, R86 ;  /* 0x0000001fff067819 */ /* 0x000fc40000011456 */
[----:B-1----:R-:W-:Y:S01]  /*1cb10*/  IADD3 R12, P0, PT, R5, R70, RZ ;  /* 0x00000046050c7210 */ /* 0x002fe20007f1e0ff */
[----:B------:R-:W-:Y:S01]  /*1cb20*/  STL.64 [R1+0x710], R90 ;  /* 0x0007105a01007387 */ /* 0x000fe20000100a00 */
[----:B------:R-:W-:-:S03]  /*1cb30*/  F2FP.SATFINITE.E5M2.F32.PACK_AB_MERGE_C R5, R14, R15, RZ ;  /* 0x0000000f0e05723e */ /* 0x000fc600048060ff */
[----:B------:R-:W-:Y:S01]  /*1cb40*/  STL [R1+0x71c], R89 ;  /* 0x00071c5901007387 */ /* 0x000fe20000100800 */
[----:B------:R-:W-:Y:S01]  /*1cb50*/  IMAD.X R13, R4, 0x1, R71, P0 ;  /* 0x00000001040d7824 */ /* 0x000fe200000e0647 */
[C---:B------:R-:W-:Y:S01]  /*1cb60*/  IADD3 R72, P0, PT, R86.reuse, R69, RZ ;  /* 0x0000004556487210 */ /* 0x040fe20007f1e0ff */
[----:B------:R-:W-:Y:S01]  /*1cb70*/  VIADD R4, R86, UR30 ;  /* 0x0000001e56047c36 */ /* 0x000fe20008000000 */
[----:B------:R-:W-:Y:S03]  /*1cb80*/  STL [R1+0x704], R77 ;  /* 0x0007044d01007387 */ /* 0x000fe60000100800 */
[----:B------:R-:W-:Y:S01]  /*1cb90*/  IMAD.X R73, R6, 0x1, R68, P0 ;  /* 0x0000000106497824 */ /* 0x000fe200000e0644 */
[----:B------:R-:W-:Y:S01]  /*1cba0*/  STL [R1+0x770], R74 ;  /* 0x0007704a01007387 */ /* 0x000fe20000100800 */
[----:B------:R-:W-:-:S03]  /*1cbb0*/  IADD3 R86, P0, PT, R86, R70, RZ ;  /* 0x0000004656567210 */ /* 0x000fc60007f1e0ff */
[----:B------:R-:W-:Y:S04]  /*1cbc0*/  STL [R1+0x700], R75 ;  /* 0x0007004b01007387 */ /* 0x000fe80000100800 */
[----:B------:R1:W-:Y:S04]  /*1cbd0*/  STL [R1+0x46c], R5 ;  /* 0x00046c0501007387 */ /* 0x0003e80000100800 */
[----:B------:R-:W-:Y:S01]  /*1cbe0*/  STL.64 [R1+0x300], R12 ;  /* 0x0003000c01007387 */ /* 0x000fe20000100a00 */
[----:B-1----:R-:W-:-:S05]  /*1cbf0*/  F2FP.SATFINITE.E5M2.F32.PACK_AB_MERGE_C R5, R10, R11, RZ ;  /* 0x0000000b0a05723e */ /* 0x002fca00048060ff */
[----:B------:R-:W-:Y:S04]  /*1cc00*/  STL [R1+0x470], R5 ;  /* 0x0004700501007387 */ /* 0x000fe80000100800 */
[----:B------:R-:W-:Y:S04]  /*1cc10*/  STL [R1+0x474], R3 ;  /* 0x0004740301007387 */ /* 0x000fe80000100800 */
[----:B----4-:R-:W-:Y:S04]  /*1cc20*/  STL.64 [R1+0x810], R60 ;  /* 0x0008103c01007387 */ /* 0x010fe80000100a00 */
        /* <DEDUP_REMOVED lines=13> */
[----:B------:R-:W-:Y:S04]  /*1cd00*/  STL [R1+0x7a4], R33 ;  /* 0x0007a42101007387 */ /* 0x000fe80000100800 */
[----:B------:R-:W-:Y:S04]  /*1cd10*/  STL [R1+0x7a0], R6 ;  /* 0x0007a00601007387 */ /* 0x000fe80000100800 */
[----:B------:R1:W-:Y:S04]  /*1cd20*/  STL [R1+0x79c], R4 ;  /* 0x00079c0401007387 */ /* 0x0003e80000100800 */
[----:B------:R-:W-:Y:S04]  /*1cd30*/  STL [R1+0x6f8], R72 ;  /* 0x0006f84801007387 */ /* 0x000fe80000100800 */
[----:B------:R-:W-:Y:S01]  /*1cd40*/  STL [R1+0x6f4], R73 ;  /* 0x0006f44901007387 */ /* 0x000fe20000100800 */
[----:B-1----:R-:W1:Y:S03]  /*1cd50*/  LDTM.x64 R4, tmem[UR10+0x40] ;  /* 0x0000400a000479ee */ /* 0x002e660008340000 */
[----:B-1----:R-:W-:Y:S04]  /*1cd60*/  STL.64 [R1+0x100], R4 ;  /* 0x0001000401007387 */ /* 0x002fe80000100a00 */
        /* <DEDUP_REMOVED lines=30> */
[----:B------:R1:W-:Y:S02]  /*1cf50*/  STL.64 [R1+0x1f8], R66 ;  /* 0x0001f84201007387 */ /* 0x0003e40000100a00 */
[----:B-1----:R-:W1:Y:S02]  /*1cf60*/  LDTM.x64 R4, tmem[UR10+0x80] ;  /* 0x0000800a000479ee */ /* 0x002e640008340000 */
[----:B-1----:R-:W-:Y:S04]  /*1cf70*/  STL [R1+0x4], R5 ;  /* 0x0000040501007387 */ /* 0x002fe80000100800 */
        /* <DEDUP_REMOVED lines=17> */
[----:B-1----:R-:W-:-:S03]  /*1d090*/  IMAD.MOV.U32 R32, RZ, RZ, R4 ;  /* 0x000000ffff207224 */ /* 0x002fc600078e0004 */
        /* <DEDUP_REMOVED lines=13> */
[----:B------:R-:W-:Y:S04]  /*1d170*/  STL.64 [R1+0xf8], R66 ;  /* 0x0000f84201007387 */ /* 0x000fe80000100a00 */
[----:B-1----:R-:W3:Y:S04]  /*1d180*/  LDL.LU.64 R60, [R1+0x810] ;  /* 0x00081000013c7983 */ /* 0x002ee80000300a00 */
[----:B------:R-:W4:Y:S04]  /*1d190*/  LDL.LU.64 R58, [R1+0x808] ;  /* 0x00080800013a7983 */ /* 0x000f280000300a00 */
[----:B------:R-:W2:Y:S04]  /*1d1a0*/  LDL.LU.64 R56, [R1+0x800] ;  /* 0x0008000001387983 */ /* 0x000ea80000300a00 */
[----:B------:R-:W2:Y:S04]  /*1d1b0*/  LDL.LU.64 R54, [R1+0x7f8] ;  /* 0x0007f80001367983 */ /* 0x000ea80000300a00 */
[----:B------:R-:W4:Y:S04]  /*1d1c0*/  LDL.LU.64 R52, [R1+0x7f0] ;  /* 0x0007f00001347983 */ /* 0x000f280000300a00 */
[----:B------:R-:W4:Y:S04]  /*1d1d0*/  LDL.LU.64 R50, [R1+0x7e8] ;  /* 0x0007e80001327983 */ /* 0x000f280000300a00 */
[----:B------:R-:W5:Y:S04]  /*1d1e0*/  LDL.LU.64 R48, [R1+0x7e0] ;  /* 0x0007e00001307983 */ /* 0x000f680000300a00 */
[----:B------:R-:W5:Y:S04]  /*1d1f0*/  LDL.LU.64 R46, [R1+0x7d8] ;  /* 0x0007d800012e7983 */ /* 0x000f680000300a00 */
[----:B------:R-:W5:Y:S04]  /*1d200*/  LDL.LU.64 R44, [R1+0x7d0] ;  /* 0x0007d000012c7983 */ /* 0x000f680000300a00 */
[----:B------:R-:W5:Y:S04]  /*1d210*/  LDL.LU.64 R42, [R1+0x7c8] ;  /* 0x0007c800012a7983 */ /* 0x000f680000300a00 */
[----:B------:R-:W5:Y:S04]  /*1d220*/  LDL.LU.64 R40, [R1+0x7c0] ;  /* 0x0007c00001287983 */ /* 0x000f680000300a00 */
[----:B------:R-:W5:Y:S04]  /*1d230*/  LDL.LU.64 R38, [R1+0x7b8] ;  /* 0x0007b80001267983 */ /* 0x000f680000300a00 */
[----:B------:R-:W5:Y:S04]  /*1d240*/  LDL.LU.64 R36, [R1+0x7b0] ;  /* 0x0007b00001247983 */ /* 0x000f680000300a00 */
[----:B------:R-:W5:Y:S04]  /*1d250*/  LDL.LU.64 R34, [R1+0x7a8] ;  /* 0x0007a80001227983 */ /* 0x000f680000300a00 */
[----:B------:R-:W5:Y:S04]  /*1d260*/  LDL.LU R33, [R1+0x7a4] ;  /* 0x0007a40001217983 */ /* 0x000f680000300800 */
        /* <DEDUP_REMOVED lines=29> */
[----:B------:R-:W5:Y:S01]  /*1d440*/  LDL.LU R3, [R1+0x798] ;  /* 0x0007980001037983 */ /* 0x000f620000300800 */
[----:B---3--:R-:W-:-:S02]  /*1d450*/  F2FP.SATFINITE.E5M2.F32.PACK_AB_MERGE_C R60, R60, R61, RZ ;  /* 0x0000003d3c3c723e */ /* 0x008fc400048060ff */
[----:B--2---:R-:W-:Y:S02]  /*1d460*/  F2FP.SATFINITE.E5M2.F32.PACK_AB_MERGE_C R74, R55, R56, RZ ;  /* 0x00000038374a723e */ /* 0x004fe400048060ff */
[----:B----4-:R-:W-:Y:S02]  /*1d470*/  F2FP.SATFINITE.E5M2.F32.PACK_AB_MERGE_C R91, R51, R52, RZ ;  /* 0x00000034335b723e */ /* 0x010fe400048060ff */
[----:B-----5:R-:W-:Y:S02]  /*1d480*/  F2FP.SATFINITE.E5M2.F32.PACK_AB_MERGE_C R90, R45, R46, RZ ;  /* 0x0000002e2d5a723e */ /* 0x020fe400048060ff */
[----:B------:R-:W-:Y:S02]  /*1d490*/  F2FP.SATFINITE.E5M2.F32.PACK_AB_MERGE_C R89, R43, R44, RZ ;  /* 0x0000002c2b59723e */ /* 0x000fe400048060ff */
[----:B------:R-:W-:Y:S01]  /*1d4a0*/  F2FP.SATFINITE.E5M2.F32.PACK_AB_MERGE_C R77, R41, R42, RZ ;  /* 0x0000002a294d723e */ /* 0x000fe200048060ff */
[----:B------:R-:W-:Y:S01]  /*1d4b0*/  IMAD.X R87, R6, 0x1, R71, P0 ;  /* 0x0000000106577824 */ /* 0x000fe200000e0647 */
[----:B------:R-:W-:-:S02]  /*1d4c0*/  F2FP.SATFINITE.E5M2.F32.PACK_AB_MERGE_C R6, R58, R59, RZ ;  /* 0x0000003b3a06723e */ /* 0x000fc400048060ff */
[----:B------:R-:W-:Y:S02]  /*1d4d0*/  SHF.R.S32.HI R5, RZ, 0x1f, R4 ;  /* 0x0000001fff057819 */ /* 0x000fe40000011404 */
[----:B------:R-:W-:-:S05]  /*1d4e0*/  IADD3 R84, P0, PT, R4, R69, RZ ;  /* 0x0000004504547210 */ /* 0x000fca0007f1e0ff */
[----:B------:R-:W-:Y:S01]  /*1d4f0*/  IMAD.X R85, R5, 0x1, R68, P0 ;  /* 0x0000000105557824 */ /* 0x000fe200000e0644 */
[----:B------:R-:W-:-:S05]  /*1d500*/  IADD3 R82, P0, PT, R4, R70, RZ ;  /* 0x0000004604527210 */ /* 0x000fca0007f1e0ff */
[----:B------:R-:W-:Y:S01]  /*1d510*/  IMAD.X R83, R5, 0x1, R71, P0 ;  /* 0x0000000105537824 */ /* 0x000fe200000e0647 */
[----:B------:R1:W-:Y:S04]  /*1d520*/  STL.64 [R1+0x720], R72 ;  /* 0x0007204801007387 */ /* 0x0003e80000100a00 */
[----:B------:R2:W-:Y:S04]  /*1d530*/  STL [R1+0x6fc], R86 ;  /* 0x0006fc5601007387 */ /* 0x0005e80000100800 */
[----:B------:R3:W-:Y:S04]  /*1d540*/  STL [R1+0x6f0], R87 ;  /* 0x0006f05701007387 */ /* 0x0007e80000100800 */
[----:B------:R-:W-:Y:S01]  /*1d550*/  STL [R1+0x204], R60 ;  /* 0x0002043c01007387 */ /* 0x000fe20000100800 */
[----:B-1----:R-:W-:-:S02]  /*1d560*/  F2FP.SATFINITE.E5M2.F32.PACK_AB_MERGE_C R73, R53, R54, RZ ;  /* 0x000000363549723e */ /* 0x002fc400048060ff */
[----:B--2---:R-:W-:Y:S01]  /*1d570*/  F2FP.SATFINITE.E5M2.F32.PACK_AB_MERGE_C R86, R33, R40, RZ ;  /* 0x000000282156723e */ /* 0x004fe200048060ff */
[----:B------:R-:W-:Y:S01]  /*1d580*/  STL [R1+0x208], R6 ;  /* 0x0002080601007387 */ /* 0x000fe20000100800 */
[----:B---3--:R-:W-:-:S03]  /*1d590*/  VIADD R87, R4, UR30 ;  /* 0x0000001e04577c36 */ /* 0x008fc60008000000 */
[----:B------:R1:W-:Y:S02]  /*1d5a0*/  STL.64 [R1+0x728], R84 ;  /* 0x0007285401007387 */ /* 0x0003e40000100a00 */
[----:B------:R-:W-:Y:S02]  /*1d5b0*/  SHF.R.S32.HI R4, RZ, 0x1f, R87 ;  /* 0x0000001fff047819 */ /* 0x000fe40000011457 */
[----:B------:R2:W-:Y:S01]  /*1d5c0*/  STL.64 [R1+0x730], R82 ;  /* 0x0007305201007387 */ /* 0x0005e20000100a00 */
[----:B------:R-:W-:-:S05]  /*1d5d0*/  IADD3 R80, P0, PT, R87, R69, RZ ;  /* 0x0000004557507210 */ /* 0x000fca0007f1e0ff */
[----:B------:R-:W-:Y:S01]  /*1d5e0*/  IMAD.X R81, R4, 0x1, R68, P0 ;  /* 0x0000000104517824 */ /* 0x000fe200000e0644 */
[----:B------:R-:W-:Y:S01]  /*1d5f0*/  IADD3 R78, P0, PT, R87, R70, RZ ;  /* 0x00000046574e7210 */ /* 0x000fe20007f1e0ff */
[----:B-1----:R-:W-:Y:S01]  /*1d600*/  IMAD.MOV.U32 R84, RZ, RZ, R57 ;  /* 0x000000ffff547224 */ /* 0x002fe200078e0039 */
[----:B--2---:R-:W-:-:S03]  /*1d610*/  F2FP.SATFINITE.E5M2.F32.PACK_AB_MERGE_C R83, R47, R50, RZ ;  /* 0x000000322f53723e */ /* 0x004fc600048060ff */
[----:B------:R-:W-:Y:S01]  /*1d620*/  IMAD.X R79, R4, 0x1, R71, P0 ;  /* 0x00000001044f7824 */ /* 0x000fe200000e0647 */
[----:B------:R-:W-:Y:S01]  /*1d630*/  ISETP.GE.AND P0, PT, R2, UR14, PT ;  /* 0x0000000e02007c0c */ /* 0x000fe2000bf06270 */
[----:B------:R-:W-:Y:S01]  /*1d640*/  IMAD.MOV.U32 R82, RZ, RZ, R48 ;  /* 0x000000ffff527224 */ /* 0x000fe200078e0030 */
[----:B------:R1:W-:Y:S04]  /*1d650*/  STL [R1+0x760], R83 ;  /* 0x0007605301007387 */ /* 0x0003e80000100800 */
[----:B------:R-:W-:Y:S04]  /*1d660*/  STL.64 [R1+0x740], R80 ;  /* 0x0007405001007387 */ /* 0x000fe80000100a00 */
[----:B------:R-:W-:Y:S01]  /*1d670*/  STL.64 [R1+0x738], R68 ;  /* 0x0007384401007387 */ /* 0x000fe20000100a00 */
[----:B------:R-:W-:Y:S01]  /*1d680*/  ISETP.LT.AND P0, PT, R0, UR33, !P0 ;  /* 0x0000002100007c0c */ /* 0x000fe2000c701270 */
[----:B-1----:R-:W-:-:S02]  /*1d690*/  IMAD.MOV.U32 R83, RZ, RZ, R49 ;  /* 0x000000ffff537224 */ /* 0x002fc400078e0031 */
[----:B------:R-:W-:Y:S04]  /*1d6a0*/  STL [R1+0x750], R90 ;  /* 0x0007505a01007387 */ /* 0x000fe80000100800 */
[----:B------:R1:W-:Y:S04]  /*1d6b0*/  STL [R1+0x764], R91 ;  /* 0x0007645b01007387 */ /* 0x0003e80000100800 */
[----:B------:R2:W-:Y:S04]  /*1d6c0*/  STL.64 [R1+0x748], R88 ;  /* 0x0007485801007387 */ /* 0x0005e80000100a00 */
[----:B------:R-:W-:Y:S04]  /*1d6d0*/  STL.64 [R1+0x758], R76 ;  /* 0x0007584c01007387 */ /* 0x000fe80000100a00 */
[----:B------:R3:W-:Y:S04]  /*1d6e0*/  STL.64 [R1+0x778], R78 ;  /* 0x0007784e01007387 */ /* 0x0007e80000100a00 */
[----:B------:R4:W-:Y:S04]  /*1d6f0*/  STL.64 [R1+0x768], R70 ;  /* 0x0007684601007387 */ /* 0x0009e80000100a00 */
[----:B-1----:R-:W5:Y:S01]  /*1d700*/  LDL.LU.64 R90, [R1+0x440] ;  /* 0x00044000015a7983 */ /* 0x002f620000300a00 */
[----:B--2---:R-:W-:Y:S01]  /*1d710*/  IMAD.MOV.U32 R88, RZ, RZ, R36 ;  /* 0x000000ffff587224 */ /* 0x004fe200078e0024 */
[----:B------:R-:W-:Y:S01]  /*1d720*/  F2FP.SATFINITE.E5M2.F32.PACK_AB_MERGE_C R81, R29, R30, RZ ;  /* 0x0000001e1d51723e */ /* 0x000fe200048060ff */
[----:B------:R-:W-:Y:S01]  /*1d730*/  IMAD.MOV.U32 R89, RZ, RZ, R37 ;  /* 0x000000ffff597224 */ /* 0x000fe200078e0025 */
[----:B---3--:R-:W-:-:S02]  /*1d740*/  F2FP.SATFINITE.E5M2.F32.PACK_AB_MERGE_C R78, R31, R32, RZ ;  /* 0x000000201f4e723e */ /* 0x008fc400048060ff */
[----:B------:R-:W-:Y:S02]  /*1d750*/  F2FP.SATFINITE.E5M2.F32.PACK_AB_MERGE_C R80, R23, R24, RZ ;  /* 0x000000181750723e */ /* 0x000fe400048060ff */
[----:B----4-:R-:W-:Y:S02]  /*1d760*/  F2FP.SATFINITE.E5M2.F32.PACK_AB_MERGE_C R71, R27, R28, RZ ;  /* 0x0000001c1b47723e */ /* 0x010fe400048060ff */
[----:B------:R-:W-:Y:S02]  /*1d770*/  F2FP.SATFINITE.E5M2.F32.PACK_AB_MERGE_C R70, R25, R26, RZ ;  /* 0x0000001a1946723e */ /* 0x000fe400048060ff */
[----:B------:R-:W-:Y:S02]  /*1d780*/  F2FP.SATFINITE.E5M2.F32.PACK_AB_MERGE_C R77, R21, R22, RZ ;  /* 0x00000016154d723e */ /* 0x000fe400048060ff */
[----:B------:R-:W-:Y:S02]  /*1d790*/  F2FP.SATFINITE.E5M2.F32.PACK_AB_MERGE_C R76, R19, R20, RZ ;  /* 0x00000014134c723e */ /* 0x000fe400048060ff */
[----:B------:R-:W-:-:S02]  /*1d7a0*/  F2FP.SATFINITE.E5M2.F32.PACK_AB_MERGE_C R72, R17, R18, RZ ;  /* 0x000000121148723e */ /* 0x000fc400048060ff */
[----:B------:R-:W-:Y:S02]  /*1d7b0*/  F2FP.SATFINITE.E5M2.F32.PACK_AB_MERGE_C R69, R15, R16, RZ ;  /* 0x000000100f45723e */ /* 0x000fe400048060ff */
[----:B------:R-:W-:Y:S02]  /*1d7c0*/  F2FP.SATFINITE.E5M2.F32.PACK_AB_MERGE_C R68, R13, R14, RZ ;  /* 0x0000000e0d44723e */ /* 0x000fe400048060ff */
[----:B------:R-:W-:Y:S02]  /*1d7d0*/  F2FP.SATFINITE.E5M2.F32.PACK_AB_MERGE_C R92, R11, R12, RZ ;  /* 0x0000000c0b5c723e */ /* 0x000fe400048060ff */
[----:B------:R-:W-:Y:S02]  /*1d7e0*/  F2FP.SATFINITE.E5M2.F32.PACK_AB_MERGE_C R93, R9, R10, RZ ;  /* 0x0000000a095d723e */ /* 0x000fe400048060ff */
[----:B------:R-:W-:Y:S02]  /*1d7f0*/  F2FP.SATFINITE.E5M2.F32.PACK_AB_MERGE_C R75, R7, R8, RZ ;  /* 0x00000008074b723e */ /* 0x000fe400048060ff */
[----:B------:R-:W-:-:S04]  /*1d800*/  PRMT R79, R84, 0x9910, RZ ;  /* 0x00009910544f7816 */ /* 0x000fc800000000ff */
[----:B------:R-:W-:Y:S01]  /*1d810*/  SHF.R.S32.HI R79, RZ, 0x8, R79 ;  /* 0x00000008ff4f7819 */ /* 0x000fe2000001144f */
[----:B-----5:R1:W-:Y:S04]  /*1d820*/  STL.64 [R1+0x790], R90 ;  /* 0x0007905a01007387 */ /* 0x0203e80000100a00 */
[----:B------:R-:W2:Y:S04]  /*1d830*/  LDL.LU R85, [R1+0x46c] ;  /* 0x00046c0001557983 */ /* 0x000ea80000300800 */
[----:B------:R3:W-:Y:S01]  /*1d840*/  STL.64 [R1+0x780], R86 ;  /* 0x0007805601007387 */ /* 0x0007e20000100a00 */
[----:B-1----:R-:W-:-:S02]  /*1d850*/  IMAD.MOV.U32 R90, RZ, RZ, R38 ;  /* 0x000000ffff5a7224 */ /* 0x002fc400078e0026 */
[----:B------:R-:W-:Y:S02]  /*1d860*/  IMAD.MOV.U32 R91, RZ, RZ, R39 ;  /* 0x000000ffff5b7224 */ /* 0x000fe400078e0027 */
[----:B---3--:R-:W-:Y:S02]  /*1d870*/  IMAD.MOV.U32 R86, RZ, RZ, R34 ;  /* 0x000000ffff567224 */ /* 0x008fe400078e0022 */
[----:B------:R-:W-:Y:S02]  /*1d880*/  IMAD.MOV.U32 R87, RZ, RZ, R35 ;  /* 0x000000ffff577224 */ /* 0x000fe400078e0023 */
[----:B------:R-:W1:Y:S01]  /*1d890*/  LDTM.x64 R4, tmem[UR10+0xc0] ;  /* 0x0000c00a000479ee */ /* 0x000e620008340000 */
[----:B------:R-:W-:Y:S01]  /*1d8a0*/  NOP ;  /* 0x0000000000007918 */ /* 0x000fe20000000000 */
[----:B------:R-:W-:Y:S01]  /*1d8b0*/  STL [R1+0x788], R80 ;  /* 0x0007885001007387 */ /* 0x000fe20000100800 */
[----:B------:R-:W3:Y:S03]  /*1d8c0*/  LDCU.64 UR10, c[0x0][0x398] ;  /* 0x00007300ff0a77ac */ /* 0x000ee60008000a00 */
[----:B------:R4:W-:Y:S01]  /*1d8d0*/  @P0 STG.E.U8 desc[UR24][R86.64], R84 ;  /* 0x0000005456000986 */ /* 0x0009e2000c101118 */
[----:B------:R-:W-:Y:S01]  /*1d8e0*/  ISETP.GE.AND P0, PT, R0, UR15, PT ;  /* 0x0000000f00007c0c */ /* 0x000fe2000bf06270 */
[----:B------:R-:W5:Y:S03]  /*1d8f0*/  LDCU.64 UR14, c[0x0][0x398] ;  /* 0x00007300ff0e77ac */ /* 0x000f660008000a00 */
[C---:B------:R-:W-:Y:S01]  /*1d900*/  ISETP.LT.AND P0, PT, R3.reuse, UR4, !P0 ;  /* 0x0000000403007c0c */ /* 0x040fe2000c701270 */
[----:B------:R-:W1:Y:S01]  /*1d910*/  LDCU UR4, c[0x0][0x39c] ;  /* 0x00007380ff0477ac */ /* 0x000e620008000800 */
[----:B----4-:R-:W4:Y:S11]  /*1d920*/  LDL.LU.64 R86, [R1+0x438] ;  /* 0x0004380001567983 */ /* 0x010f360000300a00 */
[----:B------:R1:W-:Y:S01]  /*1d930*/  @P0 STG.E.U8 desc[UR24][R82.64], R78 ;  /* 0x0000004e52000986 */ /* 0x0003e2000c101118 */
[----:B0-----:R-:W-:Y:S01]  /*1d940*/  ISETP.LT.AND P0, PT, R2, UR6, !P2 ;  /* 0x0000000602007c0c */ /* 0x001fe2000d701270 */
[----:B------:R-:W-:Y:S01]  /*1d950*/  VIADD R80, R0, 0x8 ;  /* 0x0000000800507836 */ /* 0x000fe20000000000 */
[----:B------:R-:W-:Y:S01]  /*1d960*/  ISETP.LT.AND P2, PT, R3, UR12, !P2 ;  /* 0x0000000c03007c0c */ /* 0x000fe2000d741270 */
[----:B------:R-:W0:Y:S01]  /*1d970*/  LDCU UR6, c[0x0][0x398] ;  /* 0x00007300ff0677ac */ /* 0x000e220008000800 */
[----:B------:R-:W0:Y:S01]  /*1d980*/  LDCU UR12, c[0x0][0x398] ;  /* 0x00007300ff0c77ac */ /* 0x000e220008000800 */
[----:B-1----:R-:W-:Y:S01]  /*1d990*/  PRMT R78, R78, 0x9910, RZ ;  /* 0x000099104e4e7816 */ /* 0x002fe200000000ff */
[----:B------:R-:W2:Y:S03]  /*1d9a0*/  LDL.LU.64 R82, [R1+0x430] ;  /* 0x0004300001527983 */ /* 0x000ea60000300a00 */
[----:B------:R-:W-:-:S04]  /*1d9b0*/  SHF.R.S32.HI R78, RZ, 0x8, R78 ;  /* 0x00000008ff4e7819 */ /* 0x000fc8000001144e */
[----:B------:R1:W-:Y:S04]  /*1d9c0*/  @P0 STG.E.U8 desc[UR24][R88.64], R79 ;  /* 0x0000004f58000986 */ /* 0x0003e8000c101118 */
[----:B------:R0:W-:Y:S04]  /*1d9d0*/  @P2 STG.E.U8 desc[UR24][R90.64], R78 ;  /* 0x0000004e5a002986 */ /* 0x0001e8000c101118 */
[----:B-1----:R-:W2:Y:S04]  /*1d9e0*/  LDL.LU.64 R88, [R1+0x428] ;  /* 0x0004280001587983 */ /* 0x002ea80000300a00 */
[----:B0-----:R-:W2:Y:S01]  /*1d9f0*/  LDL.LU.64 R90, [R1+0x790] ;  /* 0x00079000015a7983 */ /* 0x001ea20000300a00 */
[----:B---3--:R-:W-:Y:S01]  /*1da00*/  ISETP.LT.AND P2, PT, R2, UR10, !P5 ;  /* 0x0000000a02007c0c */ /* 0x008fe2000ef41270 */
[----:B------:R-:W-:Y:S01]  /*1da10*/  VIADD R79, R0, 0x7 ;  /* 0x00000007004f7836 */ /* 0x000fe20000000000 */
[----:B------:R-:W0:Y:S04]  /*1da20*/  LDCU UR10, c[0x0][0x398] ;  /* 0x00007300ff0a77ac */ /* 0x000e280008000800 */
[----:B------:R-:W-:Y:S01]  /*1da30*/  ISETP.GE.AND P0, PT, R79, UR4, PT ;  /* 0x000000044f007c0c */ /* 0x000fe2000bf06270 */
[----:B------:R-:W1:Y:S01]  /*1da40*/  LDCU UR4, c[0x0][0x39c] ;  /* 0x00007380ff0477ac */ /* 0x000e620008000800 */
[----:B------:R-:W3:Y:S04]  /*1da50*/  LDL.LU.64 R78, [R1+0x420] ;  /* 0x00042000014e7983 */ /* 0x000ee80000300a00 */
[----:B------:R-:W3:Y:S01]  /*1da60*/  LDL.LU R84, [R1+0x470] ;  /* 0x0004700001547983 */ /* 0x000ee20000300800 */
[----:B------:R-:W-:Y:S01]  /*1da70*/  ISETP.LT.AND P5, PT, R3, UR16, !P5 ;  /* 0x0000001003007c0c */ /* 0x000fe2000efa1270 */
[----:B------:R-:W0:Y:S02]  /*1da80*/  LDCU UR16, c[0x0][0x398] ;  /* 0x00007300ff1077ac */ /* 0x000e240008000800 */
[----:B--2---:R2:W-:Y:S04]  /*1da90*/  @P2 STG.E.U8 desc[UR24][R90.64], R85 ;  /* 0x000000555a002986 */ /* 0x0045e8000c101118 */
[----:B--2---:R-:W2:Y:S01]  /*1daa0*/  LDL.LU.64 R90, [R1+0x418] ;  /* 0x00041800015a7983 */ /* 0x004ea20000300a00 */
[----:B-1----:R-:W-:Y:S01]  /*1dab0*/  ISETP.GE.AND P2, PT, R80, UR4, PT ;  /* 0x0000000450007c0c */ /* 0x002fe2000bf46270 */
[----:B------:R-:W1:Y:S04]  /*1dac0*/  LDCU UR4, c[0x0][0x39c] ;  /* 0x00007380ff0477ac */ /* 0x000e680008000800 */
[----:B----4-:R4:W-:Y:S01]  /*1dad0*/  @P5 STG.E.U8 desc[UR24][R86.64], R81 ;  /* 0x0000005156005986 */ /* 0x0109e2000c101118 */
[----:B-----5:R-:W-:Y:S01]  /*1dae0*/  ISETP.LT.AND P5, PT, R2, UR14, !P1 ;  /* 0x0000000e02007c0c */ /* 0x020fe2000cfa1270 */
[----:B------:R-:W5:Y:S01]  /*1daf0*/  LDCU UR14, c[0x0][0x398] ;  /* 0x00007300ff0e77ac */ /* 0x000f620008000800 */
[----:B------:R-:W-:-:S04]  /*1db00*/  PRMT R80, R85, 0x9910, RZ ;  /* 0x0000991055507816 */ /* 0x000fc800000000ff */
[----:B------:R-:W-:Y:S01]  /*1db10*/  SHF.R.S32.HI R80, RZ, 0x8, R80 ;  /* 0x00000008ff507819 */ /* 0x000fe20000011450 */
[----:B----4-:R-:W4:Y:S01]  /*1db20*/  LDL.LU.64 R86, [R1+0x410] ;  /* 0x0004100001567983 */ /* 0x010f220000300a00 */
[----:B------:R-:W-:-:S05]  /*1db30*/  ISETP.LT.AND P1, PT, R3, UR20, !P1 ;  /* 0x0000001403007c0c */ /* 0x000fca000cf21270 */
[----:B------:R0:W-:Y:S02]  /*1db40*/  @P5 STG.E.U8 desc[UR24][R82.64], R80 ;  /* 0x0000005052005986 */ /* 0x0001e4000c101118 */
[----:B0-----:R-:W-:Y:S02]  /*1db50*/  VIADD R80, R0, 0x9 ;  /* 0x0000000900507836 */ /* 0x001fe40000000000 */
[----:B------:R-:W5:Y:S03]  /*1db60*/  LDL.LU.64 R82, [R1+0x408] ;  /* 0x0004080001527983 */ /* 0x000f660000300a00 */
[----:B-1----:R-:W-:Y:S01]  /*1db70*/  ISETP.GE.AND P5, PT, R80, UR4, PT ;  /* 0x0000000450007c0c */ /* 0x002fe2000bfa6270 */
[----:B------:R-:W0:Y:S01]  /*1db80*/  LDCU UR4, c[0x0][0x39c] ;  /* 0x00007380ff0477ac */ /* 0x000e220008000800 */
[----:B------:R-:W-:-:S04]  /*1db90*/  PRMT R80, R81, 0x9910, RZ ;  /* 0x0000991051507816 */ /* 0x000fc800000000ff */
[----:B------:R-:W-:-:S05]  /*1dba0*/  SHF.R.S32.HI R80, RZ, 0x8, R80 ;  /* 0x00000008ff507819 */ /* 0x000fca0000011450 */
[----:B------:R1:W-:Y:S04]  /*1dbb0*/  @P1 STG.E.U8 desc[UR24][R88.64], R80 ;  /* 0x0000005058001986 */ /* 0x0003e8000c101118 */
[----:B-1----:R-:W5:Y:S04]  /*1dbc0*/  LDL.LU.64 R88, [R1+0x400] ;  /* 0x0004000001587983 */ /* 0x002f680000300a00 */
[----:B------:R-:W5:Y:S04]  /*1dbd0*/  LDL.LU R85, [R1+0x474] ;  /* 0x0004740001557983 */ /* 0x000f680000300800 */
[----:B------:R-:W5:Y:S01]  /*1dbe0*/  LDL.LU.64 R80, [R1+0x3f8] ;  /* 0x0003f80001507983 */ /* 0x000f620000300a00 */
[----:B------:R-:W-:Y:S01]  /*1dbf0*/  ISETP.LT.AND P1, PT, R2, UR18, !P3 ;  /* 0x0000001202007c0c */ /* 0x000fe2000df21270 */
[----:B------:R-:W1:Y:S01]  /*1dc00*/  LDCU UR18, c[0x0][0x398] ;  /* 0x00007300ff1277ac */ /* 0x000e620008000800 */
[----:B------:R-:W-:-:S11]  /*1dc10*/  ISETP.LT.AND P3, PT, R3, UR26, !P3 ;  /* 0x0000001a03007c0c */ /* 0x000fd6000df61270 */
[----:B---3--:R3:W-:Y:S02]  /*1dc20*/  @P1 STG.E.U8 desc[UR24][R78.64], R84 ;  /* 0x000000544e001986 */ /* 0x0087e4000c101118 */
[----:B---3--:R-:W-:-:S05]  /*1dc30*/  VIADD R78, R0, 0xa ;  /* 0x0000000a004e7836 */ /* 0x008fca0000000000 */
[----:B0-----:R-:W-:Y:S01]  /*1dc40*/  ISETP.GE.AND P1, PT, R78, UR4, PT ;  /* 0x000000044e007c0c */ /* 0x001fe2000bf26270 */
[----:B------:R-:W0:Y:S01]  /*1dc50*/  LDCU UR4, c[0x0][0x39c] ;  /* 0x00007380ff0477ac */ /* 0x000e220008000800 */
[----:B------:R-:W-:-:S04]  /*1dc60*/  PRMT R78, R84, 0x9910, RZ ;  /* 0x00009910544e7816 */ /* 0x000fc800000000ff */
[----:B------:R-:W-:Y:S01]  /*1dc70*/  SHF.R.S32.HI R79, RZ, 0x8, R78 ;  /* 0x00000008ff4f7819 */ /* 0x000fe2000001144e */
[----:B------:R-:W-:Y:S01]  /*1dc80*/  VIADD R78, R0, 0xb ;  /* 0x0000000b004e7836 */ /* 0x000fe20000000000 */
[----:B--2---:R2:W-:Y:S04]  /*1dc90*/  @P3 STG.E.U8 desc[UR24][R90.64], R71 ;  /* 0x000000475a003986 */ /* 0x0045e8000c101118 */
[----:B--2---:R-:W2:Y:S01]  /*1dca0*/  LDL.LU.64 R90, [R1+0x3f0] ;  /* 0x0003f000015a7983 */ /* 0x004ea20000300a00 */
[----:B------:R-:W-:Y:S02]  /*1dcb0*/  ISETP.LT.AND P3, PT, R2, UR22, !P4 ;  /* 0x0000001602007c0c */ /* 0x000fe4000e761270 */
[----:B------:R-:W-:Y:S02]  /*1dcc0*/  ISETP.LT.AND P4, PT, R3, UR28, !P4 ;  /* 0x0000001c03007c0c */ /* 0x000fe4000e781270 */
[----:B------:R-:W-:-:S04]  /*1dcd0*/  PRMT R71, R71, 0x9910, RZ ;  /* 0x0000991047477816 */ /* 0x000fc800000000ff */
[----:B------:R-:W-:-:S05]  /*1dce0*/  SHF.R.S32.HI R71, RZ, 0x8, R71 ;  /* 0x00000008ff477819 */ /* 0x000fca0000011447 */
[----:B----4-:R3:W-:Y:S01]  /*1dcf0*/  @P3 STG.E.U8 desc[UR24][R86.64], R79 ;  /* 0x0000004f56003986 */ /* 0x0107e2000c101118 */
[----:B0-----:R-:W-:Y:S01]  /*1dd00*/  ISETP.GE.AND P3, PT, R78, UR4, PT ;  /* 0x000000044e007c0c */ /* 0x001fe2000bf66270 */
[----:B------:R-:W0:Y:S02]  /*1dd10*/  LDCU UR4, c[0x0][0x39c] ;  /* 0x00007380ff0477ac */ /* 0x000e240008000800 */
[----:B-----5:R4:W-:Y:S04]  /*1dd20*/  @P4 STG.E.U8 desc[UR24][R82.64], R71 ;  /* 0x0000004752004986 */ /* 0x0209e8000c101118 */
[----:B---3--:R-:W3:Y:S01]  /*1dd30*/  LDL.LU.64 R78, [R1+0x3e8] ;  /* 0x0003e800014e7983 */ /* 0x008ee20000300a00 */
[----:B------:R-:W-:-:S03]  /*1dd40*/  ISETP.LT.AND P4, PT, R2, UR32, !P6 ;  /* 0x0000002002007c0c */ /* 0x000fc6000f781270 */
[----:B------:R-:W5:Y:S01]  /*1dd50*/  LDL.LU.64 R86, [R1+0x3e0] ;  /* 0x0003e00001567983 */ /* 0x000f620000300a00 */
[----:B----4-:R-:W-:-:S03]  /*1dd60*/  VIADD R71, R0, 0xc ;  /* 0x0000000c00477836 */ /* 0x010fc60000000000 */
[----:B------:R-:W5:Y:S06]  /*1dd70*/  LDL.LU R83, [R1+0x204] ;  /* 0x0002040001537983 */ /* 0x000f6c0000300800 */
[----:B------:R4:W-:Y:S01]  /*1dd80*/  @P4 STG.E.U8 desc[UR24][R88.64], R85 ;  /* 0x0000005558004986 */ /* 0x0009e2000c101118 */
[----:B0-----:R-:W-:Y:S01]  /*1dd90*/  ISETP.GE.AND P4, PT, R71, UR4, PT ;  /* 0x0000000447007c0c */ /* 0x001fe2000bf86270 */
[----:B------:R-:W0:Y:S02]  /*1dda0*/  LDCU UR4, c[0x0][0x398] ;  /* 0x00007300ff0477ac */ /* 0x000e240008000800 */
[----:B----4-:R-:W4:Y:S01]  /*1ddb0*/  LDL.LU.64 R88, [R1+0x3d8] ;  /* 0x0003d80001587983 */ /* 0x010f220000300a00 */
[----:B0-----:R-:W-:Y:S01]  /*1ddc0*/  ISETP.LT.AND P6, PT, R3, UR4, !P6 ;  /* 0x0000000403007c0c */ /* 0x001fe2000f7c1270 */
[----:B------:R-:W0:-:S12]  /*1ddd0*/  LDCU UR4, c[0x0][0x39c] ;  /* 0x00007380ff0477ac */ /* 0x000e180008000800 */
[----:B------:R0:W-:Y:S04]  /*1dde0*/  @P6 STG.E.U8 desc[UR24][R80.64], R70 ;  /* 0x0000004650006986 */ /* 0x0001e8000c101118 */
[----:B0-----:R-:W4:Y:S01]  /*1ddf0*/  LDL.LU R80, [R1+0x788] ;  /* 0x0007880001507983 */ /* 0x001f220000300800 */
[----:B------:R-:W-:-:S03]  /*1de00*/  PRMT R71, R85, 0x9910, RZ ;  /* 0x0000991055477816 */ /* 0x000fc600000000ff */
[----:B------:R-:W4:Y:S01]  /*1de10*/  LDL.LU.64 R84, [R1+0x3d0] ;  /* 0x0003d00001547983 */ /* 0x000f220000300a00 */
[----:B------:R-:W-:Y:S01]  /*1de20*/  ISETP.LT.AND P6, PT, R2, UR6, !P0 ;  /* 0x0000000602007c0c */ /* 0x000fe2000c7c1270 */
[----:B------:R-:W0:Y:S01]  /*1de30*/  LDCU UR6, c[0x0][0x398] ;  /* 0x00007300ff0677ac */ /* 0x000e220008000800 */
[----:B------:R-:W-:Y:S01]  /*1de40*/  SHF.R.S32.HI R81, RZ, 0x8, R71 ;  /* 0x00000008ff517819 */ /* 0x000fe20000011447 */
[----:B------:R-:W-:Y:S01]  /*1de50*/  VIADD R71, R0, 0xd ;  /* 0x0000000d00477836 */ /* 0x000fe20000000000 */
[----:B------:R-:W-:-:S04]  /*1de60*/  PRMT R70, R70, 0x9910, RZ ;  /* 0x0000991046467816 */ /* 0x000fc800000000ff */
[----:B------:R-:W-:-:S05]  /*1de70*/  SHF.R.S32.HI R70, RZ, 0x8, R70 ;  /* 0x00000008ff467819 */ /* 0x000fca0000011446 */
[----:B--2---:R2:W-:Y:S04]  /*1de80*/  @P6 STG.E.U8 desc[UR24][R90.64], R81 ;  /* 0x000000515a006986 */ /* 0x0045e8000c101118 */
[----:B--2---:R-:W2:Y:S01]  /*1de90*/  LDL.LU.64 R90, [R1+0x3c8] ;  /* 0x0003c800015a7983 */ /* 0x004ea20000300a00 */
[----:B------:R-:W-:Y:S01]  /*1dea0*/  ISETP.GE.AND P6, PT, R71, UR4, PT ;  /* 0x0000000447007c0c */ /* 0x000fe2000bfc6270 */
[----:B------:R-:W0:Y:S02]  /*1deb0*/  LDCU UR4, c[0x0][0x398] ;  /* 0x00007300ff0477ac */ /* 0x000e240008000800 */
[----:B------:R-:W2:Y:S01]  /*1dec0*/  LDL.LU R82, [R1+0x208] ;  /* 0x0002080001527983 */ /* 0x000ea20000300800 */
[----:B0-----:R-:W-:Y:S01]  /*1ded0*/  ISETP.LT.AND P0, PT, R3, UR4, !P0 ;  /* 0x0000000403007c0c */ /* 0x001fe2000c701270 */
[----:B------:R-:W0:-:S12]  /*1dee0*/  LDCU UR4, c[0x0][0x39c] ;  /* 0x00007380ff0477ac */ /* 0x000e180008000800 */
[----:B---3--:R3:W-:Y:S01]  /*1def0*/  @P0 STG.E.U8 desc[UR24][R78.64], R70 ;  /* 0x000000464e000986 */ /* 0x0087e2000c101118 */
[----:B------:R-:W-:Y:S01]  /*1df00*/  ISETP.LT.AND P0, PT, R2, UR6, !P2 ;  /* 0x0000000602007c0c */ /* 0x000fe2000d701270 */
[----:B------:R-:W1:Y:S02]  /*1df10*/  LDCU UR6, c[0x0][0x398] ;  /* 0x00007300ff0677ac */ /* 0x000e640008000800 */
[----:B---3--:R-:W3:Y:S01]  /*1df20*/  LDL.LU.64 R78, [R1+0x3c0] ;  /* 0x0003c000014e7983 */ /* 0x008ee20000300a00 */
[----:B------:R-:W-:-:S09]  /*1df30*/  VIADD R70, R0, 0xe ;  /* 0x0000000e00467836 */ /* 0x000fd20000000000 */
[----:B-----5:R5:W-:Y:S01]  /*1df40*/  @P0 STG.E.U8 desc[UR24][R86.64], R83 ;  /* 0x0000005356000986 */ /* 0x020be2000c101118 */
[----:B0-----:R-:W-:Y:S01]  /*1df50*/  ISETP.GE.AND P0, PT, R70, UR4, PT ;  /* 0x0000000446007c0c */ /* 0x001fe2000bf06270 */
[----:B------:R-:W0:Y:S02]  /*1df60*/  LDCU UR4, c[0x0][0x398] ;  /* 0x00007300ff0477ac */ /* 0x000e240008000800 */
[----:B-----5:R-:W5:Y:S04]  /*1df70*/  LDL.LU.64 R86, [R1+0x780] ;  /* 0x0007800001567983 */ /* 0x020f680000300a00 */
[----:B------:R-:W5:Y:S01]  /*1df80*/  LDL.LU.64 R70, [R1+0x3b8] ;  /* 0x0003b80001467983 */ /* 0x000f620000300a00 */
[----:B0-----:R-:W-:Y:S01]  /*1df90*/  ISETP.LT.AND P2, PT, R3, UR4, !P2 ;  /* 0x0000000403007c0c */ /* 0x001fe2000d741270 */
[----:B------:R-:W0:-:S12]  /*1dfa0*/  LDCU UR4, c[0x0][0x39c] ;  /* 0x00007380ff0477ac */ /* 0x000e180008000800 */
[----:B----4-:R4:W-:Y:S04]  /*1dfb0*/  @P2 STG.E.U8 desc[UR24][R88.64], R80 ;  /* 0x0000005058002986 */ /* 0x0109e8000c101118 */
[----:B----4-:R-:W4:Y:S01]  /*1dfc0*/  LDL.LU.64 R88, [R1+0x3b0] ;  /* 0x0003b00001587983 */ /* 0x010f220000300a00 */
[----:B-1----:R-:W-:Y:S01]  /*1dfd0*/  ISETP.LT.AND P2, PT, R2, UR6, !P5 ;  /* 0x0000000602007c0c */ /* 0x002fe2000ef41270 */
[----:B------:R-:W1:Y:S01]  /*1dfe0*/  LDCU UR6, c[0x0][0x398] ;  /* 0x00007300ff0677ac */ /* 0x000e620008000800 */
[----:B------:R-:W-:-:S04]  /*1dff0*/  PRMT R81, R83, 0x9910, RZ ;  /* 0x0000991053517816 */ /* 0x000fc800000000ff */
[----:B------:R-:W-:-:S07]  /*1e000*/  SHF.R.S32.HI R83, RZ, 0x8, R81 ;  /* 0x00000008ff537819 */ /* 0x000fce0000011451 */
[----:B------:R0:W-:Y:S01]  /*1e010*/  @P2 STG.E.U8 desc[UR24][R84.64], R83 ;  /* 0x0000005354002986 */ /* 0x0001e2000c101118 */
[----:B------:R-:W-:-:S03]  /*1e020*/  VIADD R81, R0, 0xf ;  /* 0x0000000f00517836 */ /* 0x000fc60000000000 */
[----:B0-----:R-:W4:Y:S02]  /*1e030*/  LDL.LU.64 R84, [R1+0x3a8] ;  /* 0x0003a80001547983 */ /* 0x001f240000300a00 */
[----:B------:R-:W-:Y:S01]  /*1e040*/  ISETP.GE.AND P2, PT, R81, UR4, PT ;  /* 0x0000000451007c0c */ /* 0x000fe2000bf46270 */
[----:B------:R-:W0:Y:S01]  /*1e050*/  LDCU UR4, c[0x0][0x398] ;  /* 0x00007300ff0477ac */ /* 0x000e220008000800 */
[----:B------:R-:W-:-:S04]  /*1e060*/  PRMT R80, R80, 0x9910, RZ ;  /* 0x0000991050507816 */ /* 0x000fc800000000ff */
[----:B------:R-:W-:Y:S02]  /*1e070*/  SHF.R.S32.HI R80, RZ, 0x8, R80 ;  /* 0x00000008ff507819 */ /* 0x000fe40000011450 */
[----:B0-----:R-:W-:Y:S01]  /*1e080*/  ISETP.LT.AND P5, PT, R3, UR4, !P5 ;  /* 0x0000000403007c0c */ /* 0x001fe2000efa1270 */
[----:B------:R-:W0:-:S12]  /*1e090*/  LDCU UR4, c[0x0][0x39c] ;  /* 0x00007380ff0477ac */ /* 0x000e180008000800 */
[----:B--2---:R2:W-:Y:S04]  /*1e0a0*/  @P5 STG.E.U8 desc[UR24][R90.64], R80 ;  /* 0x000000505a005986 */ /* 0x0045e8000c101118 */
[----:B--2---:R-:W2:Y:S01]  /*1e0b0*/  LDL.LU.64 R90, [R1+0x3a0] ;  /* 0x0003a000015a7983 */ /* 0x004ea20000300a00 */
[----:B-1----:R-:W-:Y:S01]  /*1e0c0*/  ISETP.LT.AND P5, PT, R2, UR6, !P1 ;  /* 0x0000000602007c0c */ /* 0x002fe2000cfa1270 */
[----:B------:R-:W-:Y:S01]  /*1e0d0*/  VIADD R80, R0, 0x10 ;  /* 0x0000001000507836 */ /* 0x000fe20000000000 */
[----:B------:R-:W1:Y:S11]  /*1e0e0*/  LDCU UR6, c[0x0][0x398] ;  /* 0x00007300ff0677ac */ /* 0x000e760008000800 */
[----:B---3--:R3:W-:Y:S01]  /*1e0f0*/  @P5 STG.E.U8 desc[UR24][R78.64], R82 ;  /* 0x000000524e005986 */ /* 0x0087e2000c101118 */
[----:B0-----:R-:W-:Y:S01]  /*1e100*/  ISETP.GE.AND P5, PT, R80, UR4, PT ;  /* 0x0000000450007c0c */ /* 0x001fe2000bfa6270 */
[----:B------:R-:W0:Y:S02]  /*1e110*/  LDCU UR4, c[0x0][0x398] ;  /* 0x00007300ff0477ac */ /* 0x000e240008000800 */
[----:B---3--:R-:W3:Y:S04]  /*1e120*/  LDL.LU.64 R78, [R1+0x778] ;  /* 0x00077800014e7983 */ /* 0x008ee80000300a00 */
[----:B------:R-:W3:Y:S01]  /*1e130*/  LDL.LU.64 R80, [R1+0x398] ;  /* 0x0003980001507983 */ /* 0x000ee20000300a00 */
[----:B0-----:R-:W-:Y:S01]  /*1e140*/  ISETP.LT.AND P1, PT, R3, UR4, !P1 ;  /* 0x0000000403007c0c */ /* 0x001fe2000cf21270 */
[----:B------:R-:W0:-:S12]  /*1e150*/  LDCU UR4, c[0x0][0x39c] ;  /* 0x00007380ff0477ac */ /* 0x000e180008000800 */
[----:B-----5:R5:W-:Y:S01]  /*1e160*/  @P1 STG.E.U8 desc[UR24][R70.64], R77 ;  /* 0x0000004d46001986 */ /* 0x020be2000c101118 */
[----:B-1----:R-:W-:Y:S01]  /*1e170*/  ISETP.LT.AND P1, PT, R2, UR6, !P3 ;  /* 0x0000000602007c0c */ /* 0x002fe2000df21270 */
[----:B------:R-:W1:Y:S01]  /*1e180*/  LDCU UR6, c[0x0][0x398] ;  /* 0x00007300ff0677ac */ /* 0x000e620008000800 */
[----:B-----5:R-:W-:-:S05]  /*1e190*/  PRMT R70, R82, 0x9910, RZ ;  /* 0x0000991052467816 */ /* 0x020fca00000000ff */
[----:B------:R-:W-:Y:S02]  /*1e1a0*/  IMAD.MOV.U32 R82, RZ, RZ, R70 ;  /* 0x000000ffff527224 */ /* 0x000fe400078e0046 */
[----:B------:R-:W5:Y:S03]  /*1e1b0*/  LDL.LU.64 R70, [R1+0x390] ;  /* 0x0003900001467983 */ /* 0x000f660000300a00 */
[----:B------:R-:W-:Y:S01]  /*1e1c0*/  SHF.R.S32.HI R83, RZ, 0x8, R82 ;  /* 0x00000008ff537819 */ /* 0x000fe20000011452 */
[----:B------:R-:W-:-:S04]  /*1e1d0*/  VIADD R82, R0, 0x11 ;  /* 0x0000001100527836 */ /* 0x000fc80000000000 */
[----:B----4-:R4:W-:Y:S01]  /*1e1e0*/  @P1 STG.E.U8 desc[UR24][R88.64], R83 ;  /* 0x0000005358001986 */ /* 0x0109e2000c101118 */
[----:B0-----:R-:W-:Y:S01]  /*1e1f0*/  ISETP.GE.AND P1, PT, R82, UR4, PT ;  /* 0x0000000452007c0c */ /* 0x001fe2000bf26270 */
[----:B------:R-:W0:Y:S01]  /*1e200*/  LDCU UR4, c[0x0][0x398] ;  /* 0x00007300ff0477ac */ /* 0x000e220008000800 */
[----:B------:R-:W-:Y:S01]  /*1e210*/  PRMT R77, R77, 0x9910, RZ ;  /* 0x000099104d4d7816 */ /* 0x000fe200000000ff */
[----:B----4-:R-:W4:Y:S01]  /*1e220*/  LDL.LU.64 R82, [R1+0x388] ;  /* 0x0003880001527983 */ /* 0x010f220000300a00 */
[----:B0-----:R-:W-:Y:S01]  /*1e230*/  ISETP.LT.AND P3, PT, R3, UR4, !P3 ;  /* 0x0000000403007c0c */ /* 0x001fe2000df61270 */
[----:B------:R-:W0:Y:S01]  /*1e240*/  LDCU UR4, c[0x0][0x39c] ;  /* 0x00007380ff0477ac */ /* 0x000e220008000800 */
[----:B------:R-:W-:-:S11]  /*1e250*/  SHF.R.S32.HI R77, RZ, 0x8, R77 ;  /* 0x00000008ff4d7819 */ /* 0x000fd6000001144d */
[----:B------:R0:W-:Y:S04]  /*1e260*/  @P3 STG.E.U8 desc[UR24][R84.64], R77 ;  /* 0x0000004d54003986 */ /* 0x0001e8000c101118 */
[----:B0-----:R-:W4:Y:S01]  /*1e270*/  LDL.LU.64 R84, [R1+0x380] ;  /* 0x0003800001547983 */ /* 0x001f220000300a00 */
[----:B-1----:R-:W-:Y:S01]  /*1e280*/  ISETP.LT.AND P3, PT, R2, UR6, !P4 ;  /* 0x0000000602007c0c */ /* 0x002fe2000e761270 */
[----:B------:R-:W-:Y:S01]  /*1e290*/  VIADD R77, R0, 0x12 ;  /* 0x00000012004d7836 */ /* 0x000fe20000000000 */
[----:B------:R-:W0:Y:S01]  /*1e2a0*/  LDCU UR6, c[0x0][0x398] ;  /* 0x00007300ff0677ac */ /* 0x000e220008000800 */
[----:B------:R-:W4:Y:S10]  /*1e2b0*/  LDL.LU.64 R88, [R1+0x378] ;  /* 0x0003780001587983 */ /* 0x000f340000300a00 */
[----:B--2---:R1:W-:Y:S01]  /*1e2c0*/  @P3 STG.E.U8 desc[UR24][R90.64], R74 ;  /* 0x0000004a5a003986 */ /* 0x0043e2000c101118 */
[----:B------:R-:W-:Y:S01]  /*1e2d0*/  ISETP.GE.AND P3, PT, R77, UR4, PT ;  /* 0x000000044d007c0c */ /* 0x000fe2000bf66270 */
[----:B------:R-:W2:Y:S01]  /*1e2e0*/  LDCU UR4, c[0x0][0x398] ;  /* 0x00007300ff0477ac */ /* 0x000ea20008000800 */
[----:B------:R-:W-:-:S02]  /*1e2f0*/  PRMT R77, R74, 0x9910, RZ ;  /* 0x000099104a4d7816 */ /* 0x000fc400000000ff */
[----:B-1----:R-:W4:Y:S04]  /*1e300*/  LDL.LU R74, [R1+0x770] ;  /* 0x00077000014a7983 */ /* 0x002f280000300800 */
[----:B------:R-:W4:Y:S01]  /*1e310*/  LDL.LU.64 R90, [R1+0x370] ;  /* 0x00037000015a7983 */ /* 0x000f220000300a00 */
[----:B--2---:R-:W-:Y:S01]  /*1e320*/  ISETP.LT.AND P4, PT, R3, UR4, !P4 ;  /* 0x0000000403007c0c */ /* 0x004fe2000e781270 */
[----:B------:R-:W1:-:S12]  /*1e330*/  LDCU UR4, c[0x0][0x39c] ;  /* 0x00007380ff0477ac */ /* 0x000e580008000800 */
[----:B---3--:R2:W-:Y:S01]  /*1e340*/  @P4 STG.E.U8 desc[UR24][R80.64], R76 ;  /* 0x0000004c50004986 */ /* 0x0085e2000c101118 */
[----:B0-----:R-:W-:Y:S01]  /*1e350*/  ISETP.LT.AND P4, PT, R2, UR6, !P6 ;  /* 0x0000000602007c0c */ /* 0x001fe2000f781270 */
[----:B------:R-:W0:Y:S01]  /*1e360*/  LDCU UR6, c[0x0][0x398] ;  /* 0x00007300ff0677ac */ /* 0x000e220008000800 */
[----:B--2---:R-:W-:Y:S01]  /*1e370*/  SHF.R.S32.HI R80, RZ, 0x8, R77 ;  /* 0x00000008ff507819 */ /* 0x004fe2000001144d */
[----:B------:R-:W-:-:S10]  /*1e380*/  VIADD R77, R0, 0x13 ;  /* 0x00000013004d7836 */ /* 0x000fd40000000000 */
[----:B-----5:R2:W-:Y:S01]  /*1e390*/  @P4 STG.E.U8 desc[UR24][R70.64], R80 ;  /* 0x0000005046004986 */ /* 0x0205e2000c101118 */
[----:B-1----:R-:W-:Y:S01]  /*1e3a0*/  ISETP.GE.AND P4, PT, R77, UR4, PT ;  /* 0x000000044d007c0c */ /* 0x002fe2000bf86270 */
[----:B------:R-:W1:Y:S01]  /*1e3b0*/  LDCU UR4, c[0x0][0x398] ;  /* 0x00007300ff0477ac */ /* 0x000e620008000800 */
[----:B------:R-:W-:-:S04]  /*1e3c0*/  PRMT R76, R76, 0x9910, RZ ;  /* 0x000099104c4c7816 */ /* 0x000fc800000000ff */
[----:B------:R-:W-:Y:S01]  /*1e3d0*/  SHF.R.S32.HI R76, RZ, 0x8, R76 ;  /* 0x00000008ff4c7819 */ /* 0x000fe2000001144c */
[----:B--2---:R-:W2:Y:S04]  /*1e3e0*/  LDL.LU.64 R70, [R1+0x768] ;  /* 0x0007680001467983 */ /* 0x004ea80000300a00 */
[----:B------:R-:W3:Y:S01]  /*1e3f0*/  LDL.LU.64 R80, [R1+0x368] ;  /* 0x0003680001507983 */ /* 0x000ee20000300a00 */
[----:B-1----:R-:W-:Y:S01]  /*1e400*/  ISETP.LT.AND P6, PT, R3, UR4, !P6 ;  /* 0x0000000403007c0c */ /* 0x002fe2000f7c1270 */
[----:B------:R-:W1:-:S12]  /*1e410*/  LDCU UR4, c[0x0][0x39c] ;  /* 0x00007380ff0477ac */ /* 0x000e580008000800 */
[----:B----4-:R4:W-:Y:S01]  /*1e420*/  @P6 STG.E.U8 desc[UR24][R82.64], R76 ;  /* 0x0000004c52006986 */ /* 0x0109e2000c101118 */
[----:B0-----:R-:W-:Y:S01]  /*1e430*/  ISETP.LT.AND P6, PT, R2, UR6, !P0 ;  /* 0x0000000602007c0c */ /* 0x001fe2000c7c1270 */
[----:B------:R-:W0:Y:S01]  /*1e440*/  LDCU UR6, c[0x0][0x398] ;  /* 0x00007300ff0677ac */ /* 0x000e220008000800 */
[----:B----4-:R-:W-:Y:S01]  /*1e450*/  VIADD R76, R0, 0x14 ;  /* 0x00000014004c7836 */ /* 0x010fe20000000000 */
[----:B------:R-:W4:Y:S10]  /*1e460*/  LDL.LU.64 R82, [R1+0x360] ;  /* 0x0003600001527983 */ /* 0x000f340000300a00 */
[----:B------:R5:W-:Y:S01]  /*1e470*/  @P6 STG.E.U8 desc[UR24][R84.64], R73 ;  /* 0x0000004954006986 */ /* 0x000be2000c101118 */
[----:B-1----:R-:W-:Y:S01]  /*1e480*/  ISETP.GE.AND P6, PT, R76, UR4, PT ;  /* 0x000000044c007c0c */ /* 0x002fe2000bfc6270 */
[----:B------:R-:W1:Y:S01]  /*1e490*/  LDCU UR4, c[0x0][0x398] ;  /* 0x00007300ff0477ac */ /* 0x000e620008000800 */
[----:B-----5:R-:W-:Y:S01]  /*1e4a0*/  PRMT R73, R73, 0x9910, RZ ;  /* 0x0000991049497816 */ /* 0x020fe200000000ff */
[----:B------:R-:W5:Y:S04]  /*1e4b0*/  LDL.LU.64 R84, [R1+0x358] ;  /* 0x0003580001547983 */ /* 0x000f680000300a00 */
[----:B------:R-:W2:Y:S01]  /*1e4c0*/  LDL.LU.64 R76, [R1+0x350] ;  /* 0x00035000014c7983 */ /* 0x000ea20000300a00 */
[----:B-1----:R-:W-:Y:S01]  /*1e4d0*/  ISETP.LT.AND P0, PT, R3, UR4, !P0 ;  /* 0x0000000403007c0c */ /* 0x002fe2000c701270 */
[----:B------:R-:W1:-:S12]  /*1e4e0*/  LDCU UR4, c[0x0][0x39c] ;  /* 0x00007380ff0477ac */ /* 0x000e580008000800 */
[----:B------:R1:W-:Y:S01]  /*1e4f0*/  @P0 STG.E.U8 desc[UR24][R88.64], R72 ;  /* 0x0000004858000986 */ /* 0x0003e2000c101118 */
[----:B0-----:R-:W-:Y:S01]  /*1e500*/  ISETP.LT.AND P0, PT, R2, UR6, !P2 ;  /* 0x0000000602007c0c */ /* 0x001fe2000d701270 */
[----:B------:R-:W0:Y:S01]  /*1e510*/  LDCU UR6, c[0x0][0x398] ;  /* 0x00007300ff0677ac */ /* 0x000e220008000800 */
[----:B-1----:R-:W-:-:S11]  /*1e520*/  SHF.R.S32.HI R88, RZ, 0x8, R73 ;  /* 0x00000008ff587819 */ /* 0x002fd60000011449 */
[----:B------:R1:W-:Y:S04]  /*1e530*/  @P0 STG.E.U8 desc[UR24][R90.64], R88 ;  /* 0x000000585a000986 */ /* 0x0003e8000c101118 */
[----:B-1----:R-:W4:Y:S01]  /*1e540*/  LDL.LU R91, [R1+0x764] ;  /* 0x00076400015b7983 */ /* 0x002f220000300800 */
[----:B------:R-:W-:Y:S01]  /*1e550*/  VIADD R73, R0, 0x15 ;  /* 0x0000001500497836 */ /* 0x000fe20000000000 */
[----:B------:R-:W-:Y:S02]  /*1e560*/  PRMT R72, R72, 0x9910, RZ ;  /* 0x0000991048487816 */ /* 0x000fe400000000ff */
[----:B------:R-:W2:Y:S02]  /*1e570*/  LDL.LU.64 R88, [R1+0x348] ;  /* 0x0003480001587983 */ /* 0x000ea40000300a00 */
[----:B------:R-:W-:Y:S01]  /*1e580*/  ISETP.GE.AND P0, PT, R73, UR4, PT ;  /* 0x0000000449007c0c */ /* 0x000fe2000bf06270 */
[----:B------:R-:W1:Y:S01]  /*1e590*/  LDCU UR4, c[0x0][0x398] ;  /* 0x00007300ff0477ac */ /* 0x000e620008000800 */
[----:B------:R-:W-:-:S02]  /*1e5a0*/  SHF.R.S32.HI R72, RZ, 0x8, R72 ;  /* 0x00000008ff487819 */ /* 0x000fc40000011448 */
[----:B-1----:R-:W-:Y:S01]  /*1e5b0*/  ISETP.LT.AND P2, PT, R3, UR4, !P2 ;  /* 0x0000000403007c0c */ /* 0x002fe2000d741270 */
[----:B------:R-:W1:-:S12]  /*1e5c0*/  LDCU UR4, c[0x0][0x39c] ;  /* 0x00007380ff0477ac */ /* 0x000e580008000800 */
[----:B---3--:R3:W-:Y:S01]  /*1e5d0*/  @P2 STG.E.U8 desc[UR24][R80.64], R72 ;  /* 0x0000004850002986 */ /* 0x0087e2000c101118 */
[----:B0-----:R-:W-:Y:S01]  /*1e5e0*/  ISETP.LT.AND P2, PT, R2, UR6, !P5 ;  /* 0x0000000602007c0c */ /* 0x001fe2000ef41270 */
[----:B------:R-:W0:Y:S02]  /*1e5f0*/  LDCU UR6, c[0x0][0x398] ;  /* 0x00007300ff0677ac */ /* 0x000e240008000800 */
[----:B---3--:R-:W3:Y:S01]  /*1e600*/  LDL.LU.64 R72, [R1+0x340] ;  /* 0x0003400001487983 */ /* 0x008ee20000300a00 */
[----:B------:R-:W-:-:S09]  /*1e610*/  VIADD R80, R0, 0x16 ;  /* 0x0000001600507836 */ /* 0x000fd20000000000 */
[----:B----4-:R4:W-:Y:S04]  /*1e620*/  @P2 STG.E.U8 desc[UR24][R82.64], R91 ;  /* 0x0000005b52002986 */ /* 0x0109e8000c101118 */
[----:B----4-:R-:W3:Y:S01]  /*1e630*/  LDL.LU R83, [R1+0x760] ;  /* 0x0007600001537983 */ /* 0x010ee20000300800 */
[----:B-1----:R-:W-:Y:S01]  /*1e640*/  ISETP.GE.AND P2, PT, R80, UR4, PT ;  /* 0x0000000450007c0c */ /* 0x002fe2000bf46270 */
[----:B------:R-:W1:Y:S02]  /*1e650*/  LDCU UR4, c[0x0][0x398] ;  /* 0x00007300ff0477ac */ /* 0x000e640008000800 */
[----:B------:R-:W4:Y:S01]  /*1e660*/  LDL.LU.64 R80, [R1+0x338] ;  /* 0x0003380001507983 */ /* 0x000f220000300a00 */
[----:B-1----:R-:W-:Y:S01]  /*1e670*/  ISETP.LT.AND P5, PT, R3, UR4, !P5 ;  /* 0x0000000403007c0c */ /* 0x002fe2000efa1270 */
[----:B------:R-:W1:-:S12]  /*1e680*/  LDCU UR4, c[0x0][0x39c] ;  /* 0x00007380ff0477ac */ /* 0x000e580008000800 */
[----:B-----5:R5:W-:Y:S04]  /*1e690*/  @P5 STG.E.U8 desc[UR24][R84.64], R69 ;  /* 0x0000004554005986 */ /* 0x020be8000c101118 */
[----:B-----5:R-:W5:Y:S01]  /*1e6a0*/  LDL.LU.64 R84, [R1+0x330] ;  /* 0x0003300001547983 */ /* 0x020f620000300a00 */
[----:B0-----:R-:W-:Y:S01]  /*1e6b0*/  ISETP.LT.AND P5, PT, R2, UR6, !P1 ;  /* 0x0000000602007c0c */ /* 0x001fe2000cfa1270 */
[----:B------:R-:W0:Y:S01]  /*1e6c0*/  LDCU UR6, c[0x0][0x398] ;  /* 0x00007300ff0677ac */ /* 0x000e220008000800 */
[----:B------:R-:W-:-:S04]  /*1e6d0*/  PRMT R82, R91, 0x9910, RZ ;  /* 0x000099105b527816 */ /* 0x000fc800000000ff */
[----:B------:R-:W-:-:S07]  /*1e6e0*/  SHF.R.S32.HI R90, RZ, 0x8, R82 ;  /* 0x00000008ff5a7819 */ /* 0x000fce0000011452 */
[----:B--2---:R2:W-:Y:S04]  /*1e6f0*/  @P5 STG.E.U8 desc[UR24][R76.64], R90 ;  /* 0x0000005a4c005986 */ /* 0x0045e8000c101118 */
[----:B--2---:R-:W2:Y:S04]  /*1e700*/  LDL.LU.64 R76, [R1+0x758] ;  /* 0x00075800014c7983 */ /* 0x004ea80000300a00 */
[----:B------:R-:W2:Y:S01]  /*1e710*/  LDL.LU.64 R90, [R1+0x328] ;  /* 0x00032800015a7983 */ /* 0x000ea20000300a00 */
[----:B------:R-:W-:-:S05]  /*1e720*/  VIADD R82, R0, 0x17 ;  /* 0x0000001700527836 */ /* 0x000fca0000000000 */
[----:B-1----:R-:W-:Y:S01]  /*1e730*/  ISETP.GE.AND P5, PT, R82, UR4, PT ;  /* 0x0000000452007c0c */ /* 0x002fe2000bfa6270 */
[----:B------:R-:W1:Y:S01]  /*1e740*/  LDCU UR4, c[0x0][0x398] ;  /* 0x00007300ff0477ac */ /* 0x000e620008000800 */
[----:B------:R-:W-:-:S04]  /*1e750*/  PRMT R69, R69, 0x9910, RZ ;  /* 0x0000991045457816 */ /* 0x000fc800000000ff */
[----:B------:R-:W-:Y:S02]  /*1e760*/  SHF.R.S32.HI R69, RZ, 0x8, R69 ;  /* 0x00000008ff457819 */ /* 0x000fe40000011445 */
[----:B-1----:R-:W-:Y:S01]  /*1e770*/  ISETP.LT.AND P1, PT, R3, UR4, !P1 ;  /* 0x0000000403007c0c */ /* 0x002fe2000cf21270 */
[----:B------:R-:W1:-:S12]  /*1e780*/  LDCU UR4, c[0x0][0x39c] ;  /* 0x00007380ff0477ac */ /* 0x000e580008000800 */
[----:B------:R1:W-:Y:S01]  /*1e790*/  @P1 STG.E.U8 desc[UR24][R88.64], R69 ;  /* 0x0000004558001986 */ /* 0x0003e2000c101118 */
[----:B0-----:R-:W-:Y:S01]  /*1e7a0*/  ISETP.LT.AND P1, PT, R2, UR6, !P3 ;  /* 0x0000000602007c0c */ /* 0x001fe2000df21270 */
[----:B------:R-:W0:Y:S01]  /*1e7b0*/  LDCU UR6, c[0x0][0x398] ;  /* 0x00007300ff0677ac */ /* 0x000e220008000800 */
[----:B-1----:R-:W-:Y:S01]  /*1e7c0*/  VIADD R69, R0, 0x18 ;  /* 0x0000001800457836 */ /* 0x002fe20000000000 */
[----:B------:R-:W2:Y:S10]  /*1e7d0*/  LDL.LU.64 R88, [R1+0x320] ;  /* 0x0003200001587983 */ /* 0x000eb40000300a00 */
[----:B---3--:R1:W-:Y:S01]  /*1e7e0*/  @P1 STG.E.U8 desc[UR24][R72.64], R83 ;  /* 0x0000005348001986 */ /* 0x0083e2000c101118 */
[----:B------:R-:W-:Y:S01]  /*1e7f0*/  ISETP.GE.AND P1, PT, R69, UR4, PT ;  /* 0x0000000445007c0c */ /* 0x000fe2000bf26270 */
[----:B------:R-:W3:Y:S02]  /*1e800*/  LDCU UR4, c[0x0][0x398] ;  /* 0x00007300ff0477ac */ /* 0x000ee40008000800 */
[----:B-1----:R-:W2:Y:S01]  /*1e810*/  LDL.LU.64 R72, [R1+0x318] ;  /* 0x0003180001487983 */ /* 0x002ea20000300a00 */
[----:B---3--:R-:W-:Y:S01]  /*1e820*/  ISETP.LT.AND P3, PT, R3, UR4, !P3 ;  /* 0x0000000403007c0c */ /* 0x008fe2000df61270 */
[----:B------:R-:W1:Y:S01]  /*1e830*/  LDCU UR4, c[0x0][0x39c] ;  /* 0x00007380ff0477ac */ /* 0x000e620008000800 */
[----:B------:R-:W-:-:S11]  /*1e840*/  PRMT R69, R83, 0x9910, RZ ;  /* 0x0000991053457816 */ /* 0x000fd600000000ff */
[----:B----4-:R3:W-:Y:S01]  /*1e850*/  @P3 STG.E.U8 desc[UR24][R80.64], R68 ;  /* 0x0000004450003986 */ /* 0x0107e2000c101118 */
[----:B0-----:R-:W-:Y:S01]  /*1e860*/  ISETP.LT.AND P3, PT, R2, UR6, !P4 ;  /* 0x0000000602007c0c */ /* 0x001fe2000e761270 */
[----:B------:R-:W0:Y:S01]  /*1e870*/  LDCU UR6, c[0x0][0x398] ;  /* 0x00007300ff0677ac */ /* 0x000e220008000800 */
[----:B------:R-:W-:Y:S01]  /*1e880*/  SHF.R.S32.HI R82, RZ, 0x8, R69 ;  /* 0x00000008ff527819 */ /* 0x000fe20000011445 */
[----:B------:R-:W-:Y:S01]  /*1e890*/  VIADD R69, R0, 0x19 ;  /* 0x0000001900457836 */ /* 0x000fe20000000000 */
[----:B---3--:R-:W-:Y:S01]  /*1e8a0*/  PRMT R68, R68, 0x9910, RZ ;  /* 0x0000991044447816 */ /* 0x008fe200000000ff */
[----:B------:R-:W3:Y:S08]  /*1e8b0*/  LDL.LU.64 R80, [R1+0x310] ;  /* 0x0003100001507983 */ /* 0x000ef00000300a00 */
[----:B-----5:R4:W-:Y:S01]  /*1e8c0*/  @P3 STG.E.U8 desc[UR24][R84.64], R82 ;  /* 0x0000005254003986 */ /* 0x0209e2000c101118 */
[----:B-1----:R-:W-:Y:S01]  /*1e8d0*/  ISETP.GE.AND P3, PT, R69, UR4, PT ;  /* 0x0000000445007c0c */ /* 0x002fe2000bf66270 */
[----:B------:R-:W1:Y:S01]  /*1e8e0*/  LDCU UR4, c[0x0][0x398] ;  /* 0x00007300ff0477ac */ /* 0x000e620008000800 */
[----:B----4-:R-:W-:-:S02]  /*1e8f0*/  IMAD.MOV.U32 R82, RZ, RZ, R68 ;  /* 0x000000ffff527224 */ /* 0x010fc400078e0044 */
[----:B------:R-:W4:Y:S01]  /*1e900*/  LDL.LU.64 R68, [R1+0x308] ;  /* 0x0003080001447983 */ /* 0x000f220000300a00 */
[C---:B-1----:R-:W-:Y:S01]  /*1e910*/  ISETP.LT.AND P4, PT, R3.reuse, UR4, !P4 ;  /* 0x0000000403007c0c */ /* 0x042fe2000e781270 */
[----:B------:R-:W1:Y:S01]  /*1e920*/  LDCU UR4, c[0x0][0x39c] ;  /* 0x00007380ff0477ac */ /* 0x000e620008000800 */
[----:B------:R-:W-:Y:S02]  /*1e930*/  SHF.R.S32.HI R84, RZ, 0x8, R82 ;  /* 0x00000008ff547819 */ /* 0x000fe40000011452 */
[----:B------:R-:W5:Y:S09]  /*1e940*/  LDL.LU.64 R82, [R1+0x2f8] ;  /* 0x0002f80001527983 */ /* 0x000f720000300a00 */
[----:B--2---:R2:W-:Y:S04]  /*1e950*/  @P4 STG.E.U8 desc[UR24][R90.64], R84 ;  /* 0x000000545a004986 */ /* 0x0045e8000c101118 */
[----:B--2---:R-:W2:Y:S01]  /*1e960*/  LDL.LU R90, [R1+0x750] ;  /* 0x00075000015a7983 */ /* 0x004ea20000300800 */
[----:B0-----:R-:W-:Y:S01]  /*1e970*/  ISETP.LT.AND P4, PT, R2, UR6, !P6 ;  /* 0x0000000602007c0c */ /* 0x001fe2000f781270 */
[----:B------:R-:W-:Y:S01]  /*1e980*/  VIADD R84, R0, 0x1a ;  /* 0x0000001a00547836 */ /* 0x000fe20000000000 */
[----:B------:R-:W0:Y:S11]  /*1e990*/  LDCU UR6, c[0x0][0x398] ;  /* 0x00007300ff0677ac */ /* 0x000e360008000800 */
[----:B--2---:R2:W-:Y:S04]  /*1e9a0*/  @P4 STG.E.U8 desc[UR24][R88.64], R90 ;  /* 0x0000005a58004986 */ /* 0x0045e8000c101118 */
[----:B--2---:R-:W5:Y:S01]  /*1e9b0*/  LDL.LU.64 R88, [R1+0x748] ;  /* 0x0007480001587983 */ /* 0x004f620000300a00 */
[----:B-1----:R-:W-:Y:S01]  /*1e9c0*/  ISETP.GE.AND P4, PT, R84, UR4, PT ;  /* 0x0000000454007c0c */ /* 0x002fe2000bf86270 */
[----:B------:R-:W1:Y:S02]  /*1e9d0*/  LDCU UR4, c[0x0][0x398] ;  /* 0x00007300ff0477ac */ /* 0x000e640008000800 */
[----:B------:R-:W2:Y:S01]  /*1e9e0*/  LDL.LU.64 R84, [R1+0x2f0] ;  /* 0x0002f00001547983 */ /* 0x000ea20000300a00 */
[----:B-1----:R-:W-:Y:S01]  /*1e9f0*/  ISETP.LT.AND P6, PT, R3, UR4, !P6 ;  /* 0x0000000403007c0c */ /* 0x002fe2000f7c1270 */
[----:B------:R-:W1:-:S12]  /*1ea00*/  LDCU UR4, c[0x0][0x39c] ;  /* 0x00007380ff0477ac */ /* 0x000e580008000800 */
[----:B------:R0:W-:Y:S04]  /*1ea10*/  @P6 STG.E.U8 desc[UR24][R72.64], R92 ;  /* 0x0000005c48006986 */ /* 0x0001e8000c101118 */
[----:B0-----:R-:W2:Y:S01]  /*1ea20*/  LDL.LU.64 R72, [R1+0x2e8] ;  /* 0x0002e80001487983 */ /* 0x001ea20000300a00 */
[----:B------:R-:W-:Y:S01]  /*1ea30*/  ISETP.LT.AND P6, PT, R2, UR6, !P0 ;  /* 0x0000000602007c0c */ /* 0x000fe2000c7c1270 */
[----:B------:R-:W0:Y:S01]  /*1ea40*/  LDCU UR6, c[0x0][0x398] ;  /* 0x00007300ff0677ac */ /* 0x000e220008000800 */
[----:B------:R-:W-:-:S04]  /*1ea50*/  PRMT R90, R90, 0x9910, RZ ;  /* 0x000099105a5a7816 */ /* 0x000fc800000000ff */
[----:B------:R-:W-:Y:S01]  /*1ea60*/  SHF.R.S32.HI R91, RZ, 0x8, R90 ;  /* 0x00000008ff5b7819 */ /* 0x000fe2000001145a */
[----:B------:R-:W-:-:S06]  /*1ea70*/  VIADD R90, R0, 0x1b ;  /* 0x0000001b005a7836 */ /* 0x000fcc0000000000 */
[----:B---3--:R3:W-:Y:S01]  /*1ea80*/  @P6 STG.E.U8 desc[UR24][R80.64], R91 ;  /* 0x0000005b50006986 */ /* 0x0087e2000c101118 */
[----:B-1----:R-:W-:Y:S01]  /*1ea90*/  ISETP.GE.AND P6, PT, R90, UR4, PT ;  /* 0x000000045a007c0c */ /* 0x002fe2000bfc6270 */
[----:B------:R-:W1:Y:S02]  /*1eaa0*/  LDCU UR4, c[0x0][0x398] ;  /* 0x00007300ff0477ac */ /* 0x000e640008000800 */
[----:B---3--:R-:W3:Y:S04]  /*1eab0*/  LDL.LU.64 R80, [R1+0x740] ;  /* 0x0007400001507983 */ /* 0x008ee80000300a00 */
[----:B------:R-:W3:Y:S01]  /*1eac0*/  LDL.LU.64 R90, [R1+0x2e0] ;  /* 0x0002e000015a7983 */ /* 0x000ee20000300a00 */
[----:B-1----:R-:W-:Y:S01]  /*1ead0*/  ISETP.LT.AND P0, PT, R3, UR4, !P0 ;  /* 0x0000000403007c0c */ /* 0x002fe2000c701270 */
[----:B------:R-:W1:Y:S01]  /*1eae0*/  LDCU UR4, c[0x0][0x39c] ;  /* 0x00007380ff0477ac */ /* 0x000e620008000800 */
[----:B------:R-:W-:-:S04]  /*1eaf0*/  PRMT R92, R92, 0x9910, RZ ;  /* 0x000099105c5c7816 */ /* 0x000fc800000000ff */
[----:B------:R-:W-:-:S07]  /*1eb00*/  SHF.R.S32.HI R92, RZ, 0x8, R92 ;  /* 0x00000008ff5c7819 */ /* 0x000fce000001145c */
[----:B----4-:R4:W-:Y:S01]  /*1eb10*/  @P0 STG.E.U8 desc[UR24][R68.64], R92 ;  /* 0x0000005c44000986 */ /* 0x0109e2000c101118 */
[----:B0-----:R-:W-:Y:S01]  /*1eb20*/  ISETP.LT.AND P0, PT, R2, UR6, !P2 ;  /* 0x0000000602007c0c */ /* 0x001fe2000d701270 */
[----:B------:R-:W0:Y:S01]  /*1eb30*/  LDCU UR6, c[0x0][0x398] ;  /* 0x00007300ff0677ac */ /* 0x000e220008000800 */
[----:B----4-:R-:W-:Y:S01]  /*1eb40*/  VIADD R92, R0, 0x1c ;  /* 0x0000001c005c7836 */ /* 0x010fe20000000000 */
[----:B------:R-:W4:Y:S10]  /*1eb50*/  LDL.LU.64 R68, [R1+0x738] ;  /* 0x0007380001447983 */ /* 0x000f340000300a00 */
[----:B-----5:R5:W-:Y:S01]  /*1eb60*/  @P0 STG.E.U8 desc[UR24][R82.64], R89 ;  /* 0x0000005952000986 */ /* 0x020be2000c101118 */
[----:B-1----:R-:W-:Y:S01]  /*1eb70*/  ISETP.GE.AND P0, PT, R92, UR4, PT ;  /* 0x000000045c007c0c */ /* 0x002fe2000bf06270 */
[----:B------:R-:W1:Y:S01]  /*1eb80*/  LDCU UR4, c[0x0][0x398] ;  /* 0x00007300ff0477ac */ /* 0x000e620008000800 */
[----:B-----5:R-:W-:Y:S01]  /*1eb90*/  PRMT R89, R89, 0x9910, RZ ;  /* 0x0000991059597816 */ /* 0x020fe200000000ff */
[----:B------:R-:W5:Y:S01]  /*1eba0*/  LDL.LU.64 R82, [R1+0x730] ;  /* 0x0007300001527983 */ /* 0x000f620000300a00 */
[----:B-1----:R-:W-:Y:S01]  /*1ebb0*/  ISETP.LT.AND P2, PT, R3, UR4, !P2 ;  /* 0x0000000403007c0c */ /* 0x002fe2000d741270 */
[----:B------:R-:W1:Y:S01]  /*1ebc0*/  LDCU UR4, c[0x0][0x39c] ;  /* 0x00007380ff0477ac */ /* 0x000e620008000800 */
[----:B------:R-:W-:Y:S01]  /*1ebd0*/  SHF.R.S32.HI R89, RZ, 0x8, R89 ;  /* 0x00000008ff597819 */ /* 0x000fe20000011459 */
[----:B------:R-:W-:-:S10]  /*1ebe0*/  VIADD R92, R0, 0x1d ;  /* 0x0000001d005c7836 */ /* 0x000fd40000000000 */
[----:B--2---:R2:W-:Y:S01]  /*1ebf0*/  @P2 STG.E.U8 desc[UR24][R84.64], R93 ;  /* 0x0000005d54002986 */ /* 0x0045e2000c101118 */
[----:B0-----:R-:W-:Y:S01]  /*1ec00*/  ISETP.LT.AND P2, PT, R2, UR6, !P5 ;  /* 0x0000000602007c0c */ /* 0x001fe2000ef41270 */
[----:B------:R-:W0:Y:S01]  /*1ec10*/  LDCU UR6, c[0x0][0x398] ;  /* 0x00007300ff0677ac */ /* 0x000e220008000800 */
[----:B--2---:R-:W-:Y:S01]  /*1ec20*/  PRMT R93, R93, 0x9910, RZ ;  /* 0x000099105d5d7816 */ /* 0x004fe200000000ff */
[----:B------:R-:W2:Y:S10]  /*1ec30*/  LDL.LU.64 R84, [R1+0x728] ;  /* 0x0007280001547983 */ /* 0x000eb40000300a00 */
[----:B------:R0:W-:Y:S01]  /*1ec40*/  @P2 STG.E.U8 desc[UR24][R72.64], R89 ;  /* 0x0000005948002986 */ /* 0x0001e2000c101118 */
[----:B-1----:R-:W-:Y:S01]  /*1ec50*/  ISETP.GE.AND P2, PT, R92, UR4, PT ;  /* 0x000000045c007c0c */ /* 0x002fe2000bf46270 */
[----:B------:R-:W1:Y:S01]  /*1ec60*/  LDCU UR4, c[0x0][0x398] ;  /* 0x00007300ff0477ac */ /* 0x000e620008000800 */
[----:B------:R-:W-:Y:S01]  /*1ec70*/  SHF.R.S32.HI R93, RZ, 0x8, R93 ;  /* 0x00000008ff5d7819 */ /* 0x000fe2000001145d */
[----:B0-----:R-:W2:Y:S04]  /*1ec80*/  LDL.LU.64 R72, [R1+0x720] ;  /* 0x0007200001487983 */ /* 0x001ea80000300a00 */
[----:B------:R-:W2:Y:S01]  /*1ec90*/  LDL.LU R89, [R1+0x71c] ;  /* 0x00071c0001597983 */ /* 0x000ea20000300800 */
[----:B-1----:R-:W-:-:S03]  /*1eca0*/  ISETP.LT.AND P5, PT, R3, UR4, !P5 ;  /* 0x0000000403007c0c */ /* 0x002fc6000efa1270 */
[----:B------:R-:W2:Y:S01]  /*1ecb0*/  LDL.LU R92, [R1+0x718] ;  /* 0x00071800015c7983 */ /* 0x000ea20000300800 */
[----:B------:R-:W0:Y:S09]  /*1ecc0*/  LDCU UR4, c[0x0][0x39c] ;  /* 0x00007380ff0477ac */ /* 0x000e320008000800 */
[----:B---3--:R1:W-:Y:S04]  /*1ecd0*/  @P5 STG.E.U8 desc[UR24][R90.64], R93 ;  /* 0x0000005d5a005986 */ /* 0x0083e8000c101118 */
[----:B-1----:R-:W3:Y:S04]  /*1ece0*/  LDL.LU.64 R90, [R1+0x710] ;  /* 0x00071000015a7983 */ /* 0x002ee80000300a00 */
[----:B------:R-:W2:Y:S01]  /*1ecf0*/  LDL.LU R93, [R1+0x708] ;  /* 0x00070800015d7983 */ /* 0x000ea20000300800 */
[----:B------:R-:W-:Y:S01]  /*1ed00*/  ISETP.LT.AND P5, PT, R2, UR6, !P1 ;  /* 0x0000000602007c0c */ /* 0x000fe2000cfa1270 */
[----:B------:R-:W1:-:S12]  /*1ed10*/  LDCU UR6, c[0x0][0x398] ;  /* 0x00007300ff0677ac */ /* 0x000e580008000800 */
[----:B--2---:R2:W-:Y:S02]  /*1ed20*/  @P5 STG.E.U8 desc[UR24][R92.64], R77 ;  /* 0x0000004d5c005986 */ /* 0x0045e4000c101118 */
[----:B--2---:R-:W-:-:S05]  /*1ed30*/  VIADD R93, R0, 0x1e ;  /* 0x0000001e005d7836 */ /* 0x004fca0000000000 */
[----:B0-----:R-:W-:Y:S01]  /*1ed40*/  ISETP.GE.AND P5, PT, R93, UR4, PT ;  /* 0x000000045d007c0c */ /* 0x001fe2000bfa6270 */
[----:B------:R-:W0:Y:S02]  /*1ed50*/  LDCU UR4, c[0x0][0x398] ;  /* 0x00007300ff0477ac */ /* 0x000e240008000800 */
[----:B0-----:R-:W-:Y:S01]  /*1ed60*/  ISETP.LT.AND P1, PT, R3, UR4, !P1 ;  /* 0x0000000403007c0c */ /* 0x001fe2000cf21270 */
[----:B------:R-:W0:-:S12]  /*1ed70*/  LDCU UR4, c[0x0][0x39c] ;  /* 0x00007380ff0477ac */ /* 0x000e180008000800 */
[----:B---3--:R2:W-:Y:S02]  /*1ed80*/  @P1 STG.E.U8 desc[UR24][R90.64], R75 ;  /* 0x0000004b5a001986 */ /* 0x0085e4000c101118 */
[----:B--2---:R-:W-:Y:S02]  /*1ed90*/  PRMT R91, R77, 0x9910, RZ ;  /* 0x000099104d5b7816 */ /* 0x004fe400000000ff */
[----:B------:R-:W2:Y:S01]  /*1eda0*/  LDL.LU R77, [R1+0x704] ;  /* 0x00070400014d7983 */ /* 0x000ea20000300800 */
[----:B-1----:R-:W-:Y:S01]  /*1edb0*/  ISETP.LT.AND P1, PT, R2, UR6, !P3 ;  /* 0x0000000602007c0c */ /* 0x002fe2000df21270 */
[----:B------:R-:W-:Y:S01]  /*1edc0*/  VIADD R90, R0, 0x1f ;  /* 0x0000001f005a7836 */ /* 0x000fe20000000000 */
[----:B------:R-:W-:Y:S01]  /*1edd0*/  SHF.R.S32.HI R91, RZ, 0x8, R91 ;  /* 0x00000008ff5b7819 */ /* 0x000fe2000001145b */
[----:B------:R-:W3:Y:S01]  /*1ede0*/  LDL.LU.64 R92, [R1+0x300] ;  /* 0x00030000015c7983 */ /* 0x000ee20000300a00 */
[----:B------:R-:W1:Y:S09]  /*1edf0*/  LDCU UR6, c[0x0][0x398] ;  /* 0x00007300ff0677ac */ /* 0x000e720008000800 */
[----:B------:R1:W-:Y:S01]  /*1ee00*/  @P1 STG.E.U8 desc[UR24][R88.64], R91 ;  /* 0x0000005b58001986 */ /* 0x0003e2000c101118 */
[----:B0-----:R-:W-:Y:S01]  /*1ee10*/  ISETP.GE.AND P1, PT, R90, UR4, PT ;  /* 0x000000045a007c0c */ /* 0x001fe2000bf26270 */
[----:B------:R-:W0:Y:S01]  /*1ee20*/  LDCU UR4, c[0x0][0x398] ;  /* 0x00007300ff0477ac */ /* 0x000e220008000800 */
[----:B-1----:R-:W-:Y:S01]  /*1ee30*/  PRMT R88, R75, 0x9910, RZ ;  /* 0x000099104b587816 */ /* 0x002fe200000000ff */
[----:B------:R-:W3:Y:S01]  /*1ee40*/  LDL.LU R91, [R1+0x25c] ;  /* 0x00025c00015b7983 */ /* 0x000ee20000300800 */
[----:B0-----:R-:W-:-:S03]  /*1ee50*/  ISETP.LT.AND P3, PT, R3, UR4, !P3 ;  /* 0x0000000403007c0c */ /* 0x001fc6000df61270 */
[----:B------:R-:W3:Y:S01]  /*1ee60*/  LDL.LU R89, [R1+0x6c] ;  /* 0x00006c0001597983 */ /* 0x000ee20000300800 */
[----:B------:R-:W-:Y:S01]  /*1ee70*/  SHF.R.S32.HI R88, RZ, 0x8, R88 ;  /* 0x00000008ff587819 */ /* 0x000fe20000011458 */
[----:B------:R-:W0:Y:S02]  /*1ee80*/  LDCU UR4, c[0x0][0x398] ;  /* 0x00007300ff0477ac */ /* 0x000e240008000800 */
[----:B------:R-:W3:Y:S04]  /*1ee90*/  LDL.LU R90, [R1+0x254] ;  /* 0x00025400015a7983 */ /* 0x000ee80000300800 */
[----:B------:R-:W3:Y:S04]  /*1eea0*/  LDL.LU R75, [R1+0x700] ;  /* 0x00070000014b7983 */ /* 0x000ee80000300800 */
[----:B--2---:R1:W-:Y:S04]  /*1eeb0*/  @P3 STG.E.U8 desc[UR24][R76.64], R88 ;  /* 0x000000584c003986 */ /* 0x0043e8000c101118 */
[----:B-1----:R-:W2:Y:S04]  /*1eec0*/  LDL.LU R88, [R1+0x250] ;  /* 0x0002500001587983 */ /* 0x002ea80000300800 */
[----:B------:R-:W4:Y:S04]  /*1eed0*/  LDL.LU R76, [R1+0x258] ;  /* 0x00025800014c7983 */ /* 0x000f280000300800 */
[----:B------:R-:W4:Y:S01]  /*1eee0*/  LDL.LU R77, [R1+0x68] ;  /* 0x00006800014d7983 */ /* 0x000f220000300800 */
[----:B------:R-:W-:Y:S01]  /*1eef0*/  ISETP.LT.AND P3, PT, R2, UR6, !P4 ;  /* 0x0000000602007c0c */ /* 0x000fe2000e761270 */
[----:B------:R-:W1:-:S12]  /*1ef00*/  LDCU UR6, c[0x0][0x39c] ;  /* 0x00007380ff0677ac */ /* 0x000e580008000800 */
[----:B---3--:R3:W-:Y:S02]  /*1ef10*/  @P3 STG.E.U8 desc[UR24][R74.64], R86 ;  /* 0x000000564a003986 */ /* 0x0087e4000c101118 */
[----:B---3--:R-:W-:Y:S02]  /*1ef20*/  PRMT R75, R86, 0x9910, RZ ;  /* 0x00009910564b7816 */ /* 0x008fe400000000ff */
[----:B------:R-:W3:Y:S01]  /*1ef30*/  LDL.LU R86, [R1+0x6fc] ;  /* 0x0006fc0001567983 */ /* 0x000ee20000300800 */
[----:B0-----:R-:W-:Y:S01]  /*1ef40*/  ISETP.LT.AND P4, PT, R3, UR4, !P4 ;  /* 0x0000000403007c0c */ /* 0x001fe2000e781270 */
[----:B------:R-:W0:Y:S01]  /*1ef50*/  LDCU UR4, c[0x0][0x39c] ;  /* 0x00007380ff0477ac */ /* 0x000e220008000800 */
[----:B--2---:R-:W-:Y:S02]  /*1ef60*/  F2FP.SATFINITE.E5M2.F32.PACK_AB_MERGE_C R90, R90, R88, RZ ;  /* 0x000000585a5a723e */ /* 0x004fe400048060ff */
[----:B----4-:R-:W-:Y:S02]  /*1ef70*/  F2FP.SATFINITE.E5M2.F32.PACK_AB_MERGE_C R88, R89, R77, RZ ;  /* 0x0000004d5958723e */ /* 0x010fe400048060ff */
[----:B------:R-:W-:-:S02]  /*1ef80*/  F2FP.SATFINITE.E5M2.F32.PACK_AB_MERGE_C R89, R73, R72, RZ ;  /* 0x000000484959723e */ /* 0x000fc400048060ff */
[----:B------:R-:W2:Y:S04]  /*1ef90*/  LDL.LU R72, [R1+0x6f8] ;  /* 0x0006f80001487983 */ /* 0x000ea80000300800 */
[----:B------:R-:W2:Y:S01]  /*1efa0*/  LDL.LU R73, [R1+0x6f4] ;  /* 0x0006f40001497983 */ /* 0x000ea20000300800 */
[----:B------:R-:W-:Y:S01]  /*1efb0*/  F2FP.SATFINITE.E5M2.F32.PACK_AB_MERGE_C R91, R91, R76, RZ ;  /* 0x0000004c5b5b723e */ /* 0x000fe200048060ff */
[----:B------:R-:W-:Y:S02]  /*1efc0*/  VIADD R76, R87, UR30 ;  /* 0x0000001e574c7c36 */ /* 0x000fe40008000000 */
[----:B------:R-:W3:Y:S04]  /*1efd0*/  LDL.LU R87, [R1+0x6f0] ;  /* 0x0006f00001577983 */ /* 0x000ee80000300800 */
[----:B------:R4:W-:Y:S04]  /*1efe0*/  @P4 STG.E.U8 desc[UR24][R92.64], R88 ;  /* 0x000000585c004986 */ /* 0x0009e8000c101118 */
[----:B----4-:R-:W4:Y:S04]  /*1eff0*/  LDL.LU R92, [R1+0x78] ;  /* 0x00007800015c7983 */ /* 0x010f280000300800 */
[----:B------:R-:W4:Y:S01]  /*1f000*/  LDL.LU R93, [R1+0x7c] ;  /* 0x00007c00015d7983 */ /* 0x000f220000300800 */
[----:B------:R-:W-:Y:S01]  /*1f010*/  ISETP.LT.AND P3, PT, R2, UR9, !P6 ;  /* 0x0000000902007c0c */ /* 0x000fe2000f761270 */
[----:B------:R-:W0:Y:S01]  /*1f020*/  LDCU UR9, c[0x0][0x398] ;  /* 0x00007300ff0977ac */ /* 0x000e220008000800 */
[----:B------:R-:W-:-:S02]  /*1f030*/  SHF.R.S32.HI R75, RZ, 0x8, R75 ;  /* 0x00000008ff4b7819 */ /* 0x000fc4000001144b */
[----:B------:R-:W-:Y:S02]  /*1f040*/  SHF.R.S32.HI R77, RZ, 0x1f, R76 ;  /* 0x0000001fff4d7819 */ /* 0x000fe4000001144c */
[----:B------:R-:W-:Y:S02]  /*1f050*/  IADD3 R74, P4, PT, R76, R69, RZ ;  /* 0x000000454c4a7210 */ /* 0x000fe40007f9e0ff */
[----:B------:R-:W-:Y:S01]  /*1f060*/  ISETP.LT.AND P6, PT, R3, UR10, !P6 ;  /* 0x0000000a03007c0c */ /* 0x000fe2000f7c1270 */
[----:B------:R-:W0:Y:S01]  /*1f070*/  LDCU UR10, c[0x0][0x398] ;  /* 0x00007300ff0a77ac */ /* 0x000e220008000800 */
[----:B------:R-:W-:-:S04]  /*1f080*/  PRMT R88, R88, 0x9910, RZ ;  /* 0x0000991058587816 */ /* 0x000fc800000000ff */
[----:B------:R-:W-:Y:S01]  /*1f090*/  SHF.R.S32.HI R88, RZ, 0x8, R88 ;  /* 0x00000008ff587819 */ /* 0x000fe20000011458 */
[----:B--2---:R2:W-:Y:S02]  /*1f0a0*/  @P3 STG.E.U8 desc[UR24][R72.64], R75 ;  /* 0x0000004b48003986 */ /* 0x0045e4000c101118 */
[----:B--2---:R-:W-:Y:S01]  /*1f0b0*/  IADD3 R72, P3, PT, R76, R70, RZ ;  /* 0x000000464c487210 */ /* 0x004fe20007f7e0ff */
[----:B------:R-:W-:-:S04]  /*1f0c0*/  IMAD.X R75, R77, 0x1, R68, P4 ;  /* 0x000000014d4b7824 */ /* 0x000fc800020e0644 */
[----:B------:R-:W-:Y:S01]  /*1f0d0*/  IMAD.X R73, R77, 0x1, R71, P3 ;  /* 0x000000014d497824 */ /* 0x000fe200018e0647 */
[----:B------:R-:W-:Y:S01]  /*1f0e0*/  ISETP.LT.AND P3, PT, R2, UR12, !P0 ;  /* 0x0000000c02007c0c */ /* 0x000fe2000c761270 */
[C---:B------:R-:W-:Y:S01]  /*1f0f0*/  VIADD R77, R0.reuse, 0x20 ;  /* 0x00000020004d7836 */ /* 0x040fe20000000000 */
[----:B------:R-:W-:Y:S01]  /*1f100*/  ISETP.LT.AND P4, PT, R3, UR14, !P0 ;  /* 0x0000000e03007c0c */ /* 0x000fe2000c781270 */
[----:B---3--:R2:W-:Y:S01]  /*1f110*/  @P6 STG.E.U8 desc[UR24][R86.64], R88 ;  /* 0x0000005856006986 */ /* 0x0085e2000c101118 */
[----:B------:R-:W3:Y:S02]  /*1f120*/  LDCU UR12, c[0x0][0x398] ;  /* 0x00007300ff0c77ac */ /* 0x000ee40008000800 */
[----:B0-----:R-:W-:Y:S01]  /*1f130*/  ISETP.GE.AND P0, PT, R77, UR4, PT ;  /* 0x000000044d007c0c */ /* 0x001fe2000bf06270 */
[----:B------:R-:W-:Y:S01]  /*1f140*/  VIADD R77, R0, 0x21 ;  /* 0x00000021004d7836 */ /* 0x000fe20000000000 */
[----:B------:R-:W0:Y:S04]  /*1f150*/  LDCU UR4, c[0x0][0x39c] ;  /* 0x00007380ff0477ac */ /* 0x000e280008000800 */
[----:B-1----:R-:W-:Y:S01]  /*1f160*/  ISETP.GE.AND P6, PT, R77, UR6, PT ;  /* 0x000000064d007c0c */ /* 0x002fe2000bfc6270 */
[----:B------:R-:W-:Y:S01]  /*1f170*/  @P3 STG.E.U8 desc[UR24][R84.64], R90 ;  /* 0x0000005a54003986 */ /* 0x000fe2000c101118 */
[----:B------:R-:W-:Y:S01]  /*1f180*/  PRMT R77, R90, 0x9910, RZ ;  /* 0x000099105a4d7816 */ /* 0x000fe200000000ff */
[----:B------:R-:W1:Y:S01]  /*1f190*/  LDCU UR14, c[0x0][0x398] ;  /* 0x00007300ff0e77ac */ /* 0x000e620008000800 */
[----:B------:R-:W-:Y:S01]  /*1f1a0*/  ISETP.LT.AND P3, PT, R2, UR16, !P2 ;  /* 0x0000001002007c0c */ /* 0x000fe2000d761270 */
[----:B-----5:R5:W-:Y:S01]  /*1f1b0*/  @P4 STG.E.U8 desc[UR24][R82.64], R89 ;  /* 0x0000005952004986 */ /* 0x020be2000c101118 */
[----:B------:R-:W-:Y:S01]  /*1f1c0*/  VIADD R76, R76, UR30 ;  /* 0x0000001e4c4c7c36 */ /* 0x000fe20008000000 */
[----:B------:R-:W0:Y:S02]  /*1f1d0*/  LDCU UR16, c[0x0][0x398] ;  /* 0x00007300ff1077ac */ /* 0x000e240008000800 */
[----:B--2---:R-:W2:Y:S01]  /*1f1e0*/  LDL.LU R86, [R1+0x260] ;  /* 0x0002600001567983 */ /* 0x004ea20000300800 */
[----:B------:R-:W0:Y:S03]  /*1f1f0*/  LDCU UR6, c[0x0][0x39c] ;  /* 0x00007380ff0677ac */ /* 0x000e260008000800 */
[----:B------:R-:W2:Y:S01]  /*1f200*/  LDL.LU R87, [R1+0x264] ;  /* 0x0002640001577983 */ /* 0x000ea20000300800 */
[----:B-----5:R-:W-:-:S05]  /*1f210*/  IMAD.MOV.U32 R82, RZ, RZ, R77 ;  /* 0x000000ffff527224 */ /* 0x020fca00078e004d */
[----:B------:R-:W-:-:S05]  /*1f220*/  SHF.R.S32.HI R82, RZ, 0x8, R82 ;  /* 0x00000008ff527819 */ /* 0x000fca0000011452 */
[----:B------:R4:W-:Y:S02]  /*1f230*/  @P3 STG.E.U8 desc[UR24][R80.64], R82 ;  /* 0x0000005250003986 */ /* 0x0009e4000c101118 */
[----:B----4-:R-:W-:Y:S02]  /*1f240*/  F2FP.SATFINITE.E5M2.F32.PACK_AB_MERGE_C R81, R93, R92, RZ ;  /* 0x0000005c5d51723e */ /* 0x010fe400048060ff */
[----:B------:R-:W4:Y:S04]  /*1f250*/  LDL.LU R92, [R1+0x80] ;  /* 0x00008000015c7983 */ /* 0x000f280000300800 */
[----:B------:R-:W4:Y:S01]  /*1f260*/  LDL.LU R93, [R1+0x84] ;  /* 0x00008400015d7983 */ /* 0x000f220000300800 */
[----:B------:R-:W-:Y:S02]  /*1f270*/  ISETP.LT.AND P2, PT, R3, UR9, !P2 ;  /* 0x0000000903007c0c */ /* 0x000fe4000d741270 */
[----:B------:R-:W-:Y:S01]  /*1f280*/  ISETP.LT.AND P4, PT, R2, UR10, !P5 ;  /* 0x0000000a02007c0c */ /* 0x000fe2000ef81270 */
[----:B------:R-:W-:Y:S01]  /*1f290*/  VIADD R77, R0, 0x22 ;  /* 0x00000022004d7836 */ /* 0x000fe20000000000 */
[----:B------:R-:W-:Y:S01]  /*1f2a0*/  PRMT R83, R89, 0x9910, RZ ;  /* 0x0000991059537816 */ /* 0x000fe200000000ff */
[----:B------:R-:W5:Y:S01]  /*1f2b0*/  LDCU UR9, c[0x0][0x398] ;  /* 0x00007300ff0977ac */ /* 0x000f620008000800 */
[----:B---3--:R-:W-:-:S02]  /*1f2c0*/  ISETP.LT.AND P5, PT, R3, UR12, !P5 ;  /* 0x0000000c03007c0c */ /* 0x008fc4000efa1270 */
[----:B------:R-:W-:Y:S01]  /*1f2d0*/  SHF.R.S32.HI R80, RZ, 0x8, R83 ;  /* 0x00000008ff507819 */ /* 0x000fe20000011453 */
[----:B------:R-:W3:Y:S01]  /*1f2e0*/  LDCU UR10, c[0x0][0x398] ;  /* 0x00007300ff0a77ac */ /* 0x000ee20008000800 */
[----:B0-----:R-:W-:Y:S01]  /*1f2f0*/  ISETP.GE.AND P3, PT, R77, UR4, PT ;  /* 0x000000044d007c0c */ /* 0x001fe2000bf66270 */
[----:B------:R-:W0:Y:S02]  /*1f300*/  LDCU UR4, c[0x0][0x39c] ;  /* 0x00007380ff0477ac */ /* 0x000e240008000800 */
[----:B------:R5:W-:Y:S01]  /*1f310*/  @P2 STG.E.U8 desc[UR24][R78.64], R80 ;  /* 0x000000504e002986 */ /* 0x000be2000c101118 */
[----:B------:R-:W0:Y:S03]  /*1f320*/  LDCU UR12, c[0x0][0x398] ;  /* 0x00007300ff0c77ac */ /* 0x000e260008000800 */
[----:B------:R3:W-:Y:S01]  /*1f330*/  @P4 STG.E.U8 desc[UR24][R74.64], R91 ;  /* 0x0000005b4a004986 */ /* 0x0007e2000c101118 */
[----:B-1----:R-:W-:Y:S01]  /*1f340*/  ISETP.LT.AND P4, PT, R2, UR14, !P1 ;  /* 0x0000000e02007c0c */ /* 0x002fe2000cf81270 */
[----:B------:R-:W-:Y:S01]  /*1f350*/  VIADD R77, R0, 0x23 ;  /* 0x00000023004d7836 */ /* 0x000fe20000000000 */
[----:B-----5:R-:W-:Y:S01]  /*1f360*/  PRMT R78, R91, 0x9910, RZ ;  /* 0x000099105b4e7816 */ /* 0x020fe200000000ff */
[----:B------:R1:W-:Y:S01]  /*1f370*/  @P5 STG.E.U8 desc[UR24][R72.64], R81 ;  /* 0x0000005148005986 */ /* 0x0003e2000c101118 */
[----:B------:R-:W-:Y:S01]  /*1f380*/  PRMT R79, R81, 0x9910, RZ ;  /* 0x00009910514f7816 */ /* 0x000fe200000000ff */
[----:B------:R-:W5:Y:S01]  /*1f390*/  LDCU UR14, c[0x0][0x398] ;  /* 0x00007300ff0e77ac */ /* 0x000f620008000800 */
[----:B---3--:R-:W-:-:S02]  /*1f3a0*/  IADD3 R74, P5, PT, R76, R69, RZ ;  /* 0x000000454c4a7210 */ /* 0x008fc40007fbe0ff */
[----:B------:R-:W-:Y:S02]  /*1f3b0*/  SHF.R.S32.HI R78, RZ, 0x8, R78 ;  /* 0x00000008ff4e7819 */ /* 0x000fe4000001144e */
[----:B-1----:R-:W-:-:S05]  /*1f3c0*/  SHF.R.S32.HI R73, RZ, 0x1f, R76 ;  /* 0x0000001fff497819 */ /* 0x002fca000001144c */
[----:B------:R-:W-:Y:S01]  /*1f3d0*/  IMAD.X R75, R73, 0x1, R68, P5 ;  /* 0x00000001494b7824 */ /* 0x000fe200028e0644 */
[----:B------:R-:W-:Y:S02]  /*1f3e0*/  ISETP.LT.AND P2, PT, R3, UR18, !P1 ;  /* 0x0000001203007c0c */ /* 0x000fe4000cf41270 */
[----:B0-----:R-:W-:Y:S01]  /*1f3f0*/  ISETP.GE.AND P1, PT, R77, UR4, PT ;  /* 0x000000044d007c0c */ /* 0x001fe2000bf26270 */
[----:B------:R-:W0:Y:S01]  /*1f400*/  LDCU UR4, c[0x0][0x39c] ;  /* 0x00007380ff0477ac */ /* 0x000e220008000800 */
[----:B------:R2:W-:Y:S01]  /*1f410*/  @P4 STG.E.U8 desc[UR24][R74.64], R78 ;  /* 0x0000004e4a004986 */ /* 0x0005e2000c101118 */
[----:B------:R-:W-:Y:S02]  /*1f420*/  SHF.R.S32.HI R77, RZ, 0x8, R79 ;  /* 0x00000008ff4d7819 */ /* 0x000fe4000001144f */
[----:B--2---:R-:W-:Y:S02]  /*1f430*/  F2FP.SATFINITE.E5M2.F32.PACK_AB_MERGE_C R78, R87, R86, RZ ;  /* 0x00000056574e723e */ /* 0x004fe400048060ff */
[----:B------:R-:W2:Y:S04]  /*1f440*/  LDL.LU R86, [R1+0x268] ;  /* 0x0002680001567983 */ /* 0x000ea80000300800 */
[----:B------:R-:W2:Y:S01]  /*1f450*/  LDL.LU R87, [R1+0x26c] ;  /* 0x00026c0001577983 */ /* 0x000ea20000300800 */
[----:B----4-:R-:W-:-:S03]  /*1f460*/  F2FP.SATFINITE.E5M2.F32.PACK_AB_MERGE_C R79, R93, R92, RZ ;  /* 0x0000005c5d4f723e */ /* 0x010fc600048060ff */
[----:B------:R-:W3:Y:S04]  /*1f470*/  LDL.LU R92, [R1+0x88] ;  /* 0x00008800015c7983 */ /* 0x000ee80000300800 */
[----:B------:R-:W3:Y:S01]  /*1f480*/  LDL.LU R93, [R1+0x8c] ;  /* 0x00008c00015d7983 */ /* 0x000ee20000300800 */
[C---:B------:R-:W-:Y:S01]  /*1f490*/  IADD3 R72, P5, PT, R76.reuse, R70, RZ ;  /* 0x000000464c487210 */ /* 0x040fe20007fbe0ff */
[----:B------:R-:W-:-:S04]  /*1f4a0*/  VIADD R76, R76, UR30 ;  /* 0x0000001e4c4c7c36 */ /* 0x000fc80008000000 */
[----:B------:R-:W-:Y:S01]  /*1f4b0*/  IMAD.X R73, R73, 0x1, R71, P5 ;  /* 0x0000000149497824 */ /* 0x000fe200028e0647 */
[----:B------:R-:W-:-:S04]  /*1f4c0*/  ISETP.LT.AND P4, PT, R2, UR16, !P0 ;  /* 0x0000001002007c0c */ /* 0x000fc8000c781270 */
[----:B------:R1:W-:Y:S01]  /*1f4d0*/  @P2 STG.E.U8 desc[UR24][R72.64], R77 ;  /* 0x0000004d48002986 */ /* 0x0003e2000c101118 */
[----:B------:R-:W-:Y:S02]  /*1f4e0*/  IADD3 R74, P2, PT, R76, R69, RZ ;  /* 0x000000454c4a7210 */ /* 0x000fe40007f5e0ff */
[----:B------:R-:W-:Y:S01]  /*1f4f0*/  ISETP.LT.AND P5, PT, R3, UR9, !P0 ;  /* 0x0000000903007c0c */ /* 0x000fe2000c7a1270 */
[----:B------:R-:W4:Y:S01]  /*1f500*/  LDCU UR9, c[0x0][0x398] ;  /* 0x00007300ff0977ac */ /* 0x000f220008000800 */
[----:B-1----:R-:W-:Y:S01]  /*1f510*/  VIADD R72, R0, 0x24 ;  /* 0x0000002400487836 */ /* 0x002fe20000000000 */
[----:B------:R-:W-:-:S04]  /*1f520*/  SHF.R.S32.HI R73, RZ, 0x1f, R76 ;  /* 0x0000001fff497819 */ /* 0x000fc8000001144c */
[----:B------:R-:W-:Y:S01]  /*1f530*/  ISETP.GE.AND P0, PT, R72, UR6, PT ;  /* 0x0000000648007c0c */ /* 0x000fe2000bf06270 */
[C---:B------:R-:W-:Y:S01]  /*1f540*/  IMAD.X R75, R73.reuse, 0x1, R68, P2 ;  /* 0x00000001494b7824 */ /* 0x040fe200010e0644 */
[C---:B------:R-:W-:Y:S01]  /*1f550*/  IADD3 R72, P2, PT, R76.reuse, R70, RZ ;  /* 0x000000464c487210 */ /* 0x040fe20007f5e0ff */
[----:B------:R-:W-:Y:S01]  /*1f560*/  VIADD R76, R76, UR30 ;  /* 0x0000001e4c4c7c36 */ /* 0x000fe20008000000 */
[----:B------:R-:W1:Y:S03]  /*1f570*/  LDCU UR6, c[0x0][0x398] ;  /* 0x00007300ff0677ac */ /* 0x000e660008000800 */
[----:B------:R-:W-:Y:S01]  /*1f580*/  IMAD.X R73, R73, 0x1, R71, P2 ;  /* 0x0000000149497824 */ /* 0x000fe200010e0647 */
[----:B------:R0:W-:Y:S01]  /*1f590*/  @P4 STG.E.U8 desc[UR24][R74.64], R78 ;  /* 0x0000004e4a004986 */ /* 0x0001e2000c101118 */
[----:B------:R-:W-:Y:S01]  /*1f5a0*/  ISETP.LT.AND P4, PT, R2, UR10, !P6 ;  /* 0x0000000a02007c0c */ /* 0x000fe2000f781270 */
[----:B------:R-:W-:Y:S01]  /*1f5b0*/  VIADD R77, R0, 0x25 ;  /* 0x00000025004d7836 */ /* 0x000fe20000000000 */
[----:B------:R-:W1:Y:S01]  /*1f5c0*/  LDCU UR10, c[0x0][0x398] ;  /* 0x00007300ff0a77ac */ /* 0x000e620008000800 */
[----:B------:R4:W-:Y:S01]  /*1f5d0*/  @P5 STG.E.U8 desc[UR24][R72.64], R79 ;  /* 0x0000004f48005986 */ /* 0x0009e2000c101118 */
[----:B0-----:R-:W-:-:S02]  /*1f5e0*/  IADD3 R74, P5, PT, R76, R69, RZ ;  /* 0x000000454c4a7210 */ /* 0x001fc40007fbe0ff */
[----:B------:R-:W-:Y:S02]  /*1f5f0*/  PRMT R78, R78, 0x9910, RZ ;  /* 0x000099104e4e7816 */ /* 0x000fe400000000ff */
[----:B----4-:R-:W-:Y:S02]  /*1f600*/  SHF.R.S32.HI R73, RZ, 0x1f, R76 ;  /* 0x0000001fff497819 */ /* 0x010fe4000001144c */
[----:B------:R-:W-:-:S03]  /*1f610*/  SHF.R.S32.HI R78, RZ, 0x8, R78 ;  /* 0x00000008ff4e7819 */ /* 0x000fc6000001144e */
[----:B------:R-:W-:Y:S01]  /*1f620*/  IMAD.X R75, R73, 0x1, R68, P5 ;  /* 0x00000001494b7824 */ /* 0x000fe200028e0644 */
[----:B------:R-:W-:Y:S01]  /*1f630*/  ISETP.GE.AND P2, PT, R77, UR4, PT ;  /* 0x000000044d007c0c */ /* 0x000fe2000bf46270 */
[----:B------:R-:W0:Y:S01]  /*1f640*/  LDCU UR4, c[0x0][0x39c] ;  /* 0x00007380ff0477ac */ /* 0x000e220008000800 */
[----:B------:R-:W-:Y:S02]  /*1f650*/  PRMT R77, R79, 0x9910, RZ ;  /* 0x000099104f4d7816 */ /* 0x000fe400000000ff */
[----:B------:R3:W-:Y:S01]  /*1f660*/  @P4 STG.E.U8 desc[UR24][R74.64], R78 ;  /* 0x0000004e4a004986 */ /* 0x0007e2000c101118 */
[----:B--2---:R-:W-:-:S03]  /*1f670*/  F2FP.SATFINITE.E5M2.F32.PACK_AB_MERGE_C R79, R87, R86, RZ ;  /* 0x00000056574f723e */ /* 0x004fc600048060ff */
[----:B------:R-:W2:Y:S04]  /*1f680*/  LDL.LU R86, [R1+0x270] ;  /* 0x0002700001567983 */ /* 0x000ea80000300800 */
[----:B------:R-:W2:Y:S01]  /*1f690*/  LDL.LU R87, [R1+0x274] ;  /* 0x0002740001577983 */ /* 0x000ea20000300800 */
[----:B---3--:R-:W-:-:S03]  /*1f6a0*/  F2FP.SATFINITE.E5M2.F32.PACK_AB_MERGE_C R78, R93, R92, RZ ;  /* 0x0000005c5d4e723e */ /* 0x008fc600048060ff */
[----:B------:R-:W3:Y:S04]  /*1f6b0*/  LDL.LU R92, [R1+0x90] ;  /* 0x00009000015c7983 */ /* 0x000ee80000300800 */
[----:B------:R-:W3:Y:S01]  /*1f6c0*/  LDL.LU R93, [R1+0x94] ;  /* 0x00009400015d7983 */ /* 0x000ee20000300800 */
[----:B-1----:R-:W-:Y:S01]  /*1f6d0*/  ISETP.LT.AND P6, PT, R3, UR6, !P6 ;  /* 0x0000000603007c0c */ /* 0x002fe2000f7c1270 */
[----:B------:R-:W1:Y:S01]  /*1f6e0*/  LDCU UR6, c[0x0][0x39c] ;  /* 0x00007380ff0677ac */ /* 0x000e620008000800 */
[C---:B------:R-:W-:Y:S01]  /*1f6f0*/  IADD3 R72, P5, PT, R76.reuse, R70, RZ ;  /* 0x000000464c487210 */ /* 0x040fe20007fbe0ff */
[----:B------:R-:W-:Y:S01]  /*1f700*/  VIADD R76, R76, UR30 ;  /* 0x0000001e4c4c7c36 */ /* 0x000fe20008000000 */
[----:B------:R-:W-:-:S03]  /*1f710*/  SHF.R.S32.HI R77, RZ, 0x8, R77 ;  /* 0x00000008ff4d7819 */ /* 0x000fc6000001144d */
[----:B------:R-:W-:Y:S01]  /*1f720*/  IMAD.X R73, R73, 0x1, R71, P5 ;  /* 0x0000000149497824 */ /* 0x000fe200028e0647 */
[----:B------:R-:W-:Y:S01]  /*1f730*/  ISETP.LT.AND P5, PT, R2, UR9, !P3 ;  /* 0x0000000902007c0c */ /* 0x000fe2000dfa1270 */
[----:B------:R-:W4:Y:S01]  /*1f740*/  LDCU UR9, c[0x0][0x398] ;  /* 0x00007300ff0977ac */ /* 0x000f220008000800 */
[----:B------:R-:W-:Y:S02]  /*1f750*/  ISETP.LT.AND P4, PT, R3, UR12, !P3 ;  /* 0x0000000c03007c0c */ /* 0x000fe4000df81270 */
[C---:B------:R-:W-:Y:S01]  /*1f760*/  IADD3 R74, P3, PT, R76.reuse, R69, RZ ;  /* 0x000000454c4a7210 */ /* 0x040fe20007f7e0ff */
[----:B------:R0:W-:Y:S01]  /*1f770*/  @P6 STG.E.U8 desc[UR24][R72.64], R77 ;  /* 0x0000004d48006986 */ /* 0x0001e2000c101118 */
[----:B------:R-:W1:Y:S01]  /*1f780*/  LDCU UR12, c[0x0][0x398] ;  /* 0x00007300ff0c77ac */ /* 0x000e620008000800 */
[----:B0-----:R-:W-:Y:S02]  /*1f790*/  SHF.R.S32.HI R73, RZ, 0x1f, R76 ;  /* 0x0000001fff497819 */ /* 0x001fe4000001144c */
[----:B------:R-:W-:Y:S01]  /*1f7a0*/  IADD3 R72, P6, PT, R76, R70, RZ ;  /* 0x000000464c487210 */ /* 0x000fe20007fde0ff */
[----:B------:R-:W-:-:S02]  /*1f7b0*/  VIADD R77, R0, 0x26 ;  /* 0x00000026004d7836 */ /* 0x000fc40000000000 */
[C---:B------:R-:W-:Y:S02]  /*1f7c0*/  IMAD.X R75, R73.reuse, 0x1, R68, P3 ;  /* 0x00000001494b7824 */ /* 0x040fe400018e0644 */
[----:B------:R-:W-:Y:S01]  /*1f7d0*/  IMAD.X R73, R73, 0x1, R71, P6 ;  /* 0x0000000149497824 */ /* 0x000fe200030e0647 */
[----:B------:R-:W-:Y:S01]  /*1f7e0*/  ISETP.GE.AND P3, PT, R77, UR4, PT ;  /* 0x000000044d007c0c */ /* 0x000fe2000bf66270 */
[----:B------:R-:W0:Y:S01]  /*1f7f0*/  LDCU UR4, c[0x0][0x39c] ;  /* 0x00007380ff0477ac */ /* 0x000e220008000800 */
[----:B------:R-:W-:Y:S01]  /*1f800*/  @P5 STG.E.U8 desc[UR24][R74.64], R79 ;  /* 0x0000004f4a005986 */ /* 0x000fe2000c101118 */
[----:B------:R-:W-:-:S03]  /*1f810*/  VIADD R76, R76, UR30 ;  /* 0x0000001e4c4c7c36 */ /* 0x000fc60008000000 */
[----:B------:R1:W-:Y:S01]  /*1f820*/  @P4 STG.E.U8 desc[UR24][R72.64], R78 ;  /* 0x0000004e48004986 */ /* 0x0003e2000c101118 */
[----:B------:R-:W-:Y:S01]  /*1f830*/  ISETP.LT.AND P5, PT, R2, UR10, !P1 ;  /* 0x0000000a02007c0c */ /* 0x000fe2000cfa1270 */
[----:B------:R-:W-:Y:S01]  /*1f840*/  VIADD R77, R0, 0x27 ;  /* 0x00000027004d7836 */ /* 0x000fe20000000000 */
[----:B-----5:R-:W-:Y:S01]  /*1f850*/  ISETP.LT.AND P4, PT, R3, UR14, !P1 ;  /* 0x0000000e03007c0c */ /* 0x020fe2000cf81270 */
[----:B------:R-:W5:Y:S01]  /*1f860*/  LDCU UR10, c[0x0][0x398] ;  /* 0x00007300ff0a77ac */ /* 0x000f620008000800 */
[----:B-1----:R-:W-:Y:S01]  /*1f870*/  PRMT R72, R79, 0x9910, RZ ;  /* 0x000099104f487816 */ /* 0x002fe200000000ff */
[----:B------:R-:W1:Y:S01]  /*1f880*/  LDCU UR14, c[0x0][0x398] ;  /* 0x00007300ff0e77ac */ /* 0x000e620008000800 */
[----:B------:R-:W-:Y:S02]  /*1f890*/  PRMT R79, R78, 0x9910, RZ ;  /* 0x000099104e4f7816 */ /* 0x000fe400000000ff */
[----:B------:R-:W-:Y:S01]  /*1f8a0*/  SHF.R.S32.HI R73, RZ, 0x1f, R76 ;  /* 0x0000001fff497819 */ /* 0x000fe2000001144c */
[----:B------:R-:W-:Y:S01]  /*1f8b0*/  IMAD.MOV.U32 R78, RZ, RZ, R72 ;  /* 0x000000ffff4e7224 */ /* 0x000fe200078e0048 */
[----:B------:R-:W-:-:S04]  /*1f8c0*/  IADD3 R74, P1, PT, R76, R69, RZ ;  /* 0x000000454c4a7210 */ /* 0x000fc80007f3e0ff */
[----:B------:R-:W-:Y:S01]  /*1f8d0*/  SHF.R.S32.HI R78, RZ, 0x8, R78 ;  /* 0x00000008ff4e7819 */ /* 0x000fe2000001144e */
[----:B------:R-:W-:Y:S01]  /*1f8e0*/  IMAD.X R75, R73, 0x1, R68, P1 ;  /* 0x00000001494b7824 */ /* 0x000fe200008e0644 */
[----:B0-----:R-:W-:Y:S01]  /*1f8f0*/  ISETP.GE.AND P1, PT, R77, UR4, PT ;  /* 0x000000044d007c0c */ /* 0x001fe2000bf26270 */
[----:B------:R-:W0:Y:S01]  /*1f900*/  LDCU UR4, c[0x0][0x39c] ;  /* 0x00007380ff0477ac */ /* 0x000e220008000800 */
[----:B------:R-:W-:Y:S02]  /*1f910*/  SHF.R.S32.HI R77, RZ, 0x8, R79 ;  /* 0x00000008ff4d7819 */ /* 0x000fe4000001144f */
[----:B------:R2:W-:Y:S02]  /*1f920*/  @P5 STG.E.U8 desc[UR24][R74.64], R78 ;  /* 0x0000004e4a005986 */ /* 0x0005e4000c101118 */
[----:B--2---:R-:W-:Y:S02]  /*1f930*/  F2FP.SATFINITE.E5M2.F32.PACK_AB_MERGE_C R78, R87, R86, RZ ;  /* 0x00000056574e723e */ /* 0x004fe400048060ff */
[----:B------:R-:W2:Y:S04]  /*1f940*/  LDL.LU R86, [R1+0x278] ;  /* 0x0002780001567983 */ /* 0x000ea80000300800 */
[----:B------:R-:W2:Y:S01]  /*1f950*/  LDL.LU R87, [R1+0x27c] ;  /* 0x00027c0001577983 */ /* 0x000ea20000300800 */
[----:B---3--:R-:W-:-:S03]  /*1f960*/  F2FP.SATFINITE.E5M2.F32.PACK_AB_MERGE_C R79, R93, R92, RZ ;  /* 0x0000005c5d4f723e */ /* 0x008fc600048060ff */
[----:B------:R-:W3:Y:S04]  /*1f970*/  LDL.LU R92, [R1+0x98] ;  /* 0x00009800015c7983 */ /* 0x000ee80000300800 */
[----:B------:R-:W3:Y:S01]  /*1f980*/  LDL.LU R93, [R1+0x9c] ;  /* 0x00009c00015d7983 */ /* 0x000ee20000300800 */
[C---:B------:R-:W-:Y:S01]  /*1f990*/  IADD3 R72, P6, PT, R76.reuse, R70, RZ ;  /* 0x000000464c487210 */ /* 0x040fe20007fde0ff */
[----:B------:R-:W-:-:S04]  /*1f9a0*/  VIADD R76, R76, UR30 ;  /* 0x0000001e4c4c7c36 */ /* 0x000fc80008000000 */
[----:B------:R-:W-:Y:S01]  /*1f9b0*/  IMAD.X R73, R73, 0x1, R71, P6 ;  /* 0x0000000149497824 */ /* 0x000fe200030e0647 */
[----:B----4-:R-:W-:Y:S01]  /*1f9c0*/  ISETP.LT.AND P5, PT, R2, UR9, !P0 ;  /* 0x0000000902007c0c */ /* 0x010fe2000c7a1270 */
[----:B------:R-:W4:Y:S03]  /*1f9d0*/  LDCU UR9, c[0x0][0x398] ;  /* 0x00007300ff0977ac */ /* 0x000f260008000800 */
[----:B------:R0:W-:Y:S01]  /*1f9e0*/  @P4 STG.E.U8 desc[UR24][R72.64], R77 ;  /* 0x0000004d48004986 */ /* 0x0001e2000c101118 */
[----:B------:R-:W-:Y:S02]  /*1f9f0*/  IADD3 R74, P4, PT, R76, R69, RZ ;  /* 0x000000454c4a7210 */ /* 0x000fe40007f9e0ff */
[----:B------:R-:W-:Y:S01]  /*1fa00*/  ISETP.LT.AND P6, PT, R3, UR12, !P0 ;  /* 0x0000000c03007c0c */ /* 0x000fe2000c7c1270 */
[----:B------:R-:W1:Y:S01]  /*1fa10*/  LDCU UR12, c[0x0][0x398] ;  /* 0x00007300ff0c77ac */ /* 0x000e620008000800 */
[----:B0-----:R-:W-:Y:S01]  /*1fa20*/  VIADD R72, R0, 0x28 ;  /* 0x0000002800487836 */ /* 0x001fe20000000000 */
[----:B------:R-:W-:-:S04]  /*1fa30*/  SHF.R.S32.HI R73, RZ, 0x1f, R76 ;  /* 0x0000001fff497819 */ /* 0x000fc8000001144c */
[----:B------:R-:W-:Y:S01]  /*1fa40*/  ISETP.GE.AND P0, PT, R72, UR6, PT ;  /* 0x0000000648007c0c */ /* 0x000fe2000bf06270 */
[C---:B------:R-:W-:Y:S01]  /*1fa50*/  IMAD.X R75, R73.reuse, 0x1, R68, P4 ;  /* 0x00000001494b7824 */ /* 0x040fe200020e0644 */
[C---:B------:R-:W-:Y:S01]  /*1fa60*/  IADD3 R72, P4, PT, R76.reuse, R70, RZ ;  /* 0x000000464c487210 */ /* 0x040fe20007f9e0ff */
[----:B------:R-:W-:Y:S01]  /*1fa70*/  VIADD R76, R76, UR30 ;  /* 0x0000001e4c4c7c36 */ /* 0x000fe20008000000 */
[----:B------:R-:W0:Y:S03]  /*1fa80*/  LDCU UR6, c[0x0][0x398] ;  /* 0x00007300ff0677ac */ /* 0x000e260008000800 */
[----:B------:R-:W-:Y:S01]  /*1fa90*/  IMAD.X R73, R73, 0x1, R71, P4 ;  /* 0x0000000149497824 */ /* 0x000fe200020e0647 */
[----:B------:R1:W-:Y:S01]  /*1faa0*/  @P5 STG.E.U8 desc[UR24][R74.64], R78 ;  /* 0x0000004e4a005986 */ /* 0x0003e2000c101118 */
[----:B-----5:R-:W-:Y:S01]  /*1fab0*/  ISETP.LT.AND P5, PT, R2, UR10, !P2 ;  /* 0x0000000a02007c0c */ /* 0x020fe2000d7a1270 */
[----:B------:R-:W-:Y:S01]  /*1fac0*/  VIADD R77, R0, 0x29 ;  /* 0x00000029004d7836 */ /* 0x000fe20000000000 */
[----:B------:R-:W5:Y:S01]  /*1fad0*/  LDCU UR10, c[0x0][0x398] ;  /* 0x00007300ff0a77ac */ /* 0x000f620008000800 */
[----:B------:R0:W-:Y:S01]  /*1fae0*/  @P6 STG.E.U8 desc[UR24][R72.64], R79 ;  /* 0x0000004f48006986 */ /* 0x0001e2000c101118 */
[----:B-1----:R-:W-:-:S02]  /*1faf0*/  IADD3 R74, P6, PT, R76, R69, RZ ;  /* 0x000000454c4a7210 */ /* 0x002fc40007fde0ff */
[----:B------:R-:W-:Y:S02]  /*1fb00*/  PRMT R78, R78, 0x9910, RZ ;  /* 0x000099104e4e7816 */ /* 0x000fe400000000ff */
[----:B0-----:R-:W-:Y:S02]  /*1fb10*/  SHF.R.S32.HI R73, RZ, 0x1f, R76 ;  /* 0x0000001fff497819 */ /* 0x001fe4000001144c */
        /* <DEDUP_REMOVED lines=12> */
[----:B------:R-:W-:Y:S01]  /*1fbe0*/  ISETP.LT.AND P2, PT, R3, UR6, !P2 ;  /* 0x0000000603007c0c */ /* 0x000fe2000d741270 */
[----:B------:R-:W1:Y:S01]  /*1fbf0*/  LDCU UR6, c[0x0][0x39c] ;  /* 0x00007380ff0677ac */ /* 0x000e620008000800 */
[C---:B------:R-:W-:Y:S01]  /*1fc00*/  IADD3 R72, P6, PT, R76.reuse, R70, RZ ;  /* 0x000000464c487210 */ /* 0x040fe20007fde0ff */
[----:B------:R-:W-:Y:S01]  /*1fc10*/  VIADD R76, R76, UR30 ;  /* 0x0000001e4c4c7c36 */ /* 0x000fe20008000000 */
[----:B------:R-:W-:-:S03]  /*1fc20*/  SHF.R.S32.HI R77, RZ, 0x8, R77 ;  /* 0x00000008ff4d7819 */ /* 0x000fc6000001144d */
[----:B------:R-:W-:Y:S01]  /*1fc30*/  IMAD.X R73, R73, 0x1, R71, P6 ;  /* 0x0000000149497824 */ /* 0x000fe200030e0647 */
[----:B----4-:R-:W-:Y:S01]  /*1fc40*/  ISETP.LT.AND P5, PT, R2, UR9, !P3 ;  /* 0x0000000902007c0c */ /* 0x010fe2000dfa1270 */
[----:B------:R-:W4:Y:S01]  /*1fc50*/  LDCU UR9, c[0x0][0x398] ;  /* 0x00007300ff0977ac */ /* 0x000f220008000800 */
[----:B------:R-:W-:-:S03]  /*1fc60*/  ISETP.LT.AND P3, PT, R3, UR12, !P3 ;  /* 0x0000000c03007c0c */ /* 0x000fc6000df61270 */
[----:B------:R0:W-:Y:S01]  /*1fc70*/  @P2 STG.E.U8 desc[UR24][R72.64], R77 ;  /* 0x0000004d48002986 */ /* 0x0001e2000c101118 */
[C---:B------:R-:W-:Y:S01]  /*1fc80*/  IADD3 R74, P2, PT, R76.reuse, R69, RZ ;  /* 0x000000454c4a7210 */ /* 0x040fe20007f5e0ff */
[----:B------:R-:W1:Y:S01]  /*1fc90*/  LDCU UR12, c[0x0][0x398] ;  /* 0x00007300ff0c77ac */ /* 0x000e620008000800 */
[----:B0-----:R-:W-:Y:S02]  /*1fca0*/  SHF.R.S32.HI R73, RZ, 0x1f, R76 ;  /* 0x0000001fff497819 */ /* 0x001fe4000001144c */
[----:B------:R-:W-:Y:S01]  /*1fcb0*/  IADD3 R72, P6, PT, R76, R70, RZ ;  /* 0x000000464c487210 */ /* 0x000fe20007fde0ff */
[----:B------:R-:W-:Y:S02]  /*1fcc0*/  VIADD R77, R0, 0x2a ;  /* 0x0000002a004d7836 */ /* 0x000fe40000000000 */
[C---:B------:R-:W-:Y:S02]  /*1fcd0*/  IMAD.X R75, R73.reuse, 0x1, R68, P2 ;  /* 0x00000001494b7824 */ /* 0x040fe400010e0644 */
[----:B------:R-:W-:Y:S01]  /*1fce0*/  IMAD.X R73, R73, 0x1, R71, P6 ;  /* 0x0000000149497824 */ /* 0x000fe200030e0647 */
[----:B------:R-:W-:Y:S01]  /*1fcf0*/  ISETP.GE.AND P2, PT, R77, UR4, PT ;  /* 0x000000044d007c0c */ /* 0x000fe2000bf46270 */
[----:B------:R-:W0:Y:S01]  /*1fd00*/  LDCU UR4, c[0x0][0x39c] ;  /* 0x00007380ff0477ac */ /* 0x000e220008000800 */
[----:B------:R-:W-:Y:S01]  /*1fd10*/  @P5 STG.E.U8 desc[UR24][R74.64], R79 ;  /* 0x0000004f4a005986 */ /* 0x000fe2000c101118 */
[----:B------:R-:W-:-:S03]  /*1fd20*/  VIADD R76, R76, UR30 ;  /* 0x0000001e4c4c7c36 */ /* 0x000fc60008000000 */
[----:B------:R1:W-:Y:S01]  /*1fd30*/  @P3 STG.E.U8 desc[UR24][R72.64], R78 ;  /* 0x0000004e48003986 */ /* 0x0003e2000c101118 */
[----:B-----5:R-:W-:Y:S01]  /*1fd40*/  ISETP.LT.AND P5, PT, R2, UR10, !P1 ;  /* 0x0000000a02007c0c */ /* 0x020fe2000cfa1270 */
[----:B------:R-:W-:Y:S01]  /*1fd50*/  VIADD R77, R0, 0x2b ;  /* 0x0000002b004d7836 */ /* 0x000fe20000000000 */
[----:B------:R-:W-:Y:S01]  /*1fd60*/  ISETP.LT.AND P3, PT, R3, UR14, !P1 ;  /* 0x0000000e03007c0c */ /* 0x000fe2000cf61270 */
        /* <DEDUP_REMOVED lines=58> */
[----:B------:R-:W-:Y:S02]  /*20110*/  IADD3 R72, P6, PT, R76, R70, RZ ;  /* 0x000000464c487210 */ /* 0x000fe40007fde0ff */
[----:B------:R-:W-:-:S03]  /*20120*/  SHF.R.S32.HI R77, RZ, 0x8, R77 ;  /* 0x00000008ff4d7819 */ /* 0x000fc6000001144d */
[----:B------:R-:W-:Y:S02]  /*20130*/  IMAD.X R73, R73, 0x1, R71, P6 ;  /* 0x0000000149497824 */ /* 0x000fe400030e0647 */
[----:B------:R-:W-:Y:S01]  /*20140*/  VIADD R76, R76, UR30 ;  /* 0x0000001e4c4c7c36 */ /* 0x000fe20008000000 */
[----:B----4-:R-:W-:Y:S01]  /*20150*/  ISETP.LT.AND P5, PT, R2, UR9, !P2 ;  /* 0x0000000902007c0c */ /* 0x010fe2000d7a1270 */
[----:B------:R-:W4:Y:S02]  /*20160*/  LDCU UR9, c[0x0][0x398] ;  /* 0x00007300ff0977ac */ /* 0x000f240008000800 */
[----:B------:R0:W-:Y:S01]  /*20170*/  @P4 STG.E.U8 desc[UR24][R72.64], R77 ;  /* 0x0000004d48004986 */ /* 0x0001e2000c101118 */
[----:B------:R-:W-:Y:S01]  /*20180*/  ISETP.LT.AND P4, PT, R3, UR12, !P2 ;  /* 0x0000000c03007c0c */ /* 0x000fe2000d781270 */
[----:B------:R-:W1:Y:S01]  /*20190*/  LDCU UR12, c[0x0][0x398] ;  /* 0x00007300ff0c77ac */ /* 0x000e620008000800 */
[----:B------:R-:W-:Y:S02]  /*201a0*/  IADD3 R74, P2, PT, R76, R69, RZ ;  /* 0x000000454c4a7210 */ /* 0x000fe40007f5e0ff */
[----:B0-----:R-:W-:-:S02]  /*201b0*/  SHF.R.S32.HI R73, RZ, 0x1f, R76 ;  /* 0x0000001fff497819 */ /* 0x001fc4000001144c */
        /* <DEDUP_REMOVED lines=354> */
[----:B------:R-:W3:Y:S04]  /*217e0*/  LDL.LU R93, [R1+0xfc] ;  /* 0x0000fc00015d7983 */ /* 0x000ee80000300800 */
[----:B------:R-:W3:Y:S04]  /*217f0*/  LDL.LU R85, [R1+0x100] ;  /* 0x0001000001557983 */ /* 0x000ee80000300800 */
[----:B------:R-:W3:Y:S01]  /*21800*/  LDL.LU R88, [R1+0x104] ;  /* 0x0001040001587983 */ /* 0x000ee20000300800 */
[----:B------:R-:W-:-:S05]  /*21810*/  IADD3 R72, P6, PT, R76, R70, RZ ;  /* 0x000000464c487210 */ /* 0x000fca0007fde0ff */
[----:B------:R-:W-:Y:S02]  /*21820*/  IMAD.X R73, R73, 0x1, R71, P6 ;  /* 0x0000000149497824 */ /* 0x000fe400030e0647 */
[----:B------:R-:W-:-:S03]  /*21830*/  VIADD R76, R76, UR30 ;  /* 0x0000001e4c4c7c36 */ /* 0x000fc60008000000 */
[----:B------:R0:W-:Y:S01]  /*21840*/  @P4 STG.E.U8 desc[UR24][R72.64], R77 ;  /* 0x0000004d48004986 */ /* 0x0001e2000c101118 */
[----:B----4-:R-:W-:Y:S01]  /*21850*/  ISETP.LT.AND P5, PT, R2, UR9, !P0 ;  /* 0x0000000902007c0c */ /* 0x010fe2000c7a1270 */
[----:B------:R-:W4:Y:S01]  /*21860*/  LDCU UR9, c[0x0][0x398] ;  /* 0x00007300ff0977ac */ /* 0x000f220008000800 */
[----:B------:R-:W-:Y:S02]  /*21870*/  IADD3 R74, P4, PT, R76, R69, RZ ;  /* 0x000000454c4a7210 */ /* 0x000fe40007f9e0ff */
[----:B------:R-:W-:Y:S01]  /*21880*/  ISETP.LT.AND P6, PT, R3, UR12, !P0 ;  /* 0x0000000c03007c0c */ /* 0x000fe2000c7c1270 */
[----:B------:R-:W1:Y:S01]  /*21890*/  LDCU UR12, c[0x0][0x398] ;  /* 0x00007300ff0c77ac */ /* 0x000e620008000800 */
[----:B0-----:R-:W-:Y:S01]  /*218a0*/  VIADD R72, R0, 0x40 ;  /* 0x0000004000487836 */ /* 0x001fe20000000000 */
[----:B------:R-:W-:-:S04]  /*218b0*/  SHF.R.S32.HI R73, RZ, 0x1f, R76 ;  /* 0x0000001fff497819 */ /* 0x000fc8000001144c */
[----:B------:R-:W-:Y:S01]  /*218c0*/  ISETP.GE.AND P0, PT, R72, UR6, PT ;  /* 0x0000000648007c0c */ /* 0x000fe2000bf06270 */
[----:B------:R-:W0:Y:S01]  /*218d0*/  LDCU UR6, c[0x0][0x398] ;  /* 0x00007300ff0677ac */ /* 0x000e220008000800 */
[----:B------:R-:W-:Y:S01]  /*218e0*/  IMAD.X R75, R73, 0x1, R68, P4 ;  /* 0x00000001494b7824 */ /* 0x000fe200020e0644 */
[C---:B------:R-:W-:Y:S01]  /*218f0*/  IADD3 R72, P4, PT, R76.reuse, R70, RZ ;  /* 0x000000464c487210 */ /* 0x040fe20007f9e0ff */
[----:B------:R-:W-:-:S04]  /*21900*/  VIADD R76, R76, UR30 ;  /* 0x0000001e4c4c7c36 */ /* 0x000fc80008000000 */
[----:B------:R-:W-:Y:S01]  /*21910*/  IMAD.X R73, R73, 0x1, R71, P4 ;  /* 0x0000000149497824 */ /* 0x000fe200020e0647 */
[----:B------:R0:W-:Y:S01]  /*21920*/  @P5 STG.E.U8 desc[UR24][R74.64], R78 ;  /* 0x0000004e4a005986 */ /* 0x0001e2000c101118 */
[----:B------:R-:W-:-:S03]  /*21930*/  VIADD R77, R0, 0x41 ;  /* 0x00000041004d7836 */ /* 0x000fc60000000000 */
[----:B------:R1:W-:Y:S01]  /*21940*/  @P6 STG.E.U8 desc[UR24][R72.64], R79 ;  /* 0x0000004f48006986 */ /* 0x0003e2000c101118 */
[----:B-----5:R-:W-:Y:S01]  /*21950*/  ISETP.LT.AND P5, PT, R2, UR10, !P3 ;  /* 0x0000000a02007c0c */ /* 0x020fe2000dfa1270 */
[----:B------:R-:W5:Y:S01]  /*21960*/  LDCU UR10, c[0x0][0x398] ;  /* 0x00007300ff0a77ac */ /* 0x000f620008000800 */
[----:B------:R-:W-:Y:S02]  /*21970*/  ISETP.GE.AND P4, PT, R77, UR4, PT ;  /* 0x000000044d007c0c */ /* 0x000fe4000bf86270 */
[----:B0-----:R-:W-:Y:S01]  /*21980*/  IADD3 R74, P6, PT, R76, R69, RZ ;  /* 0x000000454c4a7210 */ /* 0x001fe20007fde0ff */
[----:B------:R-:W0:Y:S01]  /*21990*/  LDCU UR4, c[0x0][0x39c] ;  /* 0x00007380ff0477ac */ /* 0x000e220008000800 */
[----:B-1----:R-:W-:Y:S02]  /*219a0*/  SHF.R.S32.HI R73, RZ, 0x1f, R76 ;  /* 0x0000001fff497819 */ /* 0x002fe4000001144c */
[----:B------:R-:W-:Y:S01]  /*219b0*/  ISETP.LT.AND P3, PT, R3, UR6, !P3 ;  /* 0x0000000603007c0c */ /* 0x000fe2000df61270 */
[----:B------:R-:W1:Y:S01]  /*219c0*/  LDCU UR6, c[0x0][0x39c] ;  /* 0x00007380ff0677ac */ /* 0x000e620008000800 */
[----:B------:R-:W-:Y:S01]  /*219d0*/  PRMT R78, R78, 0x9910, RZ ;  /* 0x000099104e4e7816 */ /* 0x000fe200000000ff */
[----:B------:R-:W-:Y:S01]  /*219e0*/  IMAD.X R75, R73, 0x1, R68, P6 ;  /* 0x00000001494b7824 */ /* 0x000fe200030e0644 */
[----:B------:R-:W-:-:S02]  /*219f0*/  IADD3 R72, P6, PT, R76, R70, RZ ;  /* 0x000000464c487210 */ /* 0x000fc40007fde0ff */
[----:B------:R-:W-:Y:S02]  /*21a00*/  PRMT R77, R79, 0x9910, RZ ;  /* 0x000099104f4d7816 */ /* 0x000fe400000000ff */
[----:B------:R-:W-:Y:S01]  /*21a10*/  SHF.R.S32.HI R78, RZ, 0x8, R78 ;  /* 0x00000008ff4e7819 */ /* 0x000fe2000001144e */
[----:B------:R-:W-:Y:S01]  /*21a20*/  IMAD.X R73, R73, 0x1, R71, P6 ;  /* 0x0000000149497824 */ /* 0x000fe200030e0647 */
[----:B------:R-:W-:Y:S01]  /*21a30*/  SHF.R.S32.HI R77, RZ, 0x8, R77 ;  /* 0x00000008ff4d7819 */ /* 0x000fe2000001144d */
[----:B------:R-:W-:Y:S02]  /*21a40*/  VIADD R76, R76, UR30 ;  /* 0x0000001e4c4c7c36 */ /* 0x000fe40008000000 */
[----:B------:R0:W-:Y:S01]  /*21a50*/  @P5 STG.E.U8 desc[UR24][R74.64], R78 ;  /* 0x0000004e4a005986 */ /* 0x0001e2000c101118 */
[----:B----4-:R-:W-:Y:S01]  /*21a60*/  ISETP.LT.AND P5, PT, R2, UR9, !P2 ;  /* 0x0000000902007c0c */ /* 0x010fe2000d7a1270 */
[----:B------:R-:W4:Y:S02]  /*21a70*/  LDCU UR9, c[0x0][0x398] ;  /* 0x00007300ff0977ac */ /* 0x000f240008000800 */
[----:B------:R1:W-:Y:S01]  /*21a80*/  @P3 STG.E.U8 desc[UR24][R72.64], R77 ;  /* 0x0000004d48003986 */ /* 0x0003e2000c101118 */
[----:B------:R-:W-:Y:S01]  /*21a90*/  ISETP.LT.AND P3, PT, R3, UR12, !P2 ;  /* 0x0000000c03007c0c */ /* 0x000fe2000d761270 */
[----:B------:R-:W2:Y:S01]  /*21aa0*/  LDCU UR12, c[0x0][0x398] ;  /* 0x00007300ff0c77ac */ /* 0x000ea20008000800 */
[----:B0-----:R-:W-:-:S02]  /*21ab0*/  IADD3 R74, P2, PT, R76, R69, RZ ;  /* 0x000000454c4a7210 */ /* 0x001fc40007f5e0ff */
[----:B-1----:R-:W-:Y:S01]  /*21ac0*/  SHF.R.S32.HI R73, RZ, 0x1f, R76 ;  /* 0x0000001fff497819 */ /* 0x002fe2000001144c */
[----:B------:R-:W-:Y:S01]  /*21ad0*/  VIADD R77, R0, 0x42 ;  /* 0x00000042004d7836 */ /* 0x000fe20000000000 */
[----:B------:R-:W-:-:S03]  /*21ae0*/  IADD3 R72, P6, PT, R76, R70, RZ ;  /* 0x000000464c487210 */ /* 0x000fc60007fde0ff */
[----:B------:R-:W-:Y:S01]  /*21af0*/  IMAD.X R75, R73, 0x1, R68, P2 ;  /* 0x00000001494b7824 */ /* 0x000fe200010e0644 */
[----:B------:R-:W-:Y:S01]  /*21b00*/  ISETP.GE.AND P2, PT, R77, UR4, PT ;  /* 0x000000044d007c0c */ /* 0x000fe2000bf46270 */
[----:B------:R-:W0:Y:S01]  /*21b10*/  LDCU UR4, c[0x0][0x39c] ;  /* 0x00007380ff0477ac */ /* 0x000e220008000800 */
[----:B------:R-:W-:Y:S02]  /*21b20*/  IMAD.X R73, R73, 0x1, R71, P6 ;  /* 0x0000000149497824 */ /* 0x000fe400030e0647 */
[----:B------:R-:W-:Y:S02]  /*21b30*/  VIADD R76, R76, UR30 ;  /* 0x0000001e4c4c7c36 */ /* 0x000fe40008000000 */
[----:B------:R-:W-:Y:S01]  /*21b40*/  VIADD R77, R0, 0x43 ;  /* 0x00000043004d7836 */ /* 0x000fe20000000000 */
[----:B--2---:R-:W-:Y:S02]  /*21b50*/  F2FP.SATFINITE.E5M2.F32.PACK_AB_MERGE_C R79, R87, R86, RZ ;  /* 0x00000056574f723e */ /* 0x004fe400048060ff */
[----:B------:R-:W2:Y:S04]  /*21b60*/  LDL.LU R86, [R1+0x1b0] ;  /* 0x0001b00001567983 */ /* 0x000ea80000300800 */
[----:B------:R1:W-:Y:S01]  /*21b70*/  @P5 STG.E.U8 desc[UR24][R74.64], R79 ;  /* 0x0000004f4a005986 */ /* 0x0003e2000c101118 */
[----:B-----5:R-:W-:Y:S01]  /*21b80*/  ISETP.LT.AND P5, PT, R2, UR10, !P1 ;  /* 0x0000000a02007c0c */ /* 0x020fe2000cfa1270 */
[----:B------:R-:W5:Y:S02]  /*21b90*/  LDCU UR10, c[0x0][0x398] ;  /* 0x00007300ff0a77ac */ /* 0x000f640008000800 */
[----:B------:R-:W2:Y:S01]  /*21ba0*/  LDL.LU R87, [R1+0x1b4] ;  /* 0x0001b40001577983 */ /* 0x000ea20000300800 */
[----:B---3--:R-:W-:-:S03]  /*21bb0*/  F2FP.SATFINITE.E5M2.F32.PACK_AB_MERGE_C R78, R93, R92, RZ ;  /* 0x0000005c5d4e723e */ /* 0x008fc600048060ff */
[----:B------:R-:W3:Y:S04]  /*21bc0*/  LDL.LU R92, [R1+0x1f0] ;  /* 0x0001f000015c7983 */ /* 0x000ee80000300800 */
[----:B------:R0:W-:Y:S01]  /*21bd0*/  @P3 STG.E.U8 desc[UR24][R72.64], R78 ;  /* 0x0000004e48003986 */ /* 0x0001e2000c101118 */
[----:B------:R-:W-:Y:S01]  /*21be0*/  ISETP.LT.AND P3, PT, R3, UR14, !P1 ;  /* 0x0000000e03007c0c */ /* 0x000fe2000cf61270 */
[----:B------:R-:W2:Y:S01]  /*21bf0*/  LDCU UR14, c[0x0][0x398] ;  /* 0x00007300ff0e77ac */ /* 0x000ea20008000800 */
[----:B-1----:R-:W-:Y:S01]  /*21c00*/  IADD3 R74, P1, PT, R76, R69, RZ ;  /* 0x000000454c4a7210 */ /* 0x002fe20007f3e0ff */
[----:B------:R-:W3:Y:S01]  /*21c10*/  LDL.LU R93, [R1+0x1f4] ;  /* 0x0001f400015d7983 */ /* 0x000ee20000300800 */
[----:B0-----:R-:W-:Y:S02]  /*21c20*/  PRMT R72, R79, 0x9910, RZ ;  /* 0x000099104f487816 */ /* 0x001fe400000000ff */
[----:B------:R-:W-:-:S02]  /*21c30*/  PRMT R79, R78, 0x9910, RZ ;  /* 0x000099104e4f7816 */ /* 0x000fc400000000ff */
[----:B------:R-:W-:Y:S01]  /*21c40*/  SHF.R.S32.HI R73, RZ, 0x1f, R76 ;  /* 0x0000001fff497819 */ /* 0x000fe2000001144c */
[----:B------:R-:W-:Y:S01]  /*21c50*/  IMAD.MOV.U32 R78, RZ, RZ, R72 ;  /* 0x000000ffff4e7224 */ /* 0x000fe200078e0048 */
[----:B------:R-:W-:-:S03]  /*21c60*/  IADD3 R72, P6, PT, R76, R70, RZ ;  /* 0x000000464c487210 */ /* 0x000fc60007fde0ff */
[C---:B------:R-:W-:Y:S01]  /*21c70*/  IMAD.X R75, R73.reuse, 0x1, R68, P1 ;  /* 0x00000001494b7824 */ /* 0x040fe200008e0644 */
[----:B------:R-:W-:Y:S01]  /*21c80*/  SHF.R.S32.HI R78, RZ, 0x8, R78 ;  /* 0x00000008ff4e7819 */ /* 0x000fe2000001144e */
[----:B------:R-:W-:Y:S01]  /*21c90*/  IMAD.X R73, R73, 0x1, R71, P6 ;  /* 0x0000000149497824 */ /* 0x000fe200030e0647 */
[----:B------:R-:W-:Y:S01]  /*21ca0*/  ISETP.GE.AND P1, PT, R77, UR4, PT ;  /* 0x000000044d007c0c */ /* 0x000fe2000bf26270 */
[----:B------:R-:W-:Y:S01]  /*21cb0*/  VIADD R76, R76, UR30 ;  /* 0x0000001e4c4c7c36 */ /* 0x000fe20008000000 */
[----:B------:R-:W-:Y:S01]  /*21cc0*/  SHF.R.S32.HI R77, RZ, 0x8, R79 ;  /* 0x00000008ff4d7819 */ /* 0x000fe2000001144f */
[----:B------:R-:W-:Y:S01]  /*21cd0*/  @P5 STG.E.U8 desc[UR24][R74.64], R78 ;  /* 0x0000004e4a005986 */ /* 0x000fe2000c101118 */
[----:B------:R-:W-:Y:S01]  /*21ce0*/  ISETP.LT.AND P6, PT, R3, UR12, !P0 ;  /* 0x0000000c03007c0c */ /* 0x000fe2000c7c1270 */
[----:B------:R-:W0:Y:S02]  /*21cf0*/  LDCU UR4, c[0x0][0x39c] ;  /* 0x00007380ff0477ac */ /* 0x000e240008000800 */
[----:B------:R1:W-:Y:S01]  /*21d00*/  @P3 STG.E.U8 desc[UR24][R72.64], R77 ;  /* 0x0000004d48003986 */ /* 0x0003e2000c101118 */
[----:B----4-:R-:W-:Y:S01]  /*21d10*/  ISETP.LT.AND P5, PT, R2, UR9, !P0 ;  /* 0x0000000902007c0c */ /* 0x010fe2000c7a1270 */
[----:B------:R-:W4:Y:S01]  /*21d20*/  LDCU UR9, c[0x0][0x398] ;  /* 0x00007300ff0977ac */ /* 0x000f220008000800 */
[----:B------:R-:W0:Y:S01]  /*21d30*/  LDCU UR12, c[0x0][0x398] ;  /* 0x00007300ff0c77ac */ /* 0x000e220008000800 */
[----:B-1----:R-:W-:-:S02]  /*21d40*/  F2FP.SATFINITE.E5M2.F32.PACK_AB_MERGE_C R77, R88, R85, RZ ;  /* 0x00000055584d723e */ /* 0x002fc400048060ff */
[----:B------:R-:W2:Y:S04]  /*21d50*/  LDL.LU R85, [R1+0x108] ;  /* 0x0001080001557983 */ /* 0x000ea80000300800 */
[----:B------:R-:W2:Y:S01]  /*21d60*/  LDL.LU R88, [R1+0x10c] ;  /* 0x00010c0001587983 */ /* 0x000ea20000300800 */
[----:B------:R-:W-:Y:S01]  /*21d70*/  VIADD R72, R0, 0x44 ;  /* 0x0000004400487836 */ /* 0x000fe20000000000 */
[----:B------:R-:W-:Y:S02]  /*21d80*/  SHF.R.S32.HI R73, RZ, 0x1f, R76 ;  /* 0x0000001fff497819 */ /* 0x000fe4000001144c */
[----:B------:R-:W-:Y:S02]  /*21d90*/  IADD3 R74, P3, PT, R76, R69, RZ ;  /* 0x000000454c4a7210 */ /* 0x000fe40007f7e0ff */
[----:B------:R-:W-:Y:S01]  /*21da0*/  ISETP.GE.AND P0, PT, R72, UR6, PT ;  /* 0x0000000648007c0c */ /* 0x000fe2000bf06270 */
[----:B------:R-:W1:Y:S02]  /*21db0*/  LDCU UR6, c[0x0][0x398] ;  /* 0x00007300ff0677ac */ /* 0x000e640008000800 */
[----:B------:R-:W-:Y:S01]  /*21dc0*/  IMAD.X R75, R73, 0x1, R68, P3 ;  /* 0x00000001494b7824 */ /* 0x000fe200018e0644 */
[----:B------:R-:W-:-:S02]  /*21dd0*/  IADD3 R72, P3, PT, R76, R70, RZ ;  /* 0x000000464c487210 */ /* 0x000fc40007f7e0ff */
[----:B------:R-:W-:Y:S02]  /*21de0*/  F2FP.SATFINITE.E5M2.F32.PACK_AB_MERGE_C R78, R5, R4, RZ ;  /* 0x00000004054e723e */ /* 0x000fe400048060ff */
[----:B------:R0:W-:Y:S01]  /*21df0*/  @P5 STG.E.U8 desc[UR24][R74.64], R77 ;  /* 0x0000004d4a005986 */ /* 0x0001e2000c101118 */
[----:B------:R-:W-:Y:S02]  /*21e00*/  IMAD.X R73, R73, 0x1, R71, P3 ;  /* 0x0000000149497824 */ /* 0x000fe400018e0647 */
[----:B------:R-:W-:-:S03]  /*21e10*/  VIADD R4, R0, 0x45 ;  /* 0x0000004500047836 */ /* 0x000fc60000000000 */
[----:B------:R1:W-:Y:S01]  /*21e20*/  @P6 STG.E.U8 desc[UR24][R72.64], R78 ;  /* 0x0000004e48006986 */ /* 0x0003e2000c101118 */
[----:B0-----:R-:W-:Y:S01]  /*21e30*/  VIADD R74, R76, UR30 ;  /* 0x0000001e4c4a7c36 */ /* 0x001fe20008000000 */
[----:B-----5:R-:W-:Y:S01]  /*21e40*/  ISETP.LT.AND P5, PT, R2, UR10, !P4 ;  /* 0x0000000a02007c0c */ /* 0x020fe2000e7a1270 */
[----:B------:R-:W0:Y:S03]  /*21e50*/  LDCU UR10, c[0x0][0x398] ;  /* 0x00007300ff0a77ac */ /* 0x000e260008000800 */
[----:B------:R-:W-:Y:S02]  /*21e60*/  SHF.R.S32.HI R5, RZ, 0x1f, R74 ;  /* 0x0000001fff057819 */ /* 0x000fe4000001144a */
[----:B-1----:R-:W-:Y:S02]  /*21e70*/  IADD3 R72, P6, PT, R74, R69, RZ ;  /* 0x000000454a487210 */ /* 0x002fe40007fde0ff */
[----:B------:R-:W-:Y:S01]  /*21e80*/  ISETP.LT.AND P4, PT, R3, UR6, !P4 ;  /* 0x0000000603007c0c */ /* 0x000fe2000e781270 */
[----:B------:R-:W1:Y:S01]  /*21e90*/  LDCU UR6, c[0x0][0x39c] ;  /* 0x00007380ff0677ac */ /* 0x000e620008000800 */
[----:B------:R-:W-:Y:S01]  /*21ea0*/  ISETP.GE.AND P3, PT, R4, UR4, PT ;  /* 0x0000000404007c0c */ /* 0x000fe2000bf66270 */
[----:B------:R-:W-:Y:S01]  /*21eb0*/  IMAD.X R73, R5, 0x1, R68, P6 ;  /* 0x0000000105497824 */ /* 0x000fe200030e0644 */
[----:B------:R-:W-:Y:S01]  /*21ec0*/  PRMT R76, R77, 0x9910, RZ ;  /* 0x000099104d4c7816 */ /* 0x000fe200000000ff */
[----:B------:R-:W5:Y:S01]  /*21ed0*/  LDCU UR4, c[0x0][0x39c] ;  /* 0x00007380ff0477ac */ /* 0x000f620008000800 */
        /* <DEDUP_REMOVED lines=14> */
[----:B------:R-:W-:-:S04]  /*21fc0*/  VIADD R75, R0, 0x46 ;  /* 0x00000046004b7836 */ /* 0x000fc80000000000 */
[----:B------:R-:W-:Y:S01]  /*21fd0*/  IMAD.X R73, R5, 0x1, R68, P2 ;  /* 0x0000000105497824 */ /* 0x000fe200010e0644 */
[----:B-----5:R-:W-:Y:S01]  /*21fe0*/  ISETP.GE.AND P2, PT, R75, UR4, PT ;  /* 0x000000044b007c0c */ /* 0x020fe2000bf46270 */
[----:B------:R-:W0:Y:S01]  /*21ff0*/  LDCU UR4, c[0x0][0x39c] ;  /* 0x00007380ff0477ac */ /* 0x000e220008000800 */
[----:B--2---:R-:W-:Y:S02]  /*22000*/  F2FP.SATFINITE.E5M2.F32.PACK_AB_MERGE_C R75, R88, R85, RZ ;  /* 0x00000055584b723e */ /* 0x004fe400048060ff */
[----:B------:R-:W2:Y:S04]  /*22010*/  LDL.LU R85, [R1+0x110] ;  /* 0x0001100001557983 */ /* 0x000ea80000300800 */
[----:B------:R-:W2:Y:S01]  /*22020*/  LDL.LU R88, [R1+0x114] ;  /* 0x0001140001587983 */ /* 0x000ea20000300800 */
[----:B------:R-:W-:-:S02]  /*22030*/  IADD3 R4, P6, PT, R74, R70, RZ ;  /* 0x000000464a047210 */ /* 0x000fc40007fde0ff */
[----:B------:R-:W-:Y:S01]  /*22040*/  F2FP.SATFINITE.E5M2.F32.PACK_AB_MERGE_C R6, R7, R6, RZ ;  /* 0x000000060706723e */ /* 0x000fe200048060ff */
[----:B------:R1:W-:Y:S02]  /*22050*/  @P5 STG.E.U8 desc[UR24][R72.64], R75 ;  /* 0x0000004b48005986 */ /* 0x0003e4000c101118 */
[----:B------:R-:W-:Y:S01]  /*22060*/  IMAD.X R5, R5, 0x1, R71, P6 ;  /* 0x0000000105057824 */ /* 0x000fe200030e0647 */
[----:B------:R-:W-:Y:S01]  /*22070*/  ISETP.LT.AND P5, PT, R2, UR10, !P1 ;  /* 0x0000000a02007c0c */ /* 0x000fe2000cfa1270 */
[----:B------:R-:W5:Y:S03]  /*22080*/  LDCU UR10, c[0x0][0x398] ;  /* 0x00007300ff0a77ac */ /* 0x000f660008000800 */
[----:B------:R0:W-:Y:S01]  /*22090*/  @P4 STG.E.U8 desc[UR24][R4.64], R6 ;  /* 0x0000000604004986 */ /* 0x0001e2000c101118 */
[----:B------:R-:W-:Y:S01]  /*220a0*/  ISETP.LT.AND P4, PT, R3, UR14, !P1 ;  /* 0x0000000e03007c0c */ /* 0x000fe2000cf81270 */
[----:B------:R-:W2:Y:S01]  /*220b0*/  LDCU UR14, c[0x0][0x398] ;  /* 0x00007300ff0e77ac */ /* 0x000ea20008000800 */
[----:B-1----:R-:W-:Y:S01]  /*220c0*/  VIADD R72, R74, UR30 ;  /* 0x0000001e4a487c36 */ /* 0x002fe20008000000 */
[----:B------:R-:W-:-:S02]  /*220d0*/  PRMT R74, R75, 0x9910, RZ ;  /* 0x000099104b4a7816 */ /* 0x000fc400000000ff */
[----:B------:R-:W-:Y:S01]  /*220e0*/  PRMT R75, R6, 0x9910, RZ ;  /* 0x00009910064b7816 */ /* 0x000fe200000000ff */
[----:B------:R-:W-:Y:S01]  /*220f0*/  VIADD R73, R0, 0x47 ;  /* 0x0000004700497836 */ /* 0x000fe20000000000 */
[----:B0-----:R-:W-:Y:S02]  /*22100*/  SHF.R.S32.HI R5, RZ, 0x1f, R72 ;  /* 0x0000001fff057819 */ /* 0x001fe40000011448 */
[C---:B------:R-:W-:Y:S02]  /*22110*/  IADD3 R6, P1, PT, R72.reuse, R69, RZ ;  /* 0x0000004548067210 */ /* 0x040fe40007f3e0ff */
[----:B------:R-:W-:Y:S02]  /*22120*/  IADD3 R4, P6, PT, R72, R70, RZ ;  /* 0x0000004648047210 */ /* 0x000fe40007fde0ff */
[----:B------:R-:W-:Y:S01]  /*22130*/  SHF.R.S32.HI R74, RZ, 0x8, R74 ;  /* 0x00000008ff4a7819 */ /* 0x000fe2000001144a */
[----:B------:R-:W-:Y:S01]  /*22140*/  IMAD.X R7, R5, 0x1, R68, P1 ;  /* 0x0000000105077824 */ /* 0x000fe200008e0644 */
[----:B------:R-:W-:Y:S01]  /*22150*/  ISETP.GE.AND P1, PT, R73, UR4, PT ;  /* 0x0000000449007c0c */ /* 0x000fe2000bf26270 */
[----:B------:R-:W-:Y:S01]  /*22160*/  IMAD.X R5, R5, 0x1, R71, P6 ;  /* 0x0000000105057824 */ /* 0x000fe200030e0647 */
[----:B------:R-:W-:Y:S01]  /*22170*/  SHF.R.S32.HI R73, RZ, 0x8, R75 ;  /* 0x00000008ff497819 */ /* 0x000fe2000001144b */
[----:B------:R-:W0:Y:S01]  /*22180*/  LDCU UR4, c[0x0][0x39c] ;  /* 0x00007380ff0477ac */ /* 0x000e220008000800 */
[----:B------:R-:W-:Y:S04]  /*22190*/  @P5 STG.E.U8 desc[UR24][R6.64], R74 ;  /* 0x0000004a06005986 */ /* 0x000fe8000c101118 */
[----:B------:R2:W-:Y:S02]  /*221a0*/  @P4 STG.E.U8 desc[UR24][R4.64], R73 ;  /* 0x0000004904004986 */ /* 0x0005e4000c101118 */
[----:B--2---:R-:W-:-:S02]  /*221b0*/  F2FP.SATFINITE.E5M2.F32.PACK_AB_MERGE_C R73, R88, R85, RZ ;  /* 0x000000555849723e */ /* 0x004fc400048060ff */
[----:B------:R-:W2:Y:S04]  /*221c0*/  LDL.LU R85, [R1+0x118] ;  /* 0x0001180001557983 */ /* 0x000ea80000300800 */
[----:B------:R-:W2:Y:S01]  /*221d0*/  LDL.LU R88, [R1+0x11c] ;  /* 0x00011c0001587983 */ /* 0x000ea20000300800 */
[----:B------:R-:W-:Y:S01]  /*221e0*/  VIADD R72, R72, UR30 ;  /* 0x0000001e48487c36 */ /* 0x000fe20008000000 */
[----:B----4-:R-:W-:Y:S01]  /*221f0*/  ISETP.LT.AND P5, PT, R2, UR9, !P0 ;  /* 0x0000000902007c0c */ /* 0x010fe2000c7a1270 */
[----:B------:R-:W-:Y:S01]  /*22200*/  VIADD R4, R0, 0x48 ;  /* 0x0000004800047836 */ /* 0x000fe20000000000 */
[----:B------:R-:W-:Y:S01]  /*22210*/  ISETP.LT.AND P6, PT, R3, UR12, !P0 ;  /* 0x0000000c03007c0c */ /* 0x000fe2000c7c1270 */
[----:B------:R-:W1:Y:S01]  /*22220*/  LDCU UR9, c[0x0][0x398] ;  /* 0x00007300ff0977ac */ /* 0x000e620008000800 */
[----:B------:R-:W-:-:S02]  /*22230*/  SHF.R.S32.HI R5, RZ, 0x1f, R72 ;  /* 0x0000001fff057819 */ /* 0x000fc40000011448 */
[-C--:B------:R-:W-:Y:S01]  /*22240*/  IADD3 R6, P4, PT, R72, R69.reuse, RZ ;  /* 0x0000004548067210 */ /* 0x080fe20007f9e0ff */
[----:B------:R-:W4:Y:S01]  /*22250*/  LDCU UR12, c[0x0][0x398] ;  /* 0x00007300ff0c77ac */ /* 0x000f220008000800 */
[----:B------:R-:W-:Y:S02]  /*22260*/  ISETP.GE.AND P0, PT, R4, UR6, PT ;  /* 0x0000000604007c0c */ /* 0x000fe4000bf06270 */
[----:B------:R-:W-:Y:S01]  /*22270*/  F2FP.SATFINITE.E5M2.F32.PACK_AB_MERGE_C R9, R9, R8, RZ ;  /* 0x000000080909723e */ /* 0x000fe200048060ff */
[C---:B------:R-:W-:Y:S01]  /*22280*/  IMAD.X R7, R5.reuse, 0x1, R68, P4 ;  /* 0x0000000105077824 */ /* 0x040fe200020e0644 */
[----:B------:R-:W-:Y:S01]  /*22290*/  IADD3 R4, P4, PT, R72, R70, RZ ;  /* 0x0000004648047210 */ /* 0x000fe20007f9e0ff */
[----:B------:R-:W-:Y:S01]  /*222a0*/  VIADD R8, R0, 0x49 ;  /* 0x0000004900087836 */ /* 0x000fe20000000000 */
[----:B------:R-:W1:Y:S03]  /*222b0*/  LDCU UR6, c[0x0][0x398] ;  /* 0x00007300ff0677ac */ /* 0x000e660008000800 */
[----:B------:R-:W-:Y:S01]  /*222c0*/  IMAD.X R5, R5, 0x1, R71, P4 ;  /* 0x0000000105057824 */ /* 0x000fe200020e0647 */
[----:B0-----:R-:W-:Y:S01]  /*222d0*/  ISETP.GE.AND P4, PT, R8, UR4, PT ;  /* 0x0000000408007c0c */ /* 0x001fe2000bf86270 */
[----:B------:R-:W-:Y:S01]  /*222e0*/  VIADD R8, R72, UR30 ;  /* 0x0000001e48087c36 */ /* 0x000fe20008000000 */
[----:B------:R0:W-:Y:S01]  /*222f0*/  @P5 STG.E.U8 desc[UR24][R6.64], R73 ;  /* 0x0000004906005986 */ /* 0x0001e2000c101118 */
[----:B-----5:R-:W-:Y:S01]  /*22300*/  ISETP.LT.AND P5, PT, R2, UR10, !P3 ;  /* 0x0000000a02007c0c */ /* 0x020fe2000dfa1270 */
[----:B------:R-:W5:Y:S02]  /*22310*/  LDCU UR10, c[0x0][0x398] ;  /* 0x00007300ff0a77ac */ /* 0x000f640008000800 */
[----:B------:R1:W-:Y:S01]  /*22320*/  @P6 STG.E.U8 desc[UR24][R4.64], R9 ;  /* 0x0000000904006986 */ /* 0x0003e2000c101118 */
[----:B------:R-:W-:Y:S01]  /*22330*/  PRMT R72, R73, 0x9910, RZ ;  /* 0x0000991049487816 */ /* 0x000fe200000000ff */
[----:B------:R-:W2:Y:S01]  /*22340*/  LDCU UR4, c[0x0][0x39c] ;  /* 0x00007380ff0477ac */ /* 0x000ea20008000800 */
[----:B0-----:R-:W-:-:S02]  /*22350*/  IADD3 R6, P6, PT, R8, R69, RZ ;  /* 0x0000004508067210 */ /* 0x001fc40007fde0ff */
[----:B-1----:R-:W-:Y:S02]  /*22360*/  SHF.R.S32.HI R5, RZ, 0x1f, R8 ;  /* 0x0000001fff057819 */ /* 0x002fe40000011408 */
[----:B------:R-:W-:-:S03]  /*22370*/  SHF.R.S32.HI R72, RZ, 0x8, R72 ;  /* 0x00000008ff487819 */ /* 0x000fc60000011448 */
[----:B------:R-:W-:-:S05]  /*22380*/  IMAD.X R7, R5, 0x1, R68, P6 ;  /* 0x0000000105077824 */ /* 0x000fca00030e0644 */
[----:B------:R2:W-:Y:S02]  /*22390*/  @P5 STG.E.U8 desc[UR24][R6.64], R72 ;  /* 0x0000004806005986 */ /* 0x0005e4000c101118 */
[----:B--2---:R-:W-:Y:S02]  /*223a0*/  F2FP.SATFINITE.E5M2.F32.PACK_AB_MERGE_C R72, R88, R85, RZ ;  /* 0x000000555848723e */ /* 0x004fe400048060ff */
[----:B------:R-:W2:Y:S04]  /*223b0*/  LDL.LU R85, [R1+0x120] ;  /* 0x0001200001557983 */ /* 0x000ea80000300800 */
[----:B------:R-:W2:Y:S01]  /*223c0*/  LDL.LU R88, [R1+0x124] ;  /* 0x0001240001587983 */ /* 0x000ea20000300800 */
[----:B------:R-:W-:Y:S01]  /*223d0*/  ISETP.LT.AND P3, PT, R3, UR6, !P3 ;  /* 0x0000000603007c0c */ /* 0x000fe2000df61270 */
[----:B------:R-:W0:Y:S01]  /*223e0*/  LDCU UR6, c[0x0][0x39c] ;  /* 0x00007380ff0677ac */ /* 0x000e220008000800 */
[----:B------:R-:W-:-:S02]  /*223f0*/  IADD3 R4, P6, PT, R8, R70, RZ ;  /* 0x0000004608047210 */ /* 0x000fc40007fde0ff */
[----:B------:R-:W-:Y:S01]  /*22400*/  PRMT R9, R9, 0x9910, RZ ;  /* 0x0000991009097816 */ /* 0x000fe200000000ff */
[----:B------:R-:W-:Y:S02]  /*22410*/  VIADD R8, R8, UR30 ;  /* 0x0000001e08087c36 */ /* 0x000fe40008000000 */
[----:B------:R-:W-:Y:S01]  /*22420*/  IMAD.X R5, R5, 0x1, R71, P6 ;  /* 0x0000000105057824 */ /* 0x000fe200030e0647 */
[----:B------:R-:W-:Y:S02]  /*22430*/  SHF.R.S32.HI R9, RZ, 0x8, R9 ;  /* 0x00000008ff097819 */ /* 0x000fe40000011409 */
[----:B------:R-:W-:Y:S01]  /*22440*/  ISETP.LT.AND P5, PT, R2, UR9, !P2 ;  /* 0x0000000902007c0c */ /* 0x000fe2000d7a1270 */
[----:B------:R-:W1:Y:S02]  /*22450*/  LDCU UR9, c[0x0][0x398] ;  /* 0x00007300ff0977ac */ /* 0x000e640008000800 */
[----:B------:R0:W-:Y:S01]  /*22460*/  @P3 STG.E.U8 desc[UR24][R4.64], R9 ;  /* 0x0000000904003986 */ /* 0x0001e2000c101118 */
[----:B----4-:R-:W-:Y:S01]  /*22470*/  ISETP.LT.AND P3, PT, R3, UR12, !P2 ;  /* 0x0000000c03007c0c */ /* 0x010fe2000d761270 */
[----:B------:R-:W4:Y:S01]  /*22480*/  LDCU UR12, c[0x0][0x398] ;  /* 0x00007300ff0c77ac */ /* 0x000f220008000800 */
[----:B------:R-:W-:-:S02]  /*22490*/  IADD3 R6, P2, PT, R8, R69, RZ ;  /* 0x0000004508067210 */ /* 0x000fc40007f5e0ff */
[----:B0-----:R-:W-:Y:S02]  /*224a0*/  SHF.R.S32.HI R5, RZ, 0x1f, R8 ;  /* 0x0000001fff057819 */ /* 0x001fe40000011408 */
[----:B------:R-:W-:-:S03]  /*224b0*/  IADD3 R4, P6, PT, R8, R70, RZ ;  /* 0x0000004608047210 */ /* 0x000fc60007fde0ff */
[----:B------:R-:W-:Y:S01]  /*224c0*/  IMAD.X R7, R5, 0x1, R68, P2 ;  /* 0x0000000105077824 */ /* 0x000fe200010e0644 */
[----:B------:R-:W-:Y:S01]  /*224d0*/  F2FP.SATFINITE.E5M2.F32.PACK_AB_MERGE_C R10, R11, R10, RZ ;  /* 0x0000000a0b0a723e */ /* 0x000fe200048060ff */
[----:B------:R-:W-:Y:S02]  /*224e0*/  IMAD.X R5, R5, 0x1, R71, P6 ;  /* 0x0000000105057824 */ /* 0x000fe400030e0647 */
[----:B------:R-:W-:Y:S01]  /*224f0*/  VIADD R8, R8, UR30 ;  /* 0x0000001e08087c36 */ /* 0x000fe20008000000 */
[----:B------:R0:W-:Y:S01]  /*22500*/  @P5 STG.E.U8 desc[UR24][R6.64], R72 ;  /* 0x0000004806005986 */ /* 0x0001e2000c101118 */
[----:B-----5:R-:W-:Y:S01]  /*22510*/  ISETP.LT.AND P5, PT, R2, UR10, !P1 ;  /* 0x0000000a02007c0c */ /* 0x020fe2000cfa1270 */
[----:B------:R-:W-:Y:S01]  /*22520*/  VIADD R9, R0, 0x4a ;  /* 0x0000004a00097836 */ /* 0x000fe20000000000 */
[----:B------:R-:W-:Y:S01]  /*22530*/  PRMT R11, R10, 0x9910, RZ ;  /* 0x000099100a0b7816 */ /* 0x000fe200000000ff */
[----:B------:R5:W-:Y:S01]  /*22540*/  @P3 STG.E.U8 desc[UR24][R4.64], R10 ;  /* 0x0000000a04003986 */ /* 0x000be2000c101118 */
[----:B------:R-:W-:Y:S01]  /*22550*/  ISETP.LT.AND P3, PT, R3, UR14, !P1 ;  /* 0x0000000e03007c0c */ /* 0x000fe2000cf61270 */
[----:B------:R-:W1:Y:S01]  /*22560*/  LDCU UR10, c[0x0][0x398] ;  /* 0x00007300ff0a77ac */ /* 0x000e620008000800 */
[----:B0-----:R-:W-:Y:S01]  /*22570*/  PRMT R72, R72, 0x9910, RZ ;  /* 0x0000991048487816 */ /* 0x001fe200000000ff */
[----:B------:R-:W0:Y:S01]  /*22580*/  LDCU UR14, c[0x0][0x398] ;  /* 0x00007300ff0e77ac */ /* 0x000e220008000800 */
[----:B------:R-:W-:-:S02]  /*22590*/  IADD3 R6, P1, PT, R8, R69, RZ ;  /* 0x0000004508067210 */ /* 0x000fc40007f3e0ff */
[----:B-----5:R-:W-:Y:S01]  /*225a0*/  SHF.R.S32.HI R5, RZ, 0x1f, R8 ;  /* 0x0000001fff057819 */ /* 0x020fe20000011408 */
[----:B------:R-:W-:-:S04]  /*225b0*/  IMAD.MOV.U32 R10, RZ, RZ, R72 ;  /* 0x000000ffff0a7224 */ /* 0x000fc800078e0048 */
[----:B------:R-:W-:Y:S01]  /*225c0*/  IMAD.X R7, R5, 0x1, R68, P1 ;  /* 0x0000000105077824 */ /* 0x000fe200008e0644 */
[----:B------:R-:W-:-:S05]  /*225d0*/  SHF.R.S32.HI R10, RZ, 0x8, R10 ;  /* 0x00000008ff0a7819 */ /* 0x000fca000001140a */
[----:B------:R2:W-:Y:S02]  /*225e0*/  @P5 STG.E.U8 desc[UR24][R6.64], R10 ;  /* 0x0000000a06005986 */ /* 0x0005e4000c101118 */
[----:B--2---:R-:W-:Y:S02]  /*225f0*/  F2FP.SATFINITE.E5M2.F32.PACK_AB_MERGE_C R10, R88, R85, RZ ;  /* 0x00000055580a723e */ /* 0x004fe400048060ff */
[----:B------:R-:W2:Y:S04]  /*22600*/  LDL.LU R85, [R1+0x128] ;  /* 0x0001280001557983 */ /* 0x000ea80000300800 */
[----:B------:R-:W2:Y:S01]  /*22610*/  LDL.LU R88, [R1+0x12c] ;  /* 0x00012c0001587983 */ /* 0x000ea20000300800 */
[----:B------:R-:W-:Y:S01]  /*22620*/  ISETP.GE.AND P2, PT, R9, UR4, PT ;  /* 0x0000000409007c0c */ /* 0x000fe2000bf46270 */
[----:B------:R-:W5:Y:S01]  /*22630*/  LDCU UR4, c[0x0][0x39c] ;  /* 0x00007380ff0477ac */ /* 0x000f620008000800 */
[----:B------:R-:W-:Y:S01]  /*22640*/  VIADD R9, R0, 0x4b ;  /* 0x0000004b00097836 */ /* 0x000fe20000000000 */
[C---:B------:R-:W-:Y:S01]  /*22650*/  IADD3 R4, P6, PT, R8.reuse, R70, RZ ;  /* 0x0000004608047210 */ /* 0x040fe20007fde0ff */
[----:B------:R-:W-:-:S04]  /*22660*/  VIADD R8, R8, UR30 ;  /* 0x0000001e08087c36 */ /* 0x000fc80008000000 */
[----:B------:R-:W-:Y:S01]  /*22670*/  IMAD.X R5, R5, 0x1, R71, P6 ;  /* 0x0000000105057824 */ /* 0x000fe200030e0647 */
[----:B-1----:R-:W-:Y:S01]  /*22680*/  ISETP.LT.AND P5, PT, R2, UR9, !P0 ;  /* 0x0000000902007c0c */ /* 0x002fe2000c7a1270 */
[----:B------:R-:W1:Y:S01]  /*22690*/  LDCU UR9, c[0x0][0x398] ;  /* 0x00007300ff0977ac */ /* 0x000e620008000800 */
[----:B-----5:R-:W-:Y:S01]  /*226a0*/  ISETP.GE.AND P1, PT, R9, UR4, PT ;  /* 0x0000000409007c0c */ /* 0x020fe2000bf26270 */
[----:B------:R-:W5:Y:S01]  /*226b0*/  LDCU UR4, c[0x0][0x39c] ;  /* 0x00007380ff0477ac */ /* 0x000f620008000800 */
[----:B------:R-:W-:-:S05]  /*226c0*/  SHF.R.S32.HI R9, RZ, 0x8, R11 ;  /* 0x00000008ff097819 */ /* 0x000fca000001140b */
[----:B------:R0:W-:Y:S01]  /*226d0*/  @P3 STG.E.U8 desc[UR24][R4.64], R9 ;  /* 0x0000000904003986 */ /* 0x0001e2000c101118 */
[----:B------:R-:W-:Y:S02]  /*226e0*/  IADD3 R6, P3, PT, R8, R69, RZ ;  /* 0x0000004508067210 */ /* 0x000fe40007f7e0ff */
[----:B----4-:R-:W-:Y:S01]  /*226f0*/  ISETP.LT.AND P6, PT, R3, UR12, !P0 ;  /* 0x0000000c03007c0c */ /* 0x010fe2000c7c1270 */
[----:B------:R-:W4:Y:S01]  /*22700*/  LDCU UR12, c[0x0][0x398] ;  /* 0x00007300ff0c77ac */ /* 0x000f220008000800 */
[----:B0-----:R-:W-:Y:S01]  /*22710*/  VIADD R4, R0, 0x4c ;  /* 0x0000004c00047836 */ /* 0x001fe20000000000 */
[----:B------:R-:W-:-:S04]  /*22720*/  SHF.R.S32.HI R5, RZ, 0x1f, R8 ;  /* 0x0000001fff057819 */ /* 0x000fc80000011408 */
[----:B------:R-:W-:Y:S01]  /*22730*/  ISETP.GE.AND P0, PT, R4, UR6, PT ;  /* 0x0000000604007c0c */ /* 0x000fe2000bf06270 */
[----:B------:R-:W-:Y:S01]  /*22740*/  IMAD.X R7, R5, 0x1, R68, P3 ;  /* 0x0000000105077824 */ /* 0x000fe200018e0644 */
[C---:B------:R-:W-:Y:S01]  /*22750*/  IADD3 R4, P3, PT, R8.reuse, R70, RZ ;  /* 0x0000004608047210 */ /* 0x040fe20007f7e0ff */
[----:B------:R-:W-:Y:S01]  /*22760*/  VIADD R8, R8, UR30 ;  /* 0x0000001e08087c36 */ /* 0x000fe20008000000 */
[----:B------:R-:W-:Y:S01]  /*22770*/  F2FP.SATFINITE.E5M2.F32.PACK_AB_MERGE_C R12, R13, R12, RZ ;  /* 0x0000000c0d0c723e */ /* 0x000fe200048060ff */
[----:B------:R-:W0:Y:S02]  /*22780*/  LDCU UR6, c[0x0][0x398] ;  /* 0x00007300ff0677ac */ /* 0x000e240008000800 */
[----:B------:R-:W-:Y:S01]  /*22790*/  IMAD.X R5, R5, 0x1, R71, P3 ;  /* 0x0000000105057824 */ /* 0x000fe200018e0647 */
[----:B------:R1:W-:Y:S01]  /*227a0*/  @P5 STG.E.U8 desc[UR24][R6.64], R10 ;  /* 0x0000000a06005986 */ /* 0x0003e2000c101118 */
[----:B------:R-:W-:Y:S01]  /*227b0*/  ISETP.LT.AND P5, PT, R2, UR10, !P4 ;  /* 0x0000000a02007c0c */ /* 0x000fe2000e7a1270 */
[----:B------:R-:W-:Y:S01]  /*227c0*/  VIADD R9, R0, 0x4d ;  /* 0x0000004d00097836 */ /* 0x000fe20000000000 */
[----:B------:R-:W0:Y:S01]  /*227d0*/  LDCU UR10, c[0x0][0x398] ;  /* 0x00007300ff0a77ac */ /* 0x000e220008000800 */
[----:B------:R3:W-:Y:S01]  /*227e0*/  @P6 STG.E.U8 desc[UR24][R4.64], R12 ;  /* 0x0000000c04006986 */ /* 0x0007e2000c101118 */
[----:B-1----:R-:W-:-:S02]  /*227f0*/  IADD3 R6, P6, PT, R8, R69, RZ ;  /* 0x0000004508067210 */ /* 0x002fc40007fde0ff */
[----:B------:R-:W-:Y:S02]  /*22800*/  PRMT R10, R10, 0x9910, RZ ;  /* 0x000099100a0a7816 */ /* 0x000fe400000000ff */
[----:B---3--:R-:W-:Y:S02]  /*22810*/  SHF.R.S32.HI R5, RZ, 0x1f, R8 ;  /* 0x0000001fff057819 */ /* 0x008fe40000011408 */
[----:B------:R-:W-:-:S03]  /*22820*/  SHF.R.S32.HI R10, RZ, 0x8, R10 ;  /* 0x00000008ff0a7819 */ /* 0x000fc6000001140a */
[----:B------:R-:W-:-:S05]  /*22830*/  IMAD.X R7, R5, 0x1, R68, P6 ;  /* 0x0000000105077824 */ /* 0x000fca00030e0644 */
[----:B------:R2:W-:Y:S02]  /*22840*/  @P5 STG.E.U8 desc[UR24][R6.64], R10 ;  /* 0x0000000a06005986 */ /* 0x0005e4000c101118 */
[----:B--2---:R-:W-:Y:S02]  /*22850*/  F2FP.SATFINITE.E5M2.F32.PACK_AB_MERGE_C R10, R88, R85, RZ ;  /* 0x00000055580a723e */ /* 0x004fe400048060ff */
[----:B------:R-:W2:Y:S04]  /*22860*/  LDL.LU R85, [R1+0x130] ;  /* 0x0001300001557983 */ /* 0x000ea80000300800 */
[----:B------:R-:W2:Y:S01]  /*22870*/  LDL.LU R88, [R1+0x134] ;  /* 0x0001340001587983 */ /* 0x000ea20000300800 */
[----:B0-----:R-:W-:Y:S01]  /*22880*/  ISETP.LT.AND P4, PT, R3, UR6, !P4 ;  /* 0x0000000603007c0c */ /* 0x001fe2000e781270 */
[----:B------:R-:W0:Y:S01]  /*22890*/  LDCU UR6, c[0x0][0x39c] ;  /* 0x00007380ff0677ac */ /* 0x000e220008000800 */
[----:B-----5:R-:W-:-:S02]  /*228a0*/  ISETP.GE.AND P3, PT, R9, UR4, PT ;  /* 0x0000000409007c0c */ /* 0x020fc4000bf66270 */
[----:B------:R-:W-:Y:S02]  /*228b0*/  IADD3 R4, P6, PT, R8, R70, RZ ;  /* 0x0000004608047210 */ /* 0x000fe40007fde0ff */
[----:B------:R-:W-:Y:S01]  /*228c0*/  PRMT R9, R12, 0x9910, RZ ;  /* 0x000099100c097816 */ /* 0x000fe200000000ff */
[----:B------:R-:W-:Y:S01]  /*228d0*/  VIADD R8, R8, UR30 ;  /* 0x0000001e08087c36 */ /* 0x000fe20008000000 */
[----:B------:R-:W-:Y:S01]  /*228e0*/  ISETP.LT.AND P5, PT, R2, UR9, !P2 ;  /* 0x0000000902007c0c */ /* 0x000fe2000d7a1270 */
[----:B------:R-:W-:Y:S01]  /*228f0*/  IMAD.X R5, R5, 0x1, R71, P6 ;  /* 0x0000000105057824 */ /* 0x000fe200030e0647 */
[----:B------:R-:W-:Y:S01]  /*22900*/  SHF.R.S32.HI R9, RZ, 0x8, R9 ;  /* 0x00000008ff097819 */ /* 0x000fe20000011409 */
[----:B------:R-:W1:Y:S04]  /*22910*/  LDCU UR4, c[0x0][0x39c] ;  /* 0x00007380ff0477ac */ /* 0x000e680008000800 */
[----:B------:R3:W-:Y:S01]  /*22920*/  @P4 STG.E.U8 desc[UR24][R4.64], R9 ;  /* 0x0000000904004986 */ /* 0x0007e2000c101118 */
[----:B----4-:R-:W-:Y:S01]  /*22930*/  ISETP.LT.AND P4, PT, R3, UR12, !P2 ;  /* 0x0000000c03007c0c */ /* 0x010fe2000d781270 */
[----:B------:R-:W4:Y:S01]  /*22940*/  LDCU UR9, c[0x0][0x398] ;  /* 0x00007300ff0977ac */ /* 0x000f220008000800 */
[----:B------:R-:W-:-:S02]  /*22950*/  IADD3 R6, P2, PT, R8, R69, RZ ;  /* 0x0000004508067210 */ /* 0x000fc40007f5e0ff */
[----:B------:R-:W-:Y:S01]  /*22960*/  F2FP.SATFINITE.E5M2.F32.PACK_AB_MERGE_C R14, R15, R14, RZ ;  /* 0x0000000e0f0e723e */ /* 0x000fe200048060ff */
[----:B------:R-:W5:Y:S01]  /*22970*/  LDCU UR12, c[0x0][0x398] ;  /* 0x00007300ff0c77ac */ /* 0x000f620008000800 */
[----:B---3--:R-:W-:Y:S02]  /*22980*/  SHF.R.S32.HI R5, RZ, 0x1f, R8 ;  /* 0x0000001fff057819 */ /* 0x008fe40000011408 */
[----:B------:R-:W-:-:S03]  /*22990*/  IADD3 R4, P6, PT, R8, R70, RZ ;  /* 0x0000004608047210 */ /* 0x000fc60007fde0ff */
[C---:B------:R-:W-:Y:S02]  /*229a0*/  IMAD.X R7, R5.reuse, 0x1, R68, P2 ;  /* 0x0000000105077824 */ /* 0x040fe400010e0644 */
[----:B------:R-:W-:Y:S02]  /*229b0*/  IMAD.X R5, R5, 0x1, R71, P6 ;  /* 0x0000000105057824 */ /* 0x000fe400030e0647 */
[----:B------:R-:W-:Y:S01]  /*229c0*/  VIADD R8, R8, UR30 ;  /* 0x0000001e08087c36 */ /* 0x000fe20008000000 */
[----:B------:R3:W-:Y:S01]  /*229d0*/  @P5 STG.E.U8 desc[UR24][R6.64], R10 ;  /* 0x0000000a06005986 */ /* 0x0007e2000c101118 */
[----:B------:R-:W-:Y:S01]  /*229e0*/  ISETP.LT.AND P5, PT, R2, UR10, !P1 ;  /* 0x0000000a02007c0c */ /* 0x000fe2000cfa1270 */
[----:B------:R-:W-:Y:S01]  /*229f0*/  VIADD R9, R0, 0x4e ;  /* 0x0000004e00097836 */ /* 0x000fe20000000000 */
[----:B------:R-:W-:Y:S01]  /*22a00*/  PRMT R11, R14, 0x9910, RZ ;  /* 0x000099100e0b7816 */ /* 0x000fe200000000ff */
[----:B------:R0:W-:Y:S01]  /*22a10*/  @P4 STG.E.U8 desc[UR24][R4.64], R14 ;  /* 0x0000000e04004986 */ /* 0x0001e2000c101118 */
[----:B------:R-:W-:Y:S01]  /*22a20*/  ISETP.LT.AND P4, PT, R3, UR14, !P1 ;  /* 0x0000000e03007c0c */ /* 0x000fe2000cf81270 */
[----:B------:R-:W1:Y:S01]  /*22a30*/  LDCU UR10, c[0x0][0x398] ;  /* 0x00007300ff0a77ac */ /* 0x000e620008000800 */
[----:B---3--:R-:W-:Y:S01]  /*22a40*/  PRMT R10, R10, 0x9910, RZ ;  /* 0x000099100a0a7816 */ /* 0x008fe200000000ff */
[----:B------:R-:W3:Y:S01]  /*22a50*/  LDCU UR14, c[0x0][0x398] ;  /* 0x00007300ff0e77ac */ /* 0x000ee20008000800 */
[----:B------:R-:W-:-:S02]  /*22a60*/  IADD3 R6, P1, PT, R8, R69, RZ ;  /* 0x0000004508067210 */ /* 0x000fc40007f3e0ff */
[----:B0-----:R-:W-:Y:S02]  /*22a70*/  SHF.R.S32.HI R5, RZ, 0x1f, R8 ;  /* 0x0000001fff057819 */ /* 0x001fe40000011408 */
[----:B------:R-:W-:-:S03]  /*22a80*/  SHF.R.S32.HI R10, RZ, 0x8, R10 ;  /* 0x00000008ff0a7819 */ /* 0x000fc6000001140a */
[----:B------:R-:W-:-:S05]  /*22a90*/  IMAD.X R7, R5, 0x1, R68, P1 ;  /* 0x0000000105077824 */ /* 0x000fca00008e0644 */
[----:B------:R2:W-:Y:S02]  /*22aa0*/  @P5 STG.E.U8 desc[UR24][R6.64], R10 ;  /* 0x0000000a06005986 */ /* 0x0005e4000c101118 */
[----:B--2---:R-:W-:Y:S02]  /*22ab0*/  F2FP.SATFINITE.E5M2.F32.PACK_AB_MERGE_C R10, R88, R85, RZ ;  /* 0x00000055580a723e */ /* 0x004fe400048060ff */
[----:B------:R-:W2:Y:S04]  /*22ac0*/  LDL.LU R85, [R1+0x138] ;  /* 0x0001380001557983 */ /* 0x000ea80000300800 */
[----:B------:R-:W2:Y:S01]  /*22ad0*/  LDL.LU R88, [R1+0x13c] ;  /* 0x00013c0001587983 */ /* 0x000ea20000300800 */
[----:B-1----:R-:W-:Y:S01]  /*22ae0*/  ISETP.GE.AND P2, PT, R9, UR4, PT ;  /* 0x0000000409007c0c */ /* 0x002fe2000bf46270 */
[----:B------:R-:W0:Y:S01]  /*22af0*/  LDCU UR4, c[0x0][0x39c] ;  /* 0x00007380ff0477ac */ /* 0x000e220008000800 */
[----:B------:R-:W-:Y:S01]  /*22b00*/  VIADD R9, R0, 0x4f ;  /* 0x0000004f00097836 */ /* 0x000fe20000000000 */
[C---:B------:R-:W-:Y:S01]  /*22b10*/  IADD3 R4, P6, PT, R8.reuse, R70, RZ ;  /* 0x0000004608047210 */ /* 0x040fe20007fde0ff */
[----:B------:R-:W-:-:S04]  /*22b20*/  VIADD R8, R8, UR30 ;  /* 0x0000001e08087c36 */ /* 0x000fc80008000000 */
[----:B------:R-:W-:Y:S01]  /*22b30*/  IMAD.X R5, R5, 0x1, R71, P6 ;  /* 0x0000000105057824 */ /* 0x000fe200030e0647 */
[----:B----4-:R-:W-:Y:S01]  /*22b40*/  ISETP.LT.AND P5, PT, R2, UR9, !P0 ;  /* 0x0000000902007c0c */ /* 0x010fe2000c7a1270 */
[----:B------:R-:W1:Y:S01]  /*22b50*/  LDCU UR9, c[0x0][0x398] ;  /* 0x00007300ff0977ac */ /* 0x000e620008000800 */
[----:B0-----:R-:W-:Y:S01]  /*22b60*/  ISETP.GE.AND P1, PT, R9, UR4, PT ;  /* 0x0000000409007c0c */ /* 0x001fe2000bf26270 */
[----:B------:R-:W0:Y:S01]  /*22b70*/  LDCU UR4, c[0x0][0x39c] ;  /* 0x00007380ff0477ac */ /* 0x000e220008000800 */
[----:B------:R-:W-:-:S05]  /*22b80*/  SHF.R.S32.HI R9, RZ, 0x8, R11 ;  /* 0x00000008ff097819 */ /* 0x000fca000001140b */
[----:B------:R4:W-:Y:S01]  /*22b90*/  @P4 STG.E.U8 desc[UR24][R4.64], R9 ;  /* 0x0000000904004986 */ /* 0x0009e2000c101118 */
[----:B------:R-:W-:Y:S02]  /*22ba0*/  IADD3 R6, P4, PT, R8, R69, RZ ;  /* 0x0000004508067210 */ /* 0x000fe40007f9e0ff */
[----:B-----5:R-:W-:Y:S01]  /*22bb0*/  ISETP.LT.AND P6, PT, R3, UR12, !P0 ;  /* 0x0000000c03007c0c */ /* 0x020fe2000c7c1270 */
[----:B------:R-:W5:Y:S01]  /*22bc0*/  LDCU UR12, c[0x0][0x398] ;  /* 0x00007300ff0c77ac */ /* 0x000f620008000800 */
[----:B----4-:R-:W-:Y:S01]  /*22bd0*/  VIADD R4, R0, 0x50 ;  /* 0x0000005000047836 */ /* 0x010fe20000000000 */
[----:B------:R-:W-:-:S04]  /*22be0*/  SHF.R.S32.HI R5, RZ, 0x1f, R8 ;  /* 0x0000001fff057819 */ /* 0x000fc80000011408 */
[----:B------:R-:W-:Y:S01]  /*22bf0*/  ISETP.GE.AND P0, PT, R4, UR6, PT ;  /* 0x0000000604007c0c */ /* 0x000fe2000bf06270 */
[----:B------:R-:W-:Y:S01]  /*22c00*/  IMAD.X R7, R5, 0x1, R68, P4 ;  /* 0x0000000105077824 */ /* 0x000fe200020e0644 */
[C---:B------:R-:W-:Y:S01]  /*22c10*/  IADD3 R4, P4, PT, R8.reuse, R70, RZ ;  /* 0x0000004608047210 */ /* 0x040fe20007f9e0ff */
[----:B------:R-:W-:Y:S01]  /*22c20*/  VIADD R8, R8, UR30 ;  /* 0x0000001e08087c36 */ /* 0x000fe20008000000 */
[----:B------:R-:W-:Y:S01]  /*22c30*/  F2FP.SATFINITE.E5M2.F32.PACK_AB_MERGE_C R16, R17, R16, RZ ;  /* 0x000000101110723e */ /* 0x000fe200048060ff */
[----:B------:R-:W4:Y:S02]  /*22c40*/  LDCU UR6, c[0x0][0x398] ;  /* 0x00007300ff0677ac */ /* 0x000f240008000800 */
        /* <DEDUP_REMOVED lines=15> */
[----:B----4-:R-:W-:Y:S01]  /*22d40*/  ISETP.LT.AND P3, PT, R3, UR6, !P3 ;  /* 0x0000000603007c0c */ /* 0x010fe2000df61270 */
[----:B------:R-:W0:Y:S01]  /*22d50*/  LDCU UR6, c[0x0][0x39c] ;  /* 0x00007380ff0677ac */ /* 0x000e220008000800 */
[----:B------:R-:W-:-:S02]  /*22d60*/  ISETP.GE.AND P4, PT, R9, UR4, PT ;  /* 0x0000000409007c0c */ /* 0x000fc4000bf86270 */
[----:B------:R-:W-:Y:S02]  /*22d70*/  IADD3 R4, P6, PT, R8, R70, RZ ;  /* 0x0000004608047210 */ /* 0x000fe40007fde0ff */
[----:B------:R-:W-:Y:S01]  /*22d80*/  PRMT R9, R16, 0x9910, RZ ;  /* 0x0000991010097816 */ /* 0x000fe200000000ff */
[----:B------:R-:W-:Y:S01]  /*22d90*/  VIADD R8, R8, UR30 ;  /* 0x0000001e08087c36 */ /* 0x000fe20008000000 */
[----:B-1----:R-:W-:Y:S01]  /*22da0*/  ISETP.LT.AND P5, PT, R2, UR9, !P2 ;  /* 0x0000000902007c0c */ /* 0x002fe2000d7a1270 */
[----:B------:R-:W-:Y:S01]  /*22db0*/  IMAD.X R5, R5, 0x1, R71, P6 ;  /* 0x0000000105057824 */ /* 0x000fe200030e0647 */
[----:B------:R-:W-:Y:S01]  /*22dc0*/  SHF.R.S32.HI R9, RZ, 0x8, R9 ;  /* 0x00000008ff097819 */ /* 0x000fe20000011409 */
[----:B------:R-:W1:Y:S04]  /*22dd0*/  LDCU UR4, c[0x0][0x39c] ;  /* 0x00007380ff0477ac */ /* 0x000e680008000800 */
[----:B------:R3:W-:Y:S01]  /*22de0*/  @P3 STG.E.U8 desc[UR24][R4.64], R9 ;  /* 0x0000000904003986 */ /* 0x0007e2000c101118 */
[----:B-----5:R-:W-:Y:S01]  /*22df0*/  ISETP.LT.AND P3, PT, R3, UR12, !P2 ;  /* 0x0000000c03007c0c */ /* 0x020fe2000d761270 */
        /* <DEDUP_REMOVED lines=143> */
[----:B------:R-:W-:Y:S01]  /*236f0*/  IADD3 R4, P6, PT, R8, R70, RZ ;  /* 0x0000004608047210 */ /* 0x000fe20007fde0ff */
[----:B------:R-:W3:Y:S01]  /*23700*/  LDCU UR4, c[0x0][0x39c] ;  /* 0x00007380ff0477ac */ /* 0x000ee20008000800 */
[----:B------:R-:W-:Y:S01]  /*23710*/  PRMT R9, R24, 0x9910, RZ ;  /* 0x0000991018097816 */ /* 0x000fe200000000ff */
[----:B------:R-:W-:Y:S02]  /*23720*/  VIADD R8, R8, UR30 ;  /* 0x0000001e08087c36 */ /* 0x000fe40008000000 */
[----:B------:R-:W-:Y:S01]  /*23730*/  IMAD.X R5, R5, 0x1, R71, P6 ;  /* 0x0000000105057824 */ /* 0x000fe200030e0647 */
[----:B------:R-:W-:Y:S02]  /*23740*/  SHF.R.S32.HI R9, RZ, 0x8, R9 ;  /* 0x00000008ff097819 */ /* 0x000fe40000011409 */
[----:B-1----:R-:W-:Y:S01]  /*23750*/  ISETP.LT.AND P5, PT, R2, UR9, !P2 ;  /* 0x0000000902007c0c */ /* 0x002fe2000d7a1270 */
[----:B------:R-:W1:Y:S02]  /*23760*/  LDCU UR9, c[0x0][0x398] ;  /* 0x00007300ff0977ac */ /* 0x000e640008000800 */
[----:B------:R4:W-:Y:S01]  /*23770*/  @P3 STG.E.U8 desc[UR24][R4.64], R9 ;  /* 0x0000000904003986 */ /* 0x0009e2000c101118 */
[----:B-----5:R-:W-:Y:S01]  /*23780*/  ISETP.LT.AND P3, PT, R3, UR12, !P2 ;  /* 0x0000000c03007c0c */ /* 0x020fe2000d761270 */
[----:B------:R-:W5:Y:S01]  /*23790*/  LDCU UR12, c[0x0][0x398] ;  /* 0x00007300ff0c77ac */ /* 0x000f620008000800 */
[----:B------:R-:W-:-:S02]  /*237a0*/  IADD3 R6, P2, PT, R8, R69, RZ ;  /* 0x0000004508067210 */ /* 0x000fc40007f5e0ff */
[----:B----4-:R-:W-:Y:S01]  /*237b0*/  SHF.R.S32.HI R5, RZ, 0x1f, R8 ;  /* 0x0000001fff057819 */ /* 0x010fe20000011408 */
[----:B------:R-:W-:Y:S01]  /*237c0*/  VIADD R9, R0, 0x5a ;  /* 0x0000005a00097836 */ /* 0x000fe20000000000 */
[----:B------:R-:W-:-:S03]  /*237d0*/  IADD3 R4, P6, PT, R8, R70, RZ ;  /* 0x0000004608047210 */ /* 0x000fc60007fde0ff */
[----:B------:R-:W-:Y:S01]  /*237e0*/  IMAD.X R7, R5, 0x1, R68, P2 ;  /* 0x0000000105077824 */ /* 0x000fe200010e0644 */
[----:B---3--:R-:W-:Y:S01]  /*237f0*/  ISETP.GE.AND P2, PT, R9, UR4, PT ;  /* 0x0000000409007c0c */ /* 0x008fe2000bf46270 */
[----:B------:R-:W3:Y:S01]  /*23800*/  LDCU UR4, c[0x0][0x39c] ;  /* 0x00007380ff0477ac */ /* 0x000ee20008000800 */
[----:B------:R-:W-:Y:S01]  /*23810*/  IMAD.X R5, R5, 0x1, R71, P6 ;  /* 0x0000000105057824 */ /* 0x000fe200030e0647 */
[----:B------:R-:W-:Y:S01]  /*23820*/  F2FP.SATFINITE.E5M2.F32.PACK_AB_MERGE_C R26, R27, R26, RZ ;  /* 0x0000001a1b1a723e */ /* 0x000fe200048060ff */
[----:B------:R-:W-:Y:S01]  /*23830*/  VIADD R8, R8, UR30 ;  /* 0x0000001e08087c36 */ /* 0x000fe20008000000 */
[----:B------:R4:W-:Y:S01]  /*23840*/  @P5 STG.E.U8 desc[UR24][R6.64], R10 ;  /* 0x0000000a06005986 */ /* 0x0009e2000c101118 */
[----:B------:R-:W-:Y:S01]  /*23850*/  ISETP.LT.AND P5, PT, R2, UR10, !P1 ;  /* 0x0000000a02007c0c */ /* 0x000fe2000cfa1270 */
[----:B------:R-:W-:Y:S01]  /*23860*/  VIADD R9, R0, 0x5b ;  /* 0x0000005b00097836 */ /* 0x000fe20000000000 */
[----:B------:R-:W-:Y:S01]  /*23870*/  PRMT R11, R26, 0x9910, RZ ;  /* 0x000099101a0b7816 */ /* 0x000fe200000000ff */
[----:B------:R0:W-:Y:S01]  /*23880*/  @P3 STG.E.U8 desc[UR24][R4.64], R26 ;  /* 0x0000001a04003986 */ /* 0x0001e2000c101118 */
[----:B------:R-:W-:Y:S01]  /*23890*/  ISETP.LT.AND P3, PT, R3, UR14, !P1 ;  /* 0x0000000e03007c0c */ /* 0x000fe2000cf61270 */
[----:B------:R-:W-:Y:S01]  /*238a0*/  VIADD R12, R0, 0x5c ;  /* 0x0000005c000c7836 */ /* 0x000fe20000000000 */
[----:B------:R-:W1:Y:S01]  /*238b0*/  LDCU UR10, c[0x0][0x398] ;  /* 0x00007300ff0a77ac */ /* 0x000e620008000800 */
[----:B------:R-:W-:Y:S01]  /*238c0*/  F2FP.SATFINITE.E5M2.F32.PACK_AB_MERGE_C R29, R29, R28, RZ ;  /* 0x0000001c1d1d723e */ /* 0x000fe200048060ff */
[----:B------:R-:W1:Y:S01]  /*238d0*/  LDCU UR14, c[0x0][0x398] ;  /* 0x00007300ff0e77ac */ /* 0x000e620008000800 */
[----:B----4-:R-:W-:-:S02]  /*238e0*/  IADD3 R6, P1, PT, R8, R69, RZ ;  /* 0x0000004508067210 */ /* 0x010fc40007f3e0ff */
[----:B------:R-:W-:Y:S02]  /*238f0*/  PRMT R10, R10, 0x9910, RZ ;  /* 0x000099100a0a7816 */ /* 0x000fe400000000ff */
[----:B0-----:R-:W-:Y:S02]  /*23900*/  SHF.R.S32.HI R5, RZ, 0x1f, R8 ;  /* 0x0000001fff057819 */ /* 0x001fe40000011408 */
[C---:B------:R-:W-:Y:S02]  /*23910*/  IADD3 R4, P6, PT, R8.reuse, R70, RZ ;  /* 0x0000004608047210 */ /* 0x040fe40007fde0ff */
[----:B------:R-:W-:Y:S01]  /*23920*/  SHF.R.S32.HI R10, RZ, 0x8, R10 ;  /* 0x00000008ff0a7819 */ /* 0x000fe2000001140a */
[----:B------:R-:W-:Y:S01]  /*23930*/  IMAD.X R7, R5, 0x1, R68, P1 ;  /* 0x0000000105077824 */ /* 0x000fe200008e0644 */
[----:B---3--:R-:W-:Y:S01]  /*23940*/  ISETP.GE.AND P1, PT, R9, UR4, PT ;  /* 0x0000000409007c0c */ /* 0x008fe2000bf26270 */
[----:B------:R-:W-:Y:S01]  /*23950*/  IMAD.X R5, R5, 0x1, R71, P6 ;  /* 0x0000000105057824 */ /* 0x000fe200030e0647 */
[----:B------:R-:W-:Y:S01]  /*23960*/  SHF.R.S32.HI R9, RZ, 0x8, R11 ;  /* 0x00000008ff097819 */ /* 0x000fe2000001140b */
[----:B------:R-:W-:Y:S01]  /*23970*/  VIADD R8, R8, UR30 ;  /* 0x0000001e08087c36 */ /* 0x000fe20008000000 */
[----:B------:R-:W-:Y:S01]  /*23980*/  @P5 STG.E.U8 desc[UR24][R6.64], R10 ;  /* 0x0000000a06005986 */ /* 0x000fe2000c101118 */
[----:B------:R-:W0:Y:S03]  /*23990*/  LDCU UR4, c[0x0][0x39c] ;  /* 0x00007380ff0477ac */ /* 0x000e260008000800 */
[----:B------:R2:W-:Y:S02]  /*239a0*/  @P3 STG.E.U8 desc[UR24][R4.64], R9 ;  /* 0x0000000904003986 */ /* 0x0005e4000c101118 */
[----:B--2---:R-:W-:-:S02]  /*239b0*/  F2FP.SATFINITE.E5M2.F32.PACK_AB_MERGE_C R9, R88, R85, RZ ;  /* 0x000000555809723e */ /* 0x004fc400048060ff */
[----:B------:R-:W2:Y:S04]  /*239c0*/  LDL.LU R85, [R1+0x168] ;  /* 0x0001680001557983 */ /* 0x000ea80000300800 */
[----:B------:R-:W2:Y:S01]  /*239d0*/  LDL.LU R88, [R1+0x16c] ;  /* 0x00016c0001587983 */ /* 0x000ea20000300800 */
[----:B-1----:R-:W-:Y:S02]  /*239e0*/  ISETP.LT.AND P5, PT, R2, UR9, !P0 ;  /* 0x0000000902007c0c */ /* 0x002fe4000c7a1270 */
[----:B------:R-:W-:Y:S02]  /*239f0*/  SHF.R.S32.HI R11, RZ, 0x1f, R8 ;  /* 0x0000001fff0b7819 */ /* 0x000fe40000011408 */
[----:B-----5:R-:W-:Y:S01]  /*23a00*/  ISETP.LT.AND P6, PT, R3, UR12, !P0 ;  /* 0x0000000c03007c0c */ /* 0x020fe2000c7c1270 */
[----:B------:R-:W-:Y:S01]  /*23a10*/  VIADD R10, R0, 0x5d ;  /* 0x0000005d000a7836 */ /* 0x000fe20000000000 */
[----:B------:R-:W-:Y:S01]  /*23a20*/  IADD3 R6, P3, PT, R8, R69, RZ ;  /* 0x0000004508067210 */ /* 0x000fe20007f7e0ff */
[----:B------:R-:W1:Y:S01]  /*23a30*/  LDCU UR9, c[0x0][0x398] ;  /* 0x00007300ff0977ac */ /* 0x000e620008000800 */
[----:B------:R-:W-:Y:S01]  /*23a40*/  ISETP.GE.AND P0, PT, R12, UR6, PT ;  /* 0x000000060c007c0c */ /* 0x000fe2000bf06270 */
[----:B------:R-:W3:Y:S02]  /*23a50*/  LDCU UR6, c[0x0][0x398] ;  /* 0x00007300ff0677ac */ /* 0x000ee40008000800 */
[C---:B------:R-:W-:Y:S01]  /*23a60*/  IMAD.X R7, R11.reuse, 0x1, R68, P3 ;  /* 0x000000010b077824 */ /* 0x040fe200018e0644 */
[C---:B------:R-:W-:Y:S01]  /*23a70*/  IADD3 R4, P3, PT, R8.reuse, R70, RZ ;  /* 0x0000004608047210 */ /* 0x040fe20007f7e0ff */
[----:B------:R-:W-:Y:S01]  /*23a80*/  VIADD R8, R8, UR30 ;  /* 0x0000001e08087c36 */ /* 0x000fe20008000000 */
[----:B------:R-:W4:Y:S03]  /*23a90*/  LDCU UR12, c[0x0][0x398] ;  /* 0x00007300ff0c77ac */ /* 0x000f260008000800 */
[----:B------:R-:W-:Y:S01]  /*23aa0*/  IMAD.X R5, R11, 0x1, R71, P3 ;  /* 0x000000010b057824 */ /* 0x000fe200018e0647 */
[----:B------:R5:W-:Y:S01]  /*23ab0*/  @P5 STG.E.U8 desc[UR24][R6.64], R9 ;  /* 0x0000000906005986 */ /* 0x000be2000c101118 */
[----:B0-----:R-:W-:Y:S01]  /*23ac0*/  ISETP.GE.AND P3, PT, R10, UR4, PT ;  /* 0x000000040a007c0c */ /* 0x001fe2000bf66270 */
[----:B------:R-:W0:Y:S01]  /*23ad0*/  LDCU UR4, c[0x0][0x39c] ;  /* 0x00007380ff0477ac */ /* 0x000e220008000800 */
[----:B------:R-:W-:Y:S01]  /*23ae0*/  PRMT R11, R9, 0x9910, RZ ;  /* 0x00009910090b7816 */ /* 0x000fe200000000ff */
[----:B------:R0:W-:Y:S01]  /*23af0*/  @P6 STG.E.U8 desc[UR24][R4.64], R29 ;  /* 0x0000001d04006986 */ /* 0x0001e2000c101118 */
[----:B------:R-:W-:-:S02]  /*23b00*/  SHF.R.S32.HI R10, RZ, 0x1f, R8 ;  /* 0x0000001fff0a7819 */ /* 0x000fc40000011408 */
[----:B------:R-:W-:Y:S01]  /*23b10*/  ISETP.LT.AND P5, PT, R2, UR10, !P4 ;  /* 0x0000000a02007c0c */ /* 0x000fe2000e7a1270 */
[----:B------:R-:W0:Y:S01]  /*23b20*/  LDCU UR10, c[0x0][0x398] ;  /* 0x00007300ff0a77ac */ /* 0x000e220008000800 */
[----:B------:R-:W-:Y:S02]  /*23b30*/  PRMT R12, R29, 0x9910, RZ ;  /* 0x000099101d0c7816 */ /* 0x000fe400000000ff */
[----:B-----5:R-:W-:Y:S01]  /*23b40*/  IADD3 R6, P6, PT, R8, R69, RZ ;  /* 0x0000004508067210 */ /* 0x020fe20007fde0ff */
[----:B------:R-:W-:Y:S01]  /*23b50*/  IMAD.MOV.U32 R9, RZ, RZ, R11 ;  /* 0x000000ffff097224 */ /* 0x000fe200078e000b */
[----:B---3--:R-:W-:Y:S01]  /*23b60*/  ISETP.LT.AND P4, PT, R3, UR6, !P4 ;  /* 0x0000000603007c0c */ /* 0x008fe2000e781270 */
[----:B------:R-:W-:Y:S01]  /*23b70*/  IMAD.MOV.U32 R11, RZ, RZ, R12 ;  /* 0x000000ffff0b7224 */ /* 0x000fe200078e000c */
[----:B------:R-:W-:Y:S02]  /*23b80*/  F2FP.SATFINITE.E5M2.F32.PACK_AB_MERGE_C R31, R31, R30, RZ ;  /* 0x0000001e1f1f723e */ /* 0x000fe400048060ff */
[----:B--2---:R-:W-:Y:S01]  /*23b90*/  F2FP.SATFINITE.E5M2.F32.PACK_AB_MERGE_C R13, R88, R85, RZ ;  /* 0x00000055580d723e */ /* 0x004fe200048060ff */
[----:B------:R-:W-:Y:S01]  /*23ba0*/  IMAD.X R7, R10, 0x1, R68, P6 ;  /* 0x000000010a077824 */ /* 0x000fe200030e0644 */
[----:B------:R-:W2:Y:S01]  /*23bb0*/  LDL.LU R85, [R1+0x170] ;  /* 0x0001700001557983 */ /* 0x000ea20000300800 */
[----:B------:R-:W-:Y:S01]  /*23bc0*/  SHF.R.S32.HI R9, RZ, 0x8, R9 ;  /* 0x00000008ff097819 */ /* 0x000fe20000011409 */
[----:B------:R-:W3:Y:S02]  /*23bd0*/  LDCU UR6, c[0x0][0x39c] ;  /* 0x00007380ff0677ac */ /* 0x000ee40008000800 */
[----:B------:R-:W2:Y:S01]  /*23be0*/  LDL.LU R88, [R1+0x174] ;  /* 0x0001740001587983 */ /* 0x000ea20000300800 */
[----:B0-----:R-:W-:-:S02]  /*23bf0*/  IADD3 R4, P6, PT, R8, R70, RZ ;  /* 0x0000004608047210 */ /* 0x001fc40007fde0ff */
[----:B------:R-:W-:Y:S01]  /*23c00*/  SHF.R.S32.HI R11, RZ, 0x8, R11 ;  /* 0x00000008ff0b7819 */ /* 0x000fe2000001140b */
[----:B------:R-:W-:Y:S02]  /*23c10*/  VIADD R8, R8, UR30 ;  /* 0x0000001e08087c36 */ /* 0x000fe40008000000 */
[----:B------:R-:W-:Y:S01]  /*23c20*/  IMAD.X R5, R10, 0x1, R71, P6 ;  /* 0x000000010a057824 */ /* 0x000fe200030e0647 */
[----:B------:R0:W-:Y:S01]  /*23c30*/  @P5 STG.E.U8 desc[UR24][R6.64], R9 ;  /* 0x0000000906005986 */ /* 0x0001e2000c101118 */
[----:B-1----:R-:W-:Y:S01]  /*23c40*/  ISETP.LT.AND P5, PT, R2, UR9, !P2 ;  /* 0x0000000902007c0c */ /* 0x002fe2000d7a1270 */
[----:B------:R-:W-:Y:S01]  /*23c50*/  VIADD R12, R0, 0x5e ;  /* 0x0000005e000c7836 */ /* 0x000fe20000000000 */
[----:B------:R-:W-:Y:S01]  /*23c60*/  SHF.R.S32.HI R10, RZ, 0x1f, R8 ;  /* 0x0000001fff0a7819 */ /* 0x000fe20000011408 */
[----:B------:R1:W-:Y:S01]  /*23c70*/  @P4 STG.E.U8 desc[UR24][R4.64], R11 ;  /* 0x0000000b04004986 */ /* 0x0003e2000c101118 */
[----:B----4-:R-:W-:Y:S01]  /*23c80*/  ISETP.LT.AND P4, PT, R3, UR12, !P2 ;  /* 0x0000000c03007c0c */ /* 0x010fe2000d781270 */
[----:B------:R-:W4:Y:S01]  /*23c90*/  LDCU UR9, c[0x0][0x398] ;  /* 0x00007300ff0977ac */ /* 0x000f220008000800 */
[----:B------:R-:W-:Y:S01]  /*23ca0*/  PRMT R14, R31, 0x9910, RZ ;  /* 0x000099101f0e7816 */ /* 0x000fe200000000ff */
[----:B------:R-:W5:Y:S01]  /*23cb0*/  LDCU UR12, c[0x0][0x398] ;  /* 0x00007300ff0c77ac */ /* 0x000f620008000800 */
[----:B0-----:R-:W-:-:S02]  /*23cc0*/  IADD3 R6, P2, PT, R8, R69, RZ ;  /* 0x0000004508067210 */ /* 0x001fc40007f5e0ff */
[----:B-1----:R-:W-:-:S03]  /*23cd0*/  IADD3 R4, P6, PT, R8, R70, RZ ;  /* 0x0000004608047210 */ /* 0x002fc60007fde0ff */
[C---:B------:R-:W-:Y:S01]  /*23ce0*/  IMAD.X R7, R10.reuse, 0x1, R68, P2 ;  /* 0x000000010a077824 */ /* 0x040fe200010e0644 */
[----:B------:R-:W-:Y:S01]  /*23cf0*/  PRMT R9, R13, 0x9910, RZ ;  /* 0x000099100d097816 */ /* 0x000fe200000000ff */
[----:B------:R-:W-:-:S03]  /*23d00*/  IMAD.X R5, R10, 0x1, R71, P6 ;  /* 0x000000010a057824 */ /* 0x000fc600030e0647 */
[----:B------:R0:W-:Y:S01]  /*23d10*/  @P5 STG.E.U8 desc[UR24][R6.64], R13 ;  /* 0x0000000d06005986 */ /* 0x0001e2000c101118 */
[----:B------:R-:W-:Y:S01]  /*23d20*/  VIADD R10, R8, UR30 ;  /* 0x0000001e080a7c36 */ /* 0x000fe20008000000 */
[----:B------:R-:W-:Y:S01]  /*23d30*/  ISETP.LT.AND P5, PT, R2, UR10, !P1 ;  /* 0x0000000a02007c0c */ /* 0x000fe2000cfa1270 */
[----:B------:R-:W-:Y:S01]  /*23d40*/  VIADD R11, R0, 0x5f ;  /* 0x0000005f000b7836 */ /* 0x000fe20000000000 */
[----:B------:R1:W-:Y:S01]  /*23d50*/  @P4 STG.E.U8 desc[UR24][R4.64], R31 ;  /* 0x0000001f04004986 */ /* 0x0003e2000c101118 */
[----:B------:R-:W-:Y:S01]  /*23d60*/  ISETP.GE.AND P2, PT, R12, UR4, PT ;  /* 0x000000040c007c0c */ /* 0x000fe2000bf46270 */
[----:B------:R-:W2:Y:S01]  /*23d70*/  LDCU UR4, c[0x0][0x39c] ;  /* 0x00007380ff0477ac */ /* 0x000ea20008000800 */
[----:B------:R-:W-:Y:S02]  /*23d80*/  ISETP.LT.AND P4, PT, R3, UR14, !P1 ;  /* 0x0000000e03007c0c */ /* 0x000fe4000cf81270 */
[----:B------:R-:W-:Y:S01]  /*23d90*/  SHF.R.S32.HI R12, RZ, 0x1f, R10 ;  /* 0x0000001fff0c7819 */ /* 0x000fe2000001140a */
[----:B------:R-:W2:Y:S01]  /*23da0*/  LDCU UR10, c[0x0][0x398] ;  /* 0x00007300ff0a77ac */ /* 0x000ea20008000800 */
[----:B------:R-:W-:Y:S01]  /*23db0*/  IADD3 R8, P1, PT, R10, R69, RZ ;  /* 0x000000450a087210 */ /* 0x000fe20007f3e0ff */
[----:B0-----:R-:W-:-:S02]  /*23dc0*/  IMAD.MOV.U32 R7, RZ, RZ, R9 ;  /* 0x000000ffff077224 */ /* 0x001fc400078e0009 */
[----:B------:R-:W-:Y:S01]  /*23dd0*/  IMAD.MOV.U32 R13, RZ, RZ, R14 ;  /* 0x000000ffff0d7224 */ /* 0x000fe200078e000e */
[----:B------:R-:W-:Y:S01]  /*23de0*/  F2FP.SATFINITE.E5M2.F32.PACK_AB_MERGE_C R33, R33, R32, RZ ;  /* 0x000000202121723e */ /* 0x000fe200048060ff */
[----:B------:R-:W-:Y:S01]  /*23df0*/  IMAD.X R9, R12, 0x1, R68, P1 ;  /* 0x000000010c097824 */ /* 0x000fe200008e0644 */
[----:B------:R-:W-:Y:S01]  /*23e00*/  SHF.R.S32.HI R7, RZ, 0x8, R7 ;  /* 0x00000008ff077819 */ /* 0x000fe20000011407 */
[----:B------:R-:W-:Y:S01]  /*23e10*/  VIADD R6, R0, 0x60 ;  /* 0x0000006000067836 */ /* 0x000fe20000000000 */
[----:B-1----:R-:W-:Y:S01]  /*23e20*/  IADD3 R4, P6, PT, R10, R70, RZ ;  /* 0x000000460a047210 */ /* 0x002fe20007fde0ff */
[----:B------:R-:W0:Y:S02]  /*23e30*/  LDCU UR14, c[0x0][0x398] ;  /* 0x00007300ff0e77ac */ /* 0x000e240008000800 */
[----:B------:R2:W-:Y:S02]  /*23e40*/  @P5 STG.E.U8 desc[UR24][R8.64], R7 ;  /* 0x0000000708005986 */ /* 0x0005e4000c101118 */
[----:B--2---:R-:W-:-:S02]  /*23e50*/  F2FP.SATFINITE.E5M2.F32.PACK_AB_MERGE_C R9, R88, R85, RZ ;  /* 0x000000555809723e */ /* 0x004fc400048060ff */
[----:B------:R-:W2:Y:S04]  /*23e60*/  LDL.LU R85, [R1+0x178] ;  /* 0x0001780001557983 */ /* 0x000ea80000300800 */
[----:B------:R-:W2:Y:S01]  /*23e70*/  LDL.LU R88, [R1+0x17c] ;  /* 0x00017c0001587983 */ /* 0x000ea20000300800 */
[----:B------:R-:W-:Y:S01]  /*23e80*/  IMAD.X R5, R12, 0x1, R71, P6 ;  /* 0x000000010c057824 */ /* 0x000fe200030e0647 */
[----:B------:R-:W-:Y:S01]  /*23e90*/  SHF.R.S32.HI R13, RZ, 0x8, R13 ;  /* 0x00000008ff0d7819 */ /* 0x000fe2000001140d */
[----:B------:R-:W-:Y:S01]  /*23ea0*/  VIADD R12, R10, UR30 ;  /* 0x0000001e0a0c7c36 */ /* 0x000fe20008000000 */
[----:B------:R-:W-:Y:S01]  /*23eb0*/  ISETP.GE.AND P1, PT, R11, UR4, PT ;  /* 0x000000040b007c0c */ /* 0x000fe2000bf26270 */
[----:B------:R-:W1:Y:S01]  /*23ec0*/  LDCU UR4, c[0x0][0x39c] ;  /* 0x00007380ff0477ac */ /* 0x000e620008000800 */
[----:B----4-:R-:W-:Y:S01]  /*23ed0*/  ISETP.LT.AND P5, PT, R2, UR9, !P0 ;  /* 0x0000000902007c0c */ /* 0x010fe2000c7a1270 */
[----:B------:R4:W-:Y:S01]  /*23ee0*/  @P4 STG.E.U8 desc[UR24][R4.64], R13 ;  /* 0x0000000d04004986 */ /* 0x0009e2000c101118 */
[----:B------:R-:W-:Y:S01]  /*23ef0*/  SHF.R.S32.HI R14, RZ, 0x1f, R12 ;  /* 0x0000001fff0e7819 */ /* 0x000fe2000001140c */
[----:B------:R-:W0:Y:S01]  /*23f00*/  LDCU UR9, c[0x0][0x398] ;  /* 0x00007300ff0977ac */ /* 0x000e220008000800 */
[----:B------:R-:W-:-:S02]  /*23f10*/  IADD3 R10, P4, PT, R12, R69, RZ ;  /* 0x000000450c0a7210 */ /* 0x000fc40007f9e0ff */
[----:B-----5:R-:W-:Y:S01]  /*23f20*/  ISETP.LT.AND P6, PT, R3, UR12, !P0 ;  /* 0x0000000c03007c0c */ /* 0x020fe2000c7c1270 */
[----:B------:R-:W5:Y:S01]  /*23f30*/  LDCU UR12, c[0x0][0x398] ;  /* 0x00007300ff0c77ac */ /* 0x000f620008000800 */
[----:B---3--:R-:W-:Y:S01]  /*23f40*/  ISETP.GE.AND P0, PT, R6, UR6, PT ;  /* 0x0000000606007c0c */ /* 0x008fe2000bf06270 */
[----:B------:R-:W-:Y:S01]  /*23f50*/  IMAD.X R11, R14, 0x1, R68, P4 ;  /* 0x000000010e0b7824 */ /* 0x000fe200020e0644 */
[C---:B------:R-:W-:Y:S01]  /*23f60*/  IADD3 R6, P4, PT, R12.reuse, R70, RZ ;  /* 0x000000460c067210 */ /* 0x040fe20007f9e0ff */
[----:B------:R-:W-:Y:S01]  /*23f70*/  VIADD R12, R12, UR30 ;  /* 0x0000001e0c0c7c36 */ /* 0x000fe20008000000 */
[----:B------:R-:W3:Y:S01]  /*23f80*/  LDCU UR6, c[0x0][0x398] ;  /* 0x00007300ff0677ac */ /* 0x000ee20008000800 */
[----:B----4-:R-:W-:Y:S01]  /*23f90*/  VIADD R4, R0, 0x61 ;  /* 0x0000006100047836 */ /* 0x010fe20000000000 */
[----:B------:R-:W-:Y:S01]  /*23fa0*/  PRMT R5, R9, 0x9910, RZ ;  /* 0x0000991009057816 */ /* 0x000fe200000000ff */
[----:B------:R-:W-:Y:S01]  /*23fb0*/  IMAD.X R7, R14, 0x1, R71, P4 ;  /* 0x000000010e077824 */ /* 0x000fe200020e0647 */
[----:B------:R4:W-:Y:S01]  /*23fc0*/  @P5 STG.E.U8 desc[UR24][R10.64], R9 ;  /* 0x000000090a005986 */ /* 0x0009e2000c101118 */
[----:B------:R-:W-:Y:S01]  /*23fd0*/  ISETP.LT.AND P5, PT, R2, UR10, !P3 ;  /* 0x0000000a02007c0c */ /* 0x000fe2000dfa1270 */
[----:B------:R-:W0:Y:S01]  /*23fe0*/  LDCU UR10, c[0x0][0x398] ;  /* 0x00007300ff0a77ac */ /* 0x000e220008000800 */
[----:B-1----:R-:W-:Y:S01]  /*23ff0*/  ISETP.GE.AND P4, PT, R4, UR4, PT ;  /* 0x0000000404007c0c */ /* 0x002fe2000bf86270 */
[----:B------:R-:W-:Y:S01]  /*24000*/  @P6 STG.E.U8 desc[UR24][R6.64], R33 ;  /* 0x0000002106006986 */ /* 0x000fe2000c101118 */
[----:B------:R-:W-:Y:S01]  /*24010*/  SHF.R.S32.HI R8, RZ, 0x1f, R12 ;  /* 0x0000001fff087819 */ /* 0x000fe2000001140c */
[----:B------:R-:W1:Y:S01]  /*24020*/  LDCU UR4, c[0x0][0x39c] ;  /* 0x00007380ff0477ac */ /* 0x000e620008000800 */
[----:B------:R-:W-:Y:S01]  /*24030*/  IADD3 R4, P6, PT, R12, R69, RZ ;  /* 0x000000450c047210 */ /* 0x000fe20007fde0ff */
[----:B----4-:R-:W-:-:S04]  /*24040*/  IMAD.MOV.U32 R11, RZ, RZ, R5 ;  /* 0x000000ffff0b7224 */ /* 0x010fc800078e0005 */
[----:B------:R-:W-:Y:S01]  /*24050*/  IMAD.X R5, R8, 0x1, R68, P6 ;  /* 0x0000000108057824 */ /* 0x000fe200030e0644 */
[----:B------:R-:W-:-:S05]  /*24060*/  SHF.R.S32.HI R11, RZ, 0x8, R11 ;  /* 0x00000008ff0b7819 */ /* 0x000fca000001140b */
[----:B------:R2:W-:Y:S02]  /*24070*/  @P5 STG.E.U8 desc[UR24][R4.64], R11 ;  /* 0x0000000b04005986 */ /* 0x0005e4000c101118 */
[----:B--2---:R-:W-:Y:S02]  /*24080*/  F2FP.SATFINITE.E5M2.F32.PACK_AB_MERGE_C R11, R88, R85, RZ ;  /* 0x00000055580b723e */ /* 0x004fe400048060ff */
[----:B------:R-:W2:Y:S04]  /*24090*/  LDL.LU R85, [R1+0x180] ;  /* 0x0001800001557983 */ /* 0x000ea80000300800 */
[----:B------:R-:W2:Y:S01]  /*240a0*/  LDL.LU R88, [R1+0x184] ;  /* 0x0001840001587983 */ /* 0x000ea20000300800 */
[----:B---3--:R-:W-:Y:S02]  /*240b0*/  ISETP.LT.AND P3, PT, R3, UR6, !P3 ;  /* 0x0000000603007c0c */ /* 0x008fe4000df61270 */
[----:B------:R-:W-:-:S02]  /*240c0*/  PRMT R13, R33, 0x9910, RZ ;  /* 0x00009910210d7816 */ /* 0x000fc400000000ff */
[----:B------:R-:W-:Y:S01]  /*240d0*/  F2FP.SATFINITE.E5M2.F32.PACK_AB_MERGE_C R35, R35, R34, RZ ;  /* 0x000000222323723e */ /* 0x000fe200048060ff */
[----:B------:R-:W-:Y:S01]  /*240e0*/  VIADD R14, R0, 0x62 ;  /* 0x00000062000e7836 */ /* 0x000fe20000000000 */
[C---:B------:R-:W-:Y:S01]  /*240f0*/  IADD3 R6, P6, PT, R12.reuse, R70, RZ ;  /* 0x000000460c067210 */ /* 0x040fe20007fde0ff */
[----:B------:R-:W3:Y:S01]  /*24100*/  LDCU UR6, c[0x0][0x39c] ;  /* 0x00007380ff0677ac */ /* 0x000ee20008000800 */
[----:B------:R-:W-:Y:S01]  /*24110*/  SHF.R.S32.HI R13, RZ, 0x8, R13 ;  /* 0x00000008ff0d7819 */ /* 0x000fe2000001140d */
[----:B------:R-:W-:Y:S02]  /*24120*/  VIADD R12, R12, UR30 ;  /* 0x0000001e0c0c7c36 */ /* 0x000fe40008000000 */
[----:B------:R-:W-:Y:S01]  /*24130*/  IMAD.X R7, R8, 0x1, R71, P6 ;  /* 0x0000000108077824 */ /* 0x000fe200030e0647 */
[----:B0-----:R-:W-:Y:S01]  /*24140*/  ISETP.LT.AND P5, PT, R2, UR9, !P2 ;  /* 0x0000000902007c0c */ /* 0x001fe2000d7a1270 */
[----:B------:R-:W0:Y:S01]  /*24150*/  LDCU UR9, c[0x0][0x398] ;  /* 0x00007300ff0977ac */ /* 0x000e220008000800 */
[----:B------:R-:W-:-:S02]  /*24160*/  SHF.R.S32.HI R10, RZ, 0x1f, R12 ;  /* 0x0000001fff0a7819 */ /* 0x000fc4000001140c */
[----:B------:R4:W-:Y:S01]  /*24170*/  @P3 STG.E.U8 desc[UR24][R6.64], R13 ;  /* 0x0000000d06003986 */ /* 0x0009e2000c101118 */
[----:B-----5:R-:W-:Y:S01]  /*24180*/  ISETP.LT.AND P3, PT, R3, UR12, !P2 ;  /* 0x0000000c03007c0c */ /* 0x020fe2000d761270 */
[----:B------:R-:W5:Y:S01]  /*24190*/  LDCU UR12, c[0x0][0x398] ;  /* 0x00007300ff0c77ac */ /* 0x000f620008000800 */
[C---:B------:R-:W-:Y:S02]  /*241a0*/  IADD3 R8, P2, PT, R12.reuse, R69, RZ ;  /* 0x000000450c087210 */ /* 0x040fe40007f5e0ff */
[----:B------:R-:W-:-:S03]  /*241b0*/  IADD3 R4, P6, PT, R12, R70, RZ ;  /* 0x000000460c047210 */ /* 0x000fc60007fde0ff */
[C---:B------:R-:W-:Y:S02]  /*241c0*/  IMAD.X R9, R10.reuse, 0x1, R68, P2 ;  /* 0x000000010a097824 */ /* 0x040fe400010e0644 */
[----:B------:R-:W-:Y:S02]  /*241d0*/  IMAD.X R5, R10, 0x1, R71, P6 ;  /* 0x000000010a057824 */ /* 0x000fe400030e0647 */
[----:B------:R-:W-:Y:S01]  /*241e0*/  VIADD R12, R12, UR30 ;  /* 0x0000001e0c0c7c36 */ /* 0x000fe20008000000 */
[----:B----4-:R-:W-:Y:S01]  /*241f0*/  PRMT R7, R11, 0x9910, RZ ;  /* 0x000099100b077816 */ /* 0x010fe200000000ff */
[----:B------:R4:W-:Y:S01]  /*24200*/  @P5 STG.E.U8 desc[UR24][R8.64], R11 ;  /* 0x0000000b08005986 */ /* 0x0009e2000c101118 */
[----:B------:R-:W-:Y:S01]  /*24210*/  ISETP.LT.AND P5, PT, R2, UR10, !P1 ;  /* 0x0000000a02007c0c */ /* 0x000fe2000cfa1270 */
[----:B------:R-:W0:Y:S02]  /*24220*/  LDCU UR10, c[0x0][0x398] ;  /* 0x00007300ff0a77ac */ /* 0x000e240008000800 */
[----:B------:R-:W-:Y:S01]  /*24230*/  @P3 STG.E.U8 desc[UR24][R4.64], R35 ;  /* 0x0000002304003986 */ /* 0x000fe2000c101118 */
[----:B------:R-:W-:Y:S01]  /*24240*/  ISETP.LT.AND P3, PT, R3, UR14, !P1 ;  /* 0x0000000e03007c0c */ /* 0x000fe2000cf61270 */
[----:B------:R-:W0:Y:S01]  /*24250*/  LDCU UR14, c[0x0][0x398] ;  /* 0x00007300ff0e77ac */ /* 0x000e220008000800 */
[----:B------:R-:W-:-:S02]  /*24260*/  SHF.R.S32.HI R10, RZ, 0x1f, R12 ;  /* 0x0000001fff0a7819 */ /* 0x000fc4000001140c */
        /* <DEDUP_REMOVED lines=8> */
[----:B-1----:R-:W-:Y:S01]  /*242f0*/  ISETP.GE.AND P2, PT, R14, UR4, PT ;  /* 0x000000040e007c0c */ /* 0x002fe2000bf46270 */
[----:B------:R-:W1:Y:S01]  /*24300*/  LDCU UR4, c[0x0][0x39c] ;  /* 0x00007380ff0477ac */ /* 0x000e620008000800 */
[----:B------:R-:W-:-:S02]  /*24310*/  IADD3 R4, P6, PT, R12, R70, RZ ;  /* 0x000000460c047210 */ /* 0x000fc40007fde0ff */
[----:B------:R-:W-:Y:S01]  /*24320*/  PRMT R13, R35, 0x9910, RZ ;  /* 0x00009910230d7816 */ /* 0x000fe200000000ff */
[----:B------:R-:W-:Y:S02]  /*24330*/  VIADD R14, R0, 0x63 ;  /* 0x00000063000e7836 */ /* 0x000fe40000000000 */
[----:B------:R-:W-:Y:S01]  /*24340*/  IMAD.X R5, R10, 0x1, R71, P6 ;  /* 0x000000010a057824 */ /* 0x000fe200030e0647 */
[----:B------:R-:W-:Y:S01]  /*24350*/  SHF.R.S32.HI R13, RZ, 0x8, R13 ;  /* 0x00000008ff0d7819 */ /* 0x000fe2000001140d */
[----:B------:R-:W-:Y:S01]  /*24360*/  VIADD R12, R12, UR30 ;  /* 0x0000001e0c0c7c36 */ /* 0x000fe20008000000 */
[----:B0-----:R-:W-:Y:S01]  /*24370*/  ISETP.LT.AND P5, PT, R2, UR9, !P0 ;  /* 0x0000000902007c0c */ /* 0x001fe2000c7a1270 */
[----:B------:R-:W-:Y:S01]  /*24380*/  VIADD R9, R0, 0x64 ;  /* 0x0000006400097836 */ /* 0x000fe20000000000 */
[----:B-----5:R-:W-:Y:S01]  /*24390*/  ISETP.LT.AND P6, PT, R3, UR12, !P0 ;  /* 0x0000000c03007c0c */ /* 0x020fe2000c7c1270 */
[----:B------:R0:W-:Y:S01]  /*243a0*/  @P3 STG.E.U8 desc[UR24][R4.64], R13 ;  /* 0x0000000d04003986 */ /* 0x0001e2000c101118 */
[----:B------:R-:W-:Y:S01]  /*243b0*/  SHF.R.S32.HI R10, RZ, 0x1f, R12 ;  /* 0x0000001fff0a7819 */ /* 0x000fe2000001140c */
[----:B------:R-:W4:Y:S01]  /*243c0*/  LDCU UR9, c[0x0][0x398] ;  /* 0x00007300ff0977ac */ /* 0x000f220008000800 */
[----:B------:R-:W-:-:S02]  /*243d0*/  IADD3 R8, P3, PT, R12, R69, RZ ;  /* 0x000000450c087210 */ /* 0x000fc40007f7e0ff */
[----:B-1----:R-:W-:Y:S01]  /*243e0*/  ISETP.GE.AND P1, PT, R14, UR4, PT ;  /* 0x000000040e007c0c */ /* 0x002fe2000bf26270 */
[----:B------:R-:W1:Y:S01]  /*243f0*/  LDCU UR4, c[0x0][0x39c] ;  /* 0x00007380ff0477ac */ /* 0x000e620008000800 */
[----:B---3--:R-:W-:Y:S01]  /*24400*/  ISETP.GE.AND P0, PT, R9, UR6, PT ;  /* 0x0000000609007c0c */ /* 0x008fe2000bf06270 */
[----:B------:R-:W-:Y:S01]  /*24410*/  IMAD.X R9, R10, 0x1, R68, P3 ;  /* 0x000000010a097824 */ /* 0x000fe200018e0644 */
[C---:B------:R-:W-:Y:S01]  /*24420*/  IADD3 R6, P3, PT, R12.reuse, R70, RZ ;  /* 0x000000460c067210 */ /* 0x040fe20007f7e0ff */
[----:B------:R-:W-:Y:S01]  /*24430*/  VIADD R12, R12, UR30 ;  /* 0x0000001e0c0c7c36 */ /* 0x000fe20008000000 */
[----:B------:R-:W-:Y:S01]  /*24440*/  F2FP.SATFINITE.E5M2.F32.PACK_AB_MERGE_C R37, R37, R36, RZ ;  /* 0x000000242525723e */ /* 0x000fe200048060ff */
[----:B0-----:R-:W-:Y:S01]  /*24450*/  VIADD R4, R0, 0x65 ;  /* 0x0000006500047836 */ /* 0x001fe20000000000 */
[----:B------:R-:W-:Y:S01]  /*24460*/  PRMT R5, R11, 0x9910, RZ ;  /* 0x000099100b057816 */ /* 0x000fe200000000ff */
[----:B------:R-:W-:Y:S01]  /*24470*/  IMAD.X R7, R10, 0x1, R71, P3 ;  /* 0x000000010a077824 */ /* 0x000fe200018e0647 */
[----:B------:R0:W-:Y:S01]  /*24480*/  @P5 STG.E.U8 desc[UR24][R8.64], R11 ;  /* 0x0000000b08005986 */ /* 0x0001e2000c101118 */
[----:B------:R-:W-:Y:S01]  /*24490*/  ISETP.LT.AND P5, PT, R2, UR10, !P4 ;  /* 0x0000000a02007c0c */ /* 0x000fe2000e7a1270 */
[----:B------:R-:W3:Y:S01]  /*244a0*/  LDCU UR6, c[0x0][0x398] ;  /* 0x00007300ff0677ac */ /* 0x000ee20008000800 */
[----:B------:R-:W-:Y:S01]  /*244b0*/  SHF.R.S32.HI R10, RZ, 0x1f, R12 ;  /* 0x0000001fff0a7819 */ /* 0x000fe2000001140c */
[----:B------:R-:W-:Y:S01]  /*244c0*/  @P6 STG.E.U8 desc[UR24][R6.64], R37 ;  /* 0x0000002506006986 */ /* 0x000fe2000c101118 */
[----:B------:R-:W5:Y:S01]  /*244d0*/  LDCU UR12, c[0x0][0x398] ;  /* 0x00007300ff0c77ac */ /* 0x000f620008000800 */
[----:B-1----:R-:W-:Y:S01]  /*244e0*/  ISETP.GE.AND P3, PT, R4, UR4, PT ;  /* 0x0000000404007c0c */ /* 0x002fe2000bf66270 */
[----:B------:R-:W1:Y:S01]  /*244f0*/  LDCU UR10, c[0x0][0x398] ;  /* 0x00007300ff0a77ac */ /* 0x000e620008000800 */
[----:B------:R-:W-:Y:S01]  /*24500*/  IADD3 R4, P6, PT, R12, R69, RZ ;  /* 0x000000450c047210 */ /* 0x000fe20007fde0ff */
[----:B0-----:R-:W-:Y:S01]  /*24510*/  IMAD.MOV.U32 R11, RZ, RZ, R5 ;  /* 0x000000ffff0b7224 */ /* 0x001fe200078e0005 */
[----:B------:R-:W-:Y:S01]  /*24520*/  PRMT R13, R37, 0x9910, RZ ;  /* 0x00009910250d7816 */ /* 0x000fe200000000ff */
[----:B------:R-:W0:Y:S02]  /*24530*/  LDCU UR4, c[0x0][0x39c] ;  /* 0x00007380ff0477ac */ /* 0x000e240008000800 */
[----:B------:R-:W-:Y:S01]  /*24540*/  IMAD.X R5, R10, 0x1, R68, P6 ;  /* 0x000000010a057824 */ /* 0x000fe200030e0644 */
[----:B------:R-:W-:-:S05]  /*24550*/  SHF.R.S32.HI R11, RZ, 0x8, R11 ;  /* 0x00000008ff0b7819 */ /* 0x000fca000001140b */
[----:B------:R2:W-:Y:S02]  /*24560*/  @P5 STG.E.U8 desc[UR24][R4.64], R11 ;  /* 0x0000000b04005986 */ /* 0x0005e4000c101118 */
[----:B--2---:R-:W-:Y:S02]  /*24570*/  F2FP.SATFINITE.E5M2.F32.PACK_AB_MERGE_C R11, R88, R85, RZ ;  /* 0x00000055580b723e */ /* 0x004fe400048060ff */
[----:B------:R-:W2:Y:S04]  /*24580*/  LDL.LU R85, [R1+0x190] ;  /* 0x0001900001557983 */ /* 0x000ea80000300800 */
[----:B------:R-:W2:Y:S01]  /*24590*/  LDL.LU R88, [R1+0x194] ;  /* 0x0001940001587983 */ /* 0x000ea20000300800 */
[----:B---3--:R-:W-:Y:S02]  /*245a0*/  ISETP.LT.AND P4, PT, R3, UR6, !P4 ;  /* 0x0000000603007c0c */ /* 0x008fe4000e781270 */
[----:B------:R-:W-:Y:S01]  /*245b0*/  F2FP.SATFINITE.E5M2.F32.PACK_AB_MERGE_C R39, R39, R38, RZ ;  /* 0x000000262727723e */ /* 0x000fe200048060ff */
[----:B------:R-:W-:Y:S01]  /*245c0*/  VIADD R14, R0, 0x66 ;  /* 0x00000066000e7836 */ /* 0x000fe20000000000 */
[----:B------:R-:W-:-:S02]  /*245d0*/  IADD3 R6, P6, PT, R12, R70, RZ ;  /* 0x000000460c067210 */ /* 0x000fc40007fde0ff */
[----:B------:R-:W-:Y:S01]  /*245e0*/  SHF.R.S32.HI R13, RZ, 0x8, R13 ;  /* 0x00000008ff0d7819 */ /* 0x000fe2000001140d */
[----:B------:R-:W-:Y:S01]  /*245f0*/  VIADD R12, R12, UR30 ;  /* 0x0000001e0c0c7c36 */ /* 0x000fe20008000000 */
[----:B----4-:R-:W-:Y:S01]  /*24600*/  ISETP.LT.AND P5, PT, R2, UR9, !P2 ;  /* 0x0000000902007c0c */ /* 0x010fe2000d7a1270 */
[----:B------:R-:W-:Y:S01]  /*24610*/  IMAD.X R7, R10, 0x1, R71, P6 ;  /* 0x000000010a077824 */ /* 0x000fe200030e0647 */
[----:B------:R-:W3:Y:S02]  /*24620*/  LDCU UR9, c[0x0][0x398] ;  /* 0x00007300ff0977ac */ /* 0x000ee40008000800 */
[----:B------:R-:W-:Y:S02]  /*24630*/  SHF.R.S32.HI R10, RZ, 0x1f, R12 ;  /* 0x0000001fff0a7819 */ /* 0x000fe4000001140c */
[----:B------:R4:W-:Y:S01]  /*24640*/  @P4 STG.E.U8 desc[UR24][R6.64], R13 ;  /* 0x0000000d06004986 */ /* 0x0009e2000c101118 */
[----:B-----5:R-:W-:Y:S01]  /*24650*/  ISETP.LT.AND P4, PT, R3, UR12, !P2 ;  /* 0x0000000c03007c0c */ /* 0x020fe2000d781270 */
[----:B------:R-:W5:Y:S01]  /*24660*/  LDCU UR12, c[0x0][0x398] ;  /* 0x00007300ff0c77ac */ /* 0x000f620008000800 */
[----:B------:R-:W-:-:S02]  /*24670*/  IADD3 R8, P2, PT, R12, R69, RZ ;  /* 0x000000450c087210 */ /* 0x000fc40007f5e0ff */
[----:B------:R-:W-:Y:S01]  /*24680*/  IADD3 R4, P6, PT, R12, R70, RZ ;  /* 0x000000460c047210 */ /* 0x000fe20007fde0ff */
[----:B------:R-:W0:Y:S02]  /*24690*/  LDCU UR6, c[0x0][0x39c] ;  /* 0x00007380ff0677ac */ /* 0x000e240008000800 */
[C---:B------:R-:W-:Y:S02]  /*246a0*/  IMAD.X R9, R10.reuse, 0x1, R68, P2 ;  /* 0x000000010a097824 */ /* 0x040fe400010e0644 */
[----:B------:R-:W-:Y:S02]  /*246b0*/  IMAD.X R5, R10, 0x1, R71, P6 ;  /* 0x000000010a057824 */ /* 0x000fe400030e0647 */
[----:B------:R-:W-:Y:S01]  /*246c0*/  VIADD R12, R12, UR30 ;  /* 0x0000001e0c0c7c36 */ /* 0x000fe20008000000 */
[----:B----4-:R-:W-:Y:S01]  /*246d0*/  PRMT R7, R11, 0x9910, RZ ;  /* 0x000099100b077816 */ /* 0x010fe200000000ff */
[----:B------:R4:W-:Y:S01]  /*246e0*/  @P5 STG.E.U8 desc[UR24][R8.64], R11 ;  /* 0x0000000b08005986 */ /* 0x0009e2000c101118 */
[----:B-1----:R-:W-:Y:S01]  /*246f0*/  ISETP.LT.AND P5, PT, R2, UR10, !P1 ;  /* 0x0000000a02007c0c */ /* 0x002fe2000cfa1270 */
[----:B------:R-:W1:Y:S02]  /*24700*/  LDCU UR10, c[0x0][0x398] ;  /* 0x00007300ff0a77ac */ /* 0x000e640008000800 */
        /* <DEDUP_REMOVED lines=12> */
[----:B0-----:R-:W-:Y:S01]  /*247d0*/  ISETP.GE.AND P2, PT, R14, UR4, PT ;  /* 0x000000040e007c0c */ /* 0x001fe2000bf46270 */
[----:B------:R-:W0:Y:S01]  /*247e0*/  LDCU UR4, c[0x0][0x39c] ;  /* 0x00007380ff0477ac */ /* 0x000e220008000800 */
[----:B------:R-:W-:-:S02]  /*247f0*/  IADD3 R4, P6, PT, R12, R70, RZ ;  /* 0x000000460c047210 */ /* 0x000fc40007fde0ff */
[----:B------:R-:W-:Y:S01]  /*24800*/  PRMT R13, R39, 0x9910, RZ ;  /* 0x00009910270d7816 */ /* 0x000fe200000000ff */
[----:B------:R-:W-:Y:S02]  /*24810*/  VIADD R14, R0, 0x67 ;  /* 0x00000067000e7836 */ /* 0x000fe40000000000 */
[----:B------:R-:W-:Y:S01]  /*24820*/  IMAD.X R5, R10, 0x1, R71, P6 ;  /* 0x000000010a057824 */ /* 0x000fe200030e0647 */
[----:B------:R-:W-:Y:S01]  /*24830*/  SHF.R.S32.HI R13, RZ, 0x8, R13 ;  /* 0x00000008ff0d7819 */ /* 0x000fe2000001140d */
[----:B------:R-:W-:Y:S01]  /*24840*/  VIADD R12, R12, UR30 ;  /* 0x0000001e0c0c7c36 */ /* 0x000fe20008000000 */
[----:B---3--:R-:W-:Y:S01]  /*24850*/  ISETP.LT.AND P5, PT, R2, UR9, !P0 ;  /* 0x0000000902007c0c */ /* 0x008fe2000c7a1270 */
[C---:B------:R-:W-:Y:S01]  /*24860*/  VIADD R9, R0.reuse, 0x68 ;  /* 0x0000006800097836 */ /* 0x040fe20000000000 */
[----:B-----5:R-:W-:Y:S01]  /*24870*/  ISETP.LT.AND P6, PT, R3, UR12, !P0 ;  /* 0x0000000c03007c0c */ /* 0x020fe2000c7c1270 */
[----:B------:R3:W-:Y:S01]  /*24880*/  @P4 STG.E.U8 desc[UR24][R4.64], R13 ;  /* 0x0000000d04004986 */ /* 0x0007e2000c101118 */
[----:B------:R-:W-:Y:S01]  /*24890*/  SHF.R.S32.HI R10, RZ, 0x1f, R12 ;  /* 0x0000001fff0a7819 */ /* 0x000fe2000001140c */
[----:B------:R-:W-:Y:S01]  /*248a0*/  VIADD R6, R0, 0x69 ;  /* 0x0000006900067836 */ /* 0x000fe20000000000 */
[----:B------:R-:W-:Y:S01]  /*248b0*/  IADD3 R8, P4, PT, R12, R69, RZ ;  /* 0x000000450c087210 */ /* 0x000fe20007f9e0ff */
[----:B------:R-:W4:Y:S01]  /*248c0*/  LDCU UR9, c[0x0][0x398] ;  /* 0x00007300ff0977ac */ /* 0x000f220008000800 */
[----:B0-----:R-:W-:Y:S01]  /*248d0*/  ISETP.GE.AND P1, PT, R14, UR4, PT ;  /* 0x000000040e007c0c */ /* 0x001fe2000bf26270 */
[----:B------:R-:W0:Y:S01]  /*248e0*/  LDCU UR4, c[0x0][0x39c] ;  /* 0x00007380ff0477ac */ /* 0x000e220008000800 */
[----:B------:R-:W-:Y:S01]  /*248f0*/  ISETP.GE.AND P0, PT, R9, UR6, PT ;  /* 0x0000000609007c0c */ /* 0x000fe2000bf06270 */
[----:B------:R-:W-:Y:S01]  /*24900*/  IMAD.X R9, R10, 0x1, R68, P4 ;  /* 0x000000010a097824 */ /* 0x000fe200020e0644 */
[C---:B---3--:R-:W-:Y:S01]  /*24910*/  IADD3 R4, P4, PT, R12.reuse, R70, RZ ;  /* 0x000000460c047210 */ /* 0x048fe20007f9e0ff */
[----:B------:R-:W-:Y:S01]  /*24920*/  VIADD R12, R12, UR30 ;  /* 0x0000001e0c0c7c36 */ /* 0x000fe20008000000 */
[----:B------:R-:W-:-:S02]  /*24930*/  F2FP.SATFINITE.E5M2.F32.PACK_AB_MERGE_C R41, R41, R40, RZ ;  /* 0x000000282929723e */ /* 0x000fc400048060ff */
[----:B------:R3:W-:Y:S01]  /*24940*/  @P5 STG.E.U8 desc[UR24][R8.64], R11 ;  /* 0x0000000b08005986 */ /* 0x0007e2000c101118 */
[----:B------:R-:W-:Y:S01]  /*24950*/  PRMT R7, R11, 0x9910, RZ ;  /* 0x000099100b077816 */ /* 0x000fe200000000ff */
[----:B------:R-:W-:Y:S01]  /*24960*/  IMAD.X R5, R10, 0x1, R71, P4 ;  /* 0x000000010a057824 */ /* 0x000fe200020e0647 */
[----:B-1----:R-:W-:Y:S01]  /*24970*/  ISETP.LT.AND P5, PT, R2, UR10, !P3 ;  /* 0x0000000a02007c0c */ /* 0x002fe2000dfa1270 */
[----:B------:R-:W1:Y:S01]  /*24980*/  LDCU UR6, c[0x0][0x398] ;  /* 0x00007300ff0677ac */ /* 0x000e620008000800 */
[----:B------:R-:W-:Y:S02]  /*24990*/  SHF.R.S32.HI R10, RZ, 0x1f, R12 ;  /* 0x0000001fff0a7819 */ /* 0x000fe4000001140c */
[----:B------:R-:W-:Y:S01]  /*249a0*/  @P6 STG.E.U8 desc[UR24][R4.64], R41 ;  /* 0x0000002904006986 */ /* 0x000fe2000c101118 */
[----:B------:R-:W5:Y:S01]  /*249b0*/  LDCU UR12, c[0x0][0x398] ;  /* 0x00007300ff0c77ac */ /* 0x000f620008000800 */
[----:B0-----:R-:W-:Y:S01]  /*249c0*/  ISETP.GE.AND P4, PT, R6, UR4, PT ;  /* 0x0000000406007c0c */ /* 0x001fe2000bf86270 */
[----:B---3--:R-:W-:Y:S01]  /*249d0*/  IMAD.MOV.U32 R11, RZ, RZ, R7 ;  /* 0x000000ffff0b7224 */ /* 0x008fe200078e0007 */
[----:B------:R-:W-:Y:S01]  /*249e0*/  IADD3 R6, P6, PT, R12, R69, RZ ;  /* 0x000000450c067210 */ /* 0x000fe20007fde0ff */
[----:B------:R-:W0:Y:S03]  /*249f0*/  LDCU UR10, c[0x0][0x398] ;  /* 0x00007300ff0a77ac */ /* 0x000e260008000800 */
[----:B------:R-:W-:Y:S01]  /*24a00*/  SHF.R.S32.HI R11, RZ, 0x8, R11 ;  /* 0x00000008ff0b7819 */ /* 0x000fe2000001140b */
[----:B------:R-:W-:Y:S01]  /*24a10*/  IMAD.X R7, R10, 0x1, R68, P6 ;  /* 0x000000010a077824 */ /* 0x000fe200030e0644 */
[----:B------:R-:W-:Y:S01]  /*24a20*/  PRMT R13, R41, 0x9910, RZ ;  /* 0x00009910290d7816 */ /* 0x000fe200000000ff */
[----:B------:R-:W3:Y:S03]  /*24a30*/  LDCU UR4, c[0x0][0x39c] ;  /* 0x00007380ff0477ac */ /* 0x000ee60008000800 */
[----:B------:R2:W-:Y:S02]  /*24a40*/  @P5 STG.E.U8 desc[UR24][R6.64], R11 ;  /* 0x0000000b06005986 */ /* 0x0005e4000c101118 */
[----:B--2---:R-:W-:-:S02]  /*24a50*/  F2FP.SATFINITE.E5M2.F32.PACK_AB_MERGE_C R11, R88, R85, RZ ;  /* 0x00000055580b723e */ /* 0x004fc400048060ff */
[----:B------:R-:W2:Y:S04]  /*24a60*/  LDL.LU R85, [R1+0x1a0] ;  /* 0x0001a00001557983 */ /* 0x000ea80000300800 */
[----:B------:R-:W2:Y:S01]  /*24a70*/  LDL.LU R88, [R1+0x1a4] ;  /* 0x0001a40001587983 */ /* 0x000ea20000300800 */
[----:B-1----:R-:W-:Y:S02]  /*24a80*/  ISETP.LT.AND P3, PT, R3, UR6, !P3 ;  /* 0x0000000603007c0c */ /* 0x002fe4000df61270 */
[----:B------:R-:W-:Y:S01]  /*24a90*/  F2FP.SATFINITE.E5M2.F32.PACK_AB_MERGE_C R43, R43, R42, RZ ;  /* 0x0000002a2b2b723e */ /* 0x000fe200048060ff */
[----:B------:R-:W-:Y:S01]  /*24aa0*/  VIADD R14, R0, 0x6a ;  /* 0x0000006a000e7836 */ /* 0x000fe20000000000 */
[----:B------:R-:W-:Y:S02]  /*24ab0*/  IADD3 R4, P6, PT, R12, R70, RZ ;  /* 0x000000460c047210 */ /* 0x000fe40007fde0ff */
[----:B------:R-:W-:Y:S01]  /*24ac0*/  SHF.R.S32.HI R13, RZ, 0x8, R13 ;  /* 0x00000008ff0d7819 */ /* 0x000fe2000001140d */
[----:B------:R-:W1:Y:S02]  /*24ad0*/  LDCU UR6, c[0x0][0x39c] ;  /* 0x00007380ff0677ac */ /* 0x000e640008000800 */
[----:B------:R-:W-:-:S02]  /*24ae0*/  IMAD.X R5, R10, 0x1, R71, P6 ;  /* 0x000000010a057824 */ /* 0x000fc400030e0647 */
[----:B------:R-:W-:Y:S01]  /*24af0*/  VIADD R12, R12, UR30 ;  /* 0x0000001e0c0c7c36 */ /* 0x000fe20008000000 */
[----:B----4-:R-:W-:Y:S01]  /*24b00*/  ISETP.LT.AND P5, PT, R2, UR9, !P2 ;  /* 0x0000000902007c0c */ /* 0x010fe2000d7a1270 */
[----:B------:R-:W4:Y:S01]  /*24b10*/  LDCU UR9, c[0x0][0x398] ;  /* 0x00007300ff0977ac */ /* 0x000f220008000800 */
[----:B------:R0:W-:Y:S01]  /*24b20*/  @P3 STG.E.U8 desc[UR24][R4.64], R13 ;  /* 0x0000000d04003986 */ /* 0x0001e2000c101118 */
[----:B-----5:R-:W-:Y:S02]  /*24b30*/  ISETP.LT.AND P3, PT, R3, UR12, !P2 ;  /* 0x0000000c03007c0c */ /* 0x020fe4000d761270 */
[----:B------:R-:W-:Y:S01]  /*24b40*/  SHF.R.S32.HI R10, RZ, 0x1f, R12 ;  /* 0x0000001fff0a7819 */ /* 0x000fe2000001140c */
[----:B------:R-:W5:Y:S01]  /*24b50*/  LDCU UR12, c[0x0][0x398] ;  /* 0x00007300ff0c77ac */ /* 0x000f620008000800 */
[C---:B------:R-:W-:Y:S02]  /*24b60*/  IADD3 R8, P2, PT, R12.reuse, R69, RZ ;  /* 0x000000450c087210 */ /* 0x040fe40007f5e0ff */
[----:B------:R-:W-:-:S03]  /*24b70*/  IADD3 R6, P6, PT, R12, R70, RZ ;  /* 0x000000460c067210 */ /* 0x000fc60007fde0ff */
[C---:B------:R-:W-:Y:S02]  /*24b80*/  IMAD.X R9, R10.reuse, 0x1, R68, P2 ;  /* 0x000000010a097824 */ /* 0x040fe400010e0644 */
[----:B------:R-:W-:Y:S02]  /*24b90*/  IMAD.X R7, R10, 0x1, R71, P6 ;  /* 0x000000010a077824 */ /* 0x000fe400030e0647 */
[----:B------:R-:W-:Y:S01]  /*24ba0*/  VIADD R12, R12, UR30 ;  /* 0x0000001e0c0c7c36 */ /* 0x000fe20008000000 */
[----:B------:R-:W-:Y:S01]  /*24bb0*/  @P5 STG.E.U8 desc[UR24][R8.64], R11 ;  /* 0x0000000b08005986 */ /* 0x000fe2000c101118 */
[----:B0-----:R-:W-:Y:S01]  /*24bc0*/  ISETP.LT.AND P5, PT, R2, UR10, !P1 ;  /* 0x0000000a02007c0c */ /* 0x001fe2000cfa1270 */
[----:B------:R-:W0:Y:S02]  /*24bd0*/  LDCU UR10, c[0x0][0x398] ;  /* 0x00007300ff0a77ac */ /* 0x000e240008000800 */
[----:B------:R1:W-:Y:S01]  /*24be0*/  @P3 STG.E.U8 desc[UR24][R6.64], R43 ;  /* 0x0000002b06003986 */ /* 0x0003e2000c101118 */
[----:B------:R-:W-:Y:S01]  /*24bf0*/  ISETP.LT.AND P3, PT, R3, UR14, !P1 ;  /* 0x0000000e03007c0c */ /* 0x000fe2000cf61270 */
[----:B------:R-:W0:Y:S01]  /*24c00*/  LDCU UR14, c[0x0][0x398] ;  /* 0x00007300ff0e77ac */ /* 0x000e220008000800 */
[----:B------:R-:W-:-:S02]  /*24c10*/  SHF.R.S32.HI R10, RZ, 0x1f, R12 ;  /* 0x0000001fff0a7819 */ /* 0x000fc4000001140c */
[C---:B------:R-:W-:Y:S02]  /*24c20*/  IADD3 R4, P1, PT, R12.reuse, R69, RZ ;  /* 0x000000450c047210 */ /* 0x040fe40007f3e0ff */
[----:B------:R-:W-:Y:S02]  /*24c30*/  PRMT R13, R11, 0x9910, RZ ;  /* 0x000099100b0d7816 */ /* 0x000fe400000000ff */
[----:B------:R-:W-:Y:S02]  /*24c40*/  PRMT R15, R43, 0x9910, RZ ;  /* 0x000099102b0f7816 */ /* 0x000fe400000000ff */
[----:B-1----:R-:W-:Y:S01]  /*24c50*/  IADD3 R6, P6, PT, R12, R70, RZ ;  /* 0x000000460c067210 */ /* 0x002fe20007fde0ff */
[C---:B------:R-:W-:Y:S01]  /*24c60*/  IMAD.X R5, R10.reuse, 0x1, R68, P1 ;  /* 0x000000010a057824 */ /* 0x040fe200008e0644 */
[----:B------:R-:W-:Y:S02]  /*24c70*/  SHF.R.S32.HI R13, RZ, 0x8, R13 ;  /* 0x00000008ff0d7819 */ /* 0x000fe4000001140d */
[----:B------:R-:W-:Y:S01]  /*24c80*/  SHF.R.S32.HI R15, RZ, 0x8, R15 ;  /* 0x00000008ff0f7819 */ /* 0x000fe2000001140f */
[----:B------:R-:W-:-:S02]  /*24c90*/  IMAD.X R7, R10, 0x1, R71, P6 ;  /* 0x000000010a077824 */ /* 0x000fc400030e0647 */
[----:B------:R-:W-:Y:S04]  /*24ca0*/  @P5 STG.E.U8 desc[UR24][R4.64], R13 ;  /* 0x0000000d04005986 */ /* 0x000fe8000c101118 */
[----:B------:R2:W-:Y:S02]  /*24cb0*/  @P3 STG.E.U8 desc[UR24][R6.64], R15 ;  /* 0x0000000f06003986 */ /* 0x0005e4000c101118 */
[----:B--2---:R-:W-:Y:S02]  /*24cc0*/  F2FP.SATFINITE.E5M2.F32.PACK_AB_MERGE_C R7, R88, R85, RZ ;  /* 0x000000555807723e */ /* 0x004fe400048060ff */
[----:B------:R-:W2:Y:S04]  /*24cd0*/  LDL.LU R85, [R1+0x1a8] ;  /* 0x0001a80001557983 */ /* 0x000ea80000300800 */
[----:B------:R-:W2:Y:S01]  /*24ce0*/  LDL.LU R88, [R1+0x1ac] ;  /* 0x0001ac0001587983 */ /* 0x000ea20000300800 */
[----:B---3--:R-:W-:Y:S01]  /*24cf0*/  ISETP.GE.AND P2, PT, R14, UR4, PT ;  /* 0x000000040e007c0c */ /* 0x008fe2000bf46270 */
[----:B------:R-:W1:Y:S01]  /*24d00*/  LDCU UR4, c[0x0][0x39c] ;  /* 0x00007380ff0477ac */ /* 0x000e620008000800 */
[----:B------:R-:W-:-:S02]  /*24d10*/  VIADD R14, R0, 0x6b ;  /* 0x0000006b000e7836 */ /* 0x000fc40000000000 */
[----:B------:R-:W-:Y:S01]  /*24d20*/  VIADD R12, R12, UR30 ;  /* 0x0000001e0c0c7c36 */ /* 0x000fe20008000000 */
[----:B----4-:R-:W-:Y:S01]  /*24d30*/  ISETP.LT.AND P5, PT, R2, UR9, !P0 ;  /* 0x0000000902007c0c */ /* 0x010fe2000c7a1270 */
[----:B------:R-:W3:Y:S03]  /*24d40*/  LDCU UR9, c[0x0][0x398] ;  /* 0x00007300ff0977ac */ /* 0x000ee60008000800 */
[----:B------:R-:W-:Y:S02]  /*24d50*/  SHF.R.S32.HI R11, RZ, 0x1f, R12 ;  /* 0x0000001fff0b7819 */ /* 0x000fe4000001140c */
[----:B------:R-:W-:Y:S02]  /*24d60*/  IADD3 R8, P3, PT, R12, R69, RZ ;  /* 0x000000450c087210 */ /* 0x000fe40007f7e0ff */
[----:B-----5:R-:W-:Y:S01]  /*24d70*/  ISETP.LT.AND P0, PT, R3, UR12, !P0 ;  /* 0x0000000c03007c0c */ /* 0x020fe2000c701270 */
[----:B------:R-:W4:Y:S01]  /*24d80*/  LDCU UR12, c[0x0][0x398] ;  /* 0x00007300ff0c77ac */ /* 0x000f220008000800 */
[----:B-1----:R-:W-:Y:S01]  /*24d90*/  ISETP.GE.AND P1, PT, R14, UR4, PT ;  /* 0x000000040e007c0c */ /* 0x002fe2000bf26270 */
[----:B------:R-:W1:Y:S01]  /*24da0*/  LDCU UR4, c[0x0][0x39c] ;  /* 0x00007380ff0477ac */ /* 0x000e620008000800 */
[----:B------:R-:W-:Y:S01]  /*24db0*/  IMAD.X R9, R11, 0x1, R68, P3 ;  /* 0x000000010b097824 */ /* 0x000fe200018e0644 */
[----:B------:R-:W-:Y:S01]  /*24dc0*/  IADD3 R10, P6, PT, R12, R70, RZ ;  /* 0x000000460c0a7210 */ /* 0x000fe20007fde0ff */
[----:B------:R-:W-:-:S02]  /*24dd0*/  VIADD R14, R0, 0x6c ;  /* 0x0000006c000e7836 */ /* 0x000fc40000000000 */
[----:B------:R-:W-:Y:S01]  /*24de0*/  VIADD R12, R12, UR30 ;  /* 0x0000001e0c0c7c36 */ /* 0x000fe20008000000 */
[----:B------:R-:W-:Y:S01]  /*24df0*/  @P5 STG.E.U8 desc[UR24][R8.64], R7 ;  /* 0x0000000708005986 */ /* 0x000fe2000c101118 */
[----:B0-----:R-:W-:Y:S01]  /*24e00*/  ISETP.LT.AND P5, PT, R2, UR10, !P4 ;  /* 0x0000000a02007c0c */ /* 0x001fe2000e7a1270 */
[----:B------:R-:W-:Y:S01]  /*24e10*/  IMAD.X R11, R11, 0x1, R71, P6 ;  /* 0x000000010b0b7824 */ /* 0x000fe200030e0647 */
[----:B------:R-:W-:Y:S01]  /*24e20*/  F2FP.SATFINITE.E5M2.F32.PACK_AB_MERGE_C R45, R45, R44, RZ ;  /* 0x0000002c2d2d723e */ /* 0x000fe200048060ff */
[----:B------:R-:W-:Y:S01]  /*24e30*/  VIADD R5, R0, 0x6d ;  /* 0x0000006d00057836 */ /* 0x000fe20000000000 */
[----:B------:R-:W-:Y:S01]  /*24e40*/  ISETP.GE.AND P3, PT, R14, UR6, PT ;  /* 0x000000060e007c0c */ /* 0x000fe2000bf66270 */
[----:B------:R-:W0:Y:S01]  /*24e50*/  LDCU UR6, c[0x0][0x39c] ;  /* 0x00007380ff0677ac */ /* 0x000e220008000800 */
[----:B------:R-:W-:Y:S02]  /*24e60*/  SHF.R.S32.HI R14, RZ, 0x1f, R12 ;  /* 0x0000001fff0e7819 */ /* 0x000fe4000001140c */
[----:B------:R-:W-:-:S02]  /*24e70*/  IADD3 R4, P6, PT, R12, R69, RZ ;  /* 0x000000450c047210 */ /* 0x000fc40007fde0ff */
[----:B------:R-:W-:Y:S01]  /*24e80*/  PRMT R6, R7, 0x9910, RZ ;  /* 0x0000991007067816 */ /* 0x000fe200000000ff */
[----:B------:R5:W-:Y:S01]  /*24e90*/  @P0 STG.E.U8 desc[UR24][R10.64], R45 ;  /* 0x0000002d0a000986 */ /* 0x000be2000c101118 */
[----:B-1----:R-:W-:Y:S01]  /*24ea0*/  ISETP.GE.AND P0, PT, R5, UR4, PT ;  /* 0x0000000405007c0c */ /* 0x002fe2000bf06270 */
[----:B------:R-:W-:Y:S01]  /*24eb0*/  IMAD.X R5, R14, 0x1, R68, P6 ;  /* 0x000000010e057824 */ /* 0x000fe200030e0644 */
[----:B---3--:R-:W-:Y:S01]  /*24ec0*/  ISETP.LT.AND P4, PT, R3, UR9, !P4 ;  /* 0x0000000903007c0c */ /* 0x008fe2000e781270 */
[----:B------:R-:W1:Y:S01]  /*24ed0*/  LDCU UR4, c[0x0][0x39c] ;  /* 0x00007380ff0477ac */ /* 0x000e620008000800 */
[----:B------:R-:W3:Y:S01]  /*24ee0*/  LDCU UR10, c[0x0][0x398] ;  /* 0x00007300ff0a77ac */ /* 0x000ee20008000800 */
[----:B-----5:R-:W-:Y:S01]  /*24ef0*/  SHF.R.S32.HI R11, RZ, 0x8, R6 ;  /* 0x00000008ff0b7819 */ /* 0x020fe20000011406 */
[----:B------:R-:W5:Y:S04]  /*24f00*/  LDCU UR9, c[0x0][0x398] ;  /* 0x00007300ff0977ac */ /* 0x000f680008000800 */
[----:B------:R0:W-:Y:S01]  /*24f10*/  @P5 STG.E.U8 desc[UR24][R4.64], R11 ;  /* 0x0000000b04005986 */ /* 0x0001e2000c101118 */
[C---:B------:R-:W-:Y:S01]  /*24f20*/  IADD3 R6, P5, PT, R12.reuse, R70, RZ ;  /* 0x000000460c067210 */ /* 0x040fe20007fbe0ff */
[----:B------:R-:W-:Y:S01]  /*24f30*/  VIADD R12, R12, UR30 ;  /* 0x0000001e0c0c7c36 */ /* 0x000fe20008000000 */
[----:B----4-:R-:W-:Y:S01]  /*24f40*/  ISETP.LT.AND P6, PT, R2, UR12, !P2 ;  /* 0x0000000c02007c0c */ /* 0x010fe2000d7c1270 */
[----:B------:R-:W4:Y:S01]  /*24f50*/  LDCU UR12, c[0x0][0x398] ;  /* 0x00007300ff0c77ac */ /* 0x000f220008000800 */
[----:B------:R-:W-:Y:S01]  /*24f60*/  PRMT R13, R45, 0x9910, RZ ;  /* 0x000099102d0d7816 */ /* 0x000fe200000000ff */
[----:B------:R-:W-:Y:S01]  /*24f70*/  IMAD.X R7, R14, 0x1, R71, P5 ;  /* 0x000000010e077824 */ /* 0x000fe200028e0647 */
[----:B------:R-:W-:-:S02]  /*24f80*/  SHF.R.S32.HI R10, RZ, 0x1f, R12 ;  /* 0x0000001fff0a7819 */ /* 0x000fc4000001140c */
[----:B------:R-:W-:Y:S02]  /*24f90*/  IADD3 R8, P5, PT, R12, R69, RZ ;  /* 0x000000450c087210 */ /* 0x000fe40007fbe0ff */
[----:B------:R-:W-:-:S03]  /*24fa0*/  SHF.R.S32.HI R13, RZ, 0x8, R13 ;  /* 0x00000008ff0d7819 */ /* 0x000fc6000001140d */
[----:B------:R-:W-:Y:S02]  /*24fb0*/  IMAD.X R9, R10, 0x1, R68, P5 ;  /* 0x000000010a097824 */ /* 0x000fe400028e0644 */
[----:B------:R-:W-:Y:S01]  /*24fc0*/  @P4 STG.E.U8 desc[UR24][R6.64], R13 ;  /* 0x0000000d06004986 */ /* 0x000fe2000c101118 */
[----:B--2---:R-:W-:-:S04]  /*24fd0*/  F2FP.SATFINITE.E5M2.F32.PACK_AB_MERGE_C R15, R88, R85, RZ ;  /* 0x00000055580f723e */ /* 0x004fc800048060ff */
[----:B0-----:R-:W-:Y:S01]  /*24fe0*/  PRMT R11, R15, 0x9910, RZ ;  /* 0x000099100f0b7816 */ /* 0x001fe200000000ff */
[----:B------:R0:W-:Y:S02]  /*24ff0*/  @P6 STG.E.U8 desc[UR24][R8.64], R15 ;  /* 0x0000000f08006986 */ /* 0x0001e4000c101118 */
[----:B0-----:R-:W-:Y:S02]  /*25000*/  F2FP.SATFINITE.E5M2.F32.PACK_AB_MERGE_C R15, R87, R86, RZ ;  /* 0x00000056570f723e */ /* 0x001fe400048060ff */
[----:B------:R-:W2:Y:S04]  /*25010*/  LDL.LU R86, [R1+0x1b8] ;  /* 0x0001b80001567983 */ /* 0x000ea80000300800 */
[----:B------:R-:W2:Y:S01]  /*25020*/  LDL.LU R87, [R1+0x1bc] ;  /* 0x0001bc0001577983 */ /* 0x000ea20000300800 */
[C---:B------:R-:W-:Y:S01]  /*25030*/  VIADD R4, R0.reuse, 0x6e ;  /* 0x0000006e00047836 */ /* 0x040fe20000000000 */
[----:B------:R-:W-:Y:S01]  /*25040*/  ISETP.LT.AND P5, PT, R3, UR14, !P2 ;  /* 0x0000000e03007c0c */ /* 0x000fe2000d7a1270 */
[----:B------:R-:W-:-:S03]  /*25050*/  VIADD R5, R0, 0x6f ;  /* 0x0000006f00057836 */ /* 0x000fc60000000000 */
[----:B-1----:R-:W-:Y:S01]  /*25060*/  ISETP.GE.AND P4, PT, R4, UR4, PT ;  /* 0x0000000404007c0c */ /* 0x002fe2000bf86270 */
[----:B------:R-:W0:Y:S01]  /*25070*/  LDCU UR4, c[0x0][0x39c] ;  /* 0x00007380ff0477ac */ /* 0x000e220008000800 */
[C---:B------:R-:W-:Y:S02]  /*25080*/  IADD3 R4, P6, PT, R12.reuse, R70, RZ ;  /* 0x000000460c047210 */ /* 0x040fe40007fde0ff */
[----:B------:R-:W-:Y:S01]  /*25090*/  ISETP.GE.AND P2, PT, R5, UR6, PT ;  /* 0x0000000605007c0c */ /* 0x000fe2000bf46270 */
[----:B------:R-:W-:Y:S01]  /*250a0*/  VIADD R12, R12, UR30 ;  /* 0x0000001e0c0c7c36 */ /* 0x000fe20008000000 */
[----:B------:R-:W-:Y:S01]  /*250b0*/  F2FP.SATFINITE.E5M2.F32.PACK_AB_MERGE_C R47, R47, R46, RZ ;  /* 0x0000002e2f2f723e */ /* 0x000fe200048060ff */
[----:B------:R-:W-:Y:S01]  /*250c0*/  IMAD.X R5, R10, 0x1, R71, P6 ;  /* 0x000000010a057824 */ /* 0x000fe200030e0647 */
[----:B------:R-:W1:Y:S01]  /*250d0*/  LDCU UR6, c[0x0][0x398] ;  /* 0x00007300ff0677ac */ /* 0x000e620008000800 */
[----:B---3--:R-:W-:Y:S02]  /*250e0*/  ISETP.LT.AND P6, PT, R2, UR10, !P1 ;  /* 0x0000000a02007c0c */ /* 0x008fe4000cfc1270 */
[----:B------:R-:W-:Y:S01]  /*250f0*/  SHF.R.S32.HI R8, RZ, 0x1f, R12 ;  /* 0x0000001fff087819 */ /* 0x000fe2000001140c */
[----:B------:R3:W-:Y:S01]  /*25100*/  @P5 STG.E.U8 desc[UR24][R4.64], R47 ;  /* 0x0000002f04005986 */ /* 0x0007e2000c101118 */
[----:B------:R-:W-:Y:S01]  /*25110*/  IADD3 R6, P5, PT, R12, R69, RZ ;  /* 0x000000450c067210 */ /* 0x000fe20007fbe0ff */
[----:B------:R-:W0:Y:S01]  /*25120*/  LDCU UR10, c[0x0][0x398] ;  /* 0x00007300ff0a77ac */ /* 0x000e220008000800 */
[----:B------:R-:W-:-:S03]  /*25130*/  SHF.R.S32.HI R11, RZ, 0x8, R11 ;  /* 0x00000008ff0b7819 */ /* 0x000fc6000001140b */
[----:B------:R-:W-:Y:S01]  /*25140*/  IMAD.X R7, R8, 0x1, R68, P5 ;  /* 0x0000000108077824 */ /* 0x000fe200028e0644 */
[----:B-----5:R-:W-:Y:S01]  /*25150*/  ISETP.LT.AND P1, PT, R3, UR9, !P1 ;  /* 0x0000000903007c0c */ /* 0x020fe2000cf21270 */
[----:B------:R-:W5:Y:S03]  /*25160*/  LDCU UR9, c[0x0][0x398] ;  /* 0x00007300ff0977ac */ /* 0x000f660008000800 */
[----:B------:R0:W-:Y:S01]  /*25170*/  @P6 STG.E.U8 desc[UR24][R6.64], R11 ;  /* 0x0000000b06006986 */ /* 0x0001e2000c101118 */
[C---:B---3--:R-:W-:Y:S01]  /*25180*/  IADD3 R4, P6, PT, R12.reuse, R70, RZ ;  /* 0x000000460c047210 */ /* 0x048fe20007fde0ff */
[----:B------:R-:W-:Y:S01]  /*25190*/  VIADD R12, R12, UR30 ;  /* 0x0000001e0c0c7c36 */ /* 0x000fe20008000000 */
[----:B-1----:R-:W-:Y:S01]  /*251a0*/  ISETP.LT.AND P5, PT, R2, UR6, !P3 ;  /* 0x0000000602007c0c */ /* 0x002fe2000dfa1270 */
[----:B------:R-:W1:Y:S01]  /*251b0*/  LDCU UR6, c[0x0][0x398] ;  /* 0x00007300ff0677ac */ /* 0x000e620008000800 */
[----:B------:R-:W-:Y:S01]  /*251c0*/  PRMT R13, R47, 0x9910, RZ ;  /* 0x000099102f0d7816 */ /* 0x000fe200000000ff */
[----:B------:R-:W-:Y:S01]  /*251d0*/  IMAD.X R5, R8, 0x1, R71, P6 ;  /* 0x0000000108057824 */ /* 0x000fe200030e0647 */
[----:B------:R-:W-:-:S02]  /*251e0*/  SHF.R.S32.HI R14, RZ, 0x1f, R12 ;  /* 0x0000001fff0e7819 */ /* 0x000fc4000001140c */
[----:B------:R-:W-:Y:S02]  /*251f0*/  IADD3 R8, P6, PT, R12, R69, RZ ;  /* 0x000000450c087210 */ /* 0x000fe40007fde0ff */
[----:B------:R-:W-:-:S03]  /*25200*/  SHF.R.S32.HI R13, RZ, 0x8, R13 ;  /* 0x00000008ff0d7819 */ /* 0x000fc6000001140d */
[----:B------:R-:W-:Y:S01]  /*25210*/  IMAD.X R9, R14, 0x1, R68, P6 ;  /* 0x000000010e097824 */ /* 0x000fe200030e0644 */
[----:B0-----:R-:W-:Y:S01]  /*25220*/  PRMT R11, R15, 0x9910, RZ ;  /* 0x000099100f0b7816 */ /* 0x001fe200000000ff */
[----:B------:R-:W-:Y:S04]  /*25230*/  @P1 STG.E.U8 desc[UR24][R4.64], R13 ;  /* 0x0000000d04001986 */ /* 0x000fe8000c101118 */
[----:B------:R2:W-:Y:S02]  /*25240*/  @P5 STG.E.U8 desc[UR24][R8.64], R15 ;  /* 0x0000000f08005986 */ /* 0x0005e4000c101118 */
[----:B--2---:R-:W-:Y:S02]  /*25250*/  F2FP.SATFINITE.E5M2.F32.PACK_AB_MERGE_C R15, R87, R86, RZ ;  /* 0x00000056570f723e */ /* 0x004fe400048060ff */
[----:B------:R-:W2:Y:S04]  /*25260*/  LDL.LU R86, [R1+0x1c0] ;  /* 0x0001c00001567983 */ /* 0x000ea80000300800 */
[----:B------:R-:W2:Y:S01]  /*25270*/  LDL.LU R87, [R1+0x1c4] ;  /* 0x0001c40001577983 */ /* 0x000ea20000300800 */
[----:B------:R-:W-:-:S05]  /*25280*/  VIADD R6, R0, 0x70 ;  /* 0x0000007000067836 */ /* 0x000fca0000000000 */
[----:B------:R-:W-:Y:S01]  /*25290*/  ISETP.GE.AND P1, PT, R6, UR4, PT ;  /* 0x0000000406007c0c */ /* 0x000fe2000bf26270 */
[----:B------:R-:W0:Y:S01]  /*252a0*/  LDCU UR4, c[0x0][0x39c] ;  /* 0x00007380ff0477ac */ /* 0x000e220008000800 */
[----:B------:R-:W-:Y:S01]  /*252b0*/  ISETP.LT.AND P3, PT, R3, UR10, !P3 ;  /* 0x0000000a03007c0c */ /* 0x000fe2000df61270 */
[C---:B------:R-:W-:Y:S01]  /*252c0*/  VIADD R10, R12.reuse, UR30 ;  /* 0x0000001e0c0a7c36 */ /* 0x040fe20008000000 */
[----:B------:R-:W-:Y:S01]  /*252d0*/  IADD3 R6, P6, PT, R12, R70, RZ ;  /* 0x000000460c067210 */ /* 0x000fe20007fde0ff */
[----:B------:R-:W-:Y:S01]  /*252e0*/  VIADD R8, R0, 0x71 ;  /* 0x0000007100087836 */ /* 0x000fe20000000000 */
[----:B-----5:R-:W-:Y:S01]  /*252f0*/  ISETP.LT.AND P5, PT, R2, UR9, !P0 ;  /* 0x0000000902007c0c */ /* 0x020fe2000c7a1270 */
[----:B------:R-:W3:Y:S01]  /*25300*/  LDCU UR9, c[0x0][0x398] ;  /* 0x00007300ff0977ac */ /* 0x000ee20008000800 */
[----:B------:R-:W-:Y:S01]  /*25310*/  SHF.R.S32.HI R12, RZ, 0x1f, R10 ;  /* 0x0000001fff0c7819 */ /* 0x000fe2000001140a */
[----:B------:R-:W-:Y:S01]  /*25320*/  IMAD.X R7, R14, 0x1, R71, P6 ;  /* 0x000000010e077824 */ /* 0x000fe200030e0647 */
[----:B------:R-:W-:Y:S01]  /*25330*/  IADD3 R4, P6, PT, R10, R69, RZ ;  /* 0x000000450a047210 */ /* 0x000fe20007fde0ff */
[----:B------:R-:W5:Y:S01]  /*25340*/  LDCU UR10, c[0x0][0x398] ;  /* 0x00007300ff0a77ac */ /* 0x000f620008000800 */
[----:B------:R-:W-:-:S02]  /*25350*/  F2FP.SATFINITE.E5M2.F32.PACK_AB_MERGE_C R49, R49, R48, RZ ;  /* 0x000000303131723e */ /* 0x000fc400048060ff */
[----:B------:R-:W-:Y:S01]  /*25360*/  SHF.R.S32.HI R11, RZ, 0x8, R11 ;  /* 0x00000008ff0b7819 */ /* 0x000fe2000001140b */
[----:B------:R-:W-:Y:S02]  /*25370*/  IMAD.X R5, R12, 0x1, R68, P6 ;  /* 0x000000010c057824 */ /* 0x000fe400030e0644 */
[----:B------:R3:W-:Y:S01]  /*25380*/  @P3 STG.E.U8 desc[UR24][R6.64], R49 ;  /* 0x0000003106003986 */ /* 0x0007e2000c101118 */
[----:B0-----:R-:W-:Y:S01]  /*25390*/  ISETP.GE.AND P3, PT, R8, UR4, PT ;  /* 0x0000000408007c0c */ /* 0x001fe2000bf66270 */
[----:B------:R-:W0:Y:S01]  /*253a0*/  LDCU UR4, c[0x0][0x39c] ;  /* 0x00007380ff0477ac */ /* 0x000e220008000800 */
[C---:B------:R-:W-:Y:S01]  /*253b0*/  IADD3 R8, P6, PT, R10.reuse, R70, RZ ;  /* 0x000000460a087210 */ /* 0x040fe20007fde0ff */
[----:B------:R-:W-:Y:S01]  /*253c0*/  VIADD R10, R10, UR30 ;  /* 0x0000001e0a0a7c36 */ /* 0x000fe20008000000 */
[----:B------:R5:W-:Y:S01]  /*253d0*/  @P5 STG.E.U8 desc[UR24][R4.64], R11 ;  /* 0x0000000b04005986 */ /* 0x000be2000c101118 */
[----:B-1----:R-:W-:Y:S01]  /*253e0*/  ISETP.LT.AND P0, PT, R3, UR6, !P0 ;  /* 0x0000000603007c0c */ /* 0x002fe2000c701270 */
[----:B------:R-:W1:Y:S01]  /*253f0*/  LDCU UR6, c[0x0][0x398] ;  /* 0x00007300ff0677ac */ /* 0x000e620008000800 */
[----:B----4-:R-:W-:Y:S01]  /*25400*/  ISETP.LT.AND P5, PT, R2, UR12, !P4 ;  /* 0x0000000c02007c0c */ /* 0x010fe2000e7a1270 */
[----:B------:R-:W-:Y:S01]  /*25410*/  IMAD.X R9, R12, 0x1, R71, P6 ;  /* 0x000000010c097824 */ /* 0x000fe200030e0647 */
[----:B------:R-:W-:-:S02]  /*25420*/  PRMT R13, R49, 0x9910, RZ ;  /* 0x00009910310d7816 */ /* 0x000fc400000000ff */
[----:B---3--:R-:W-:Y:S02]  /*25430*/  SHF.R.S32.HI R7, RZ, 0x1f, R10 ;  /* 0x0000001fff077819 */ /* 0x008fe4000001140a */
[----:B-----5:R-:W-:Y:S02]  /*25440*/  IADD3 R4, P6, PT, R10, R69, RZ ;  /* 0x000000450a047210 */ /* 0x020fe40007fde0ff */
[----:B------:R-:W-:-:S03]  /*25450*/  SHF.R.S32.HI R13, RZ, 0x8, R13 ;  /* 0x00000008ff0d7819 */ /* 0x000fc6000001140d */
[----:B------:R-:W-:Y:S01]  /*25460*/  IMAD.X R5, R7, 0x1, R68, P6 ;  /* 0x0000000107057824 */ /* 0x000fe200030e0644 */
[----:B------:R-:W-:Y:S01]  /*25470*/  PRMT R11, R15, 0x9910, RZ ;  /* 0x000099100f0b7816 */ /* 0x000fe200000000ff */
[----:B------:R-:W-:Y:S04]  /*25480*/  @P0 STG.E.U8 desc[UR24][R8.64], R13 ;  /* 0x0000000d08000986 */ /* 0x000fe8000c101118 */
[----:B------:R2:W-:Y:S02]  /*25490*/  @P5 STG.E.U8 desc[UR24][R4.64], R15 ;  /* 0x0000000f04005986 */ /* 0x0005e4000c101118 */
[----:B--2---:R-:W-:Y:S02]  /*254a0*/  F2FP.SATFINITE.E5M2.F32.PACK_AB_MERGE_C R15, R87, R86, RZ ;  /* 0x00000056570f723e */ /* 0x004fe400048060ff */
[----:B------:R-:W2:Y:S04]  /*254b0*/  LDL.LU R86, [R1+0x1c8] ;  /* 0x0001c80001567983 */ /* 0x000ea80000300800 */
[----:B------:R-:W2:Y:S01]  /*254c0*/  LDL.LU R87, [R1+0x1cc] ;  /* 0x0001cc0001577983 */ /* 0x000ea20000300800 */
[----:B------:R-:W-:Y:S01]  /*254d0*/  VIADD R14, R0, 0x72 ;  /* 0x00000072000e7836 */ /* 0x000fe20000000000 */
[----:B------:R-:W-:Y:S01]  /*254e0*/  ISETP.LT.AND P4, PT, R3, UR9, !P4 ;  /* 0x0000000903007c0c */ /* 0x000fe2000e781270 */
[----:B------:R-:W3:Y:S01]  /*254f0*/  LDCU UR9, c[0x0][0x398] ;  /* 0x00007300ff0977ac */ /* 0x000ee20008000800 */
[----:B------:R-:W-:-:S02]  /*25500*/  IADD3 R6, P0, PT, R10, R70, RZ ;  /* 0x000000460a067210 */ /* 0x000fc40007f1e0ff */
[----:B0-----:R-:W-:Y:S01]  /*25510*/  ISETP.GE.AND P6, PT, R14, UR4, PT ;  /* 0x000000040e007c0c */ /* 0x001fe2000bfc6270 */
[----:B------:R-:W0:Y:S01]  /*25520*/  LDCU UR4, c[0x0][0x39c] ;  /* 0x00007380ff0477ac */ /* 0x000e220008000800 */
[----:B------:R-:W-:Y:S01]  /*25530*/  F2FP.SATFINITE.E5M2.F32.PACK_AB_MERGE_C R51, R51, R50, RZ ;  /* 0x000000323333723e */ /* 0x000fe200048060ff */
[----:B------:R-:W-:Y:S02]  /*25540*/  IMAD.X R7, R7, 0x1, R71, P0 ;  /* 0x0000000107077824 */ /* 0x000fe400000e0647 */
[----:B------:R-:W-:-:S04]  /*25550*/  VIADD R10, R10, UR30 ;  /* 0x0000001e0a0a7c36 */ /* 0x000fc80008000000 */
[----:B------:R4:W-:Y:S01]  /*25560*/  @P4 STG.E.U8 desc[UR24][R6.64], R51 ;  /* 0x0000003306004986 */ /* 0x0009e2000c101118 */
[----:B-1----:R-:W-:Y:S01]  /*25570*/  ISETP.LT.AND P4, PT, R2, UR6, !P2 ;  /* 0x0000000602007c0c */ /* 0x002fe2000d781270 */
[----:B------:R-:W-:Y:S01]  /*25580*/  VIADD R9, R0, 0x73 ;  /* 0x0000007300097836 */ /* 0x000fe20000000000 */
[----:B------:R-:W-:Y:S01]  /*25590*/  SHF.R.S32.HI R12, RZ, 0x1f, R10 ;  /* 0x0000001fff0c7819 */ /* 0x000fe2000001140a */
[----:B------:R-:W1:Y:S01]  /*255a0*/  LDCU UR6, c[0x0][0x39c] ;  /* 0x00007380ff0677ac */ /* 0x000e620008000800 */
[----:B------:R-:W-:Y:S02]  /*255b0*/  IADD3 R8, P5, PT, R10, R69, RZ ;  /* 0x000000450a087210 */ /* 0x000fe40007fbe0ff */
[----:B---3--:R-:W-:Y:S01]  /*255c0*/  ISETP.LT.AND P2, PT, R3, UR9, !P2 ;  /* 0x0000000903007c0c */ /* 0x008fe2000d741270 */
[----:B------:R-:W3:Y:S01]  /*255d0*/  LDCU UR9, c[0x0][0x398] ;  /* 0x00007300ff0977ac */ /* 0x000ee20008000800 */
[----:B------:R-:W-:Y:S02]  /*255e0*/  SHF.R.S32.HI R11, RZ, 0x8, R11 ;  /* 0x00000008ff0b7819 */ /* 0x000fe4000001140b */
[----:B0-----:R-:W-:Y:S01]  /*255f0*/  ISETP.GE.AND P0, PT, R9, UR4, PT ;  /* 0x0000000409007c0c */ /* 0x001fe2000bf06270 */
[----:B------:R-:W-:Y:S01]  /*25600*/  IMAD.X R9, R12, 0x1, R68, P5 ;  /* 0x000000010c097824 */ /* 0x000fe200028e0644 */
[C---:B------:R-:W-:Y:S01]  /*25610*/  IADD3 R4, P5, PT, R10.reuse, R70, RZ ;  /* 0x000000460a047210 */ /* 0x040fe20007fbe0ff */
[----:B------:R-:W-:Y:S01]  /*25620*/  VIADD R10, R10, UR30 ;  /* 0x0000001e0a0a7c36 */ /* 0x000fe20008000000 */
[----:B------:R-:W-:Y:S01]  /*25630*/  PRMT R13, R51, 0x9910, RZ ;  /* 0x00009910330d7816 */ /* 0x000fe200000000ff */
[----:B----4-:R-:W-:Y:S01]  /*25640*/  VIADD R7, R0, 0x74 ;  /* 0x0000007400077836 */ /* 0x010fe20000000000 */
[----:B------:R0:W-:Y:S01]  /*25650*/  @P4 STG.E.U8 desc[UR24][R8.64], R11 ;  /* 0x0000000b08004986 */ /* 0x0001e2000c101118 */
[----:B------:R-:W-:Y:S01]  /*25660*/  ISETP.LT.AND P4, PT, R2, UR10, !P1 ;  /* 0x0000000a02007c0c */ /* 0x000fe2000cf81270 */
[----:B------:R-:W-:Y:S01]  /*25670*/  IMAD.X R5, R12, 0x1, R71, P5 ;  /* 0x000000010c057824 */ /* 0x000fe200028e0647 */
[----:B------:R-:W-:Y:S01]  /*25680*/  SHF.R.S32.HI R13, RZ, 0x8, R13 ;  /* 0x00000008ff0d7819 */ /* 0x000fe2000001140d */
[----:B------:R-:W4:Y:S01]  /*25690*/  LDCU UR4, c[0x0][0x398] ;  /* 0x00007300ff0477ac */ /* 0x000f220008000800 */
[----:B------:R-:W-:-:S02]  /*256a0*/  SHF.R.S32.HI R12, RZ, 0x1f, R10 ;  /* 0x0000001fff0c7819 */ /* 0x000fc4000001140a */
[----:B------:R-:W-:Y:S01]  /*256b0*/  IADD3 R6, P5, PT, R10, R69, RZ ;  /* 0x000000450a067210 */ /* 0x000fe20007fbe0ff */
[----:B------:R-:W-:Y:S01]  /*256c0*/  @P2 STG.E.U8 desc[UR24][R4.64], R13 ;  /* 0x0000000d04002986 */ /* 0x000fe2000c101118 */
[----:B-1----:R-:W-:Y:S01]  /*256d0*/  ISETP.GE.AND P2, PT, R7, UR6, PT ;  /* 0x0000000607007c0c */ /* 0x002fe2000bf46270 */
[----:B------:R-:W1:Y:S02]  /*256e0*/  LDCU UR6, c[0x0][0x398] ;  /* 0x00007300ff0677ac */ /* 0x000e640008000800 */
[----:B------:R-:W-:Y:S01]  /*256f0*/  IMAD.X R7, R12, 0x1, R68, P5 ;  /* 0x000000010c077824 */ /* 0x000fe200028e0644 */
[----:B0-----:R-:W-:Y:S01]  /*25700*/  PRMT R11, R15, 0x9910, RZ ;  /* 0x000099100f0b7816 */ /* 0x001fe200000000ff */
[----:B------:R-:W0:Y:S03]  /*25710*/  LDCU UR10, c[0x0][0x398] ;  /* 0x00007300ff0a77ac */ /* 0x000e260008000800 */
[----:B------:R2:W-:Y:S02]  /*25720*/  @P4 STG.E.U8 desc[UR24][R6.64], R15 ;  /* 0x0000000f06004986 */ /* 0x0005e4000c101118 */
[----:B--2---:R-:W-:-:S02]  /*25730*/  F2FP.SATFINITE.E5M2.F32.PACK_AB_MERGE_C R15, R87, R86, RZ ;  /* 0x00000056570f723e */ /* 0x004fc400048060ff */
[----:B------:R-:W2:Y:S04]  /*25740*/  LDL.LU R86, [R1+0x1d0] ;  /* 0x0001d00001567983 */ /* 0x000ea80000300800 */
[----:B------:R-:W2:Y:S01]  /*25750*/  LDL.LU R87, [R1+0x1d4] ;  /* 0x0001d40001577983 */ /* 0x000ea20000300800 */
[----:B----4-:R-:W-:Y:S01]  /*25760*/  ISETP.LT.AND P1, PT, R3, UR4, !P1 ;  /* 0x0000000403007c0c */ /* 0x010fe2000cf21270 */
[----:B------:R-:W4:Y:S01]  /*25770*/  LDCU UR4, c[0x0][0x398] ;  /* 0x00007300ff0477ac */ /* 0x000f220008000800 */
[C---:B------:R-:W-:Y:S01]  /*25780*/  IADD3 R8, P5, PT, R10.reuse, R70, RZ ;  /* 0x000000460a087210 */ /* 0x040fe20007fbe0ff */
[----:B------:R-:W-:Y:S01]  /*25790*/  VIADD R10, R10, UR30 ;  /* 0x0000001e0a0a7c36 */ /* 0x000fe20008000000 */
[----:B---3--:R-:W-:Y:S01]  /*257a0*/  ISETP.LT.AND P4, PT, R2, UR9, !P3 ;  /* 0x0000000902007c0c */ /* 0x008fe2000df81270 */
[----:B------:R-:W-:Y:S01]  /*257b0*/  VIADD R5, R0, 0x75 ;  /* 0x0000007500057836 */ /* 0x000fe20000000000 */
[----:B------:R-:W-:Y:S01]  /*257c0*/  F2FP.SATFINITE.E5M2.F32.PACK_AB_MERGE_C R53, R53, R52, RZ ;  /* 0x000000343535723e */ /* 0x000fe200048060ff */
[----:B------:R-:W-:Y:S01]  /*257d0*/  IMAD.X R9, R12, 0x1, R71, P5 ;  /* 0x000000010c097824 */ /* 0x000fe200028e0647 */
[----:B------:R-:W-:Y:S01]  /*257e0*/  SHF.R.S32.HI R12, RZ, 0x1f, R10 ;  /* 0x0000001fff0c7819 */ /* 0x000fe2000001140a */
[----:B------:R-:W3:Y:S01]  /*257f0*/  LDCU UR9, c[0x0][0x398] ;  /* 0x00007300ff0977ac */ /* 0x000ee20008000800 */
[----:B------:R-:W-:-:S03]  /*25800*/  IADD3 R4, P5, PT, R10, R69, RZ ;  /* 0x000000450a047210 */ /* 0x000fc60007fbe0ff */
[----:B------:R5:W-:Y:S01]  /*25810*/  @P1 STG.E.U8 desc[UR24][R8.64], R53 ;  /* 0x0000003508001986 */ /* 0x000be2000c101118 */
[----:B------:R-:W-:Y:S01]  /*25820*/  ISETP.GE.AND P1, PT, R5, UR5, PT ;  /* 0x0000000505007c0c */ /* 0x000fe2000bf26270 */
[----:B------:R-:W-:Y:S01]  /*25830*/  IMAD.X R5, R12, 0x1, R68, P5 ;  /* 0x000000010c057824 */ /* 0x000fe200028e0644 */
[----:B------:R-:W-:Y:S01]  /*25840*/  SHF.R.S32.HI R11, RZ, 0x8, R11 ;  /* 0x00000008ff0b7819 */ /* 0x000fe2000001140b */
[----:B------:R-:W0:Y:S01]  /*25850*/  LDCU UR5, c[0x0][0x398] ;  /* 0x00007300ff0577ac */ /* 0x000e220008000800 */
[----:B-1----:R-:W-:-:S03]  /*25860*/  ISETP.LT.AND P3, PT, R3, UR6, !P3 ;  /* 0x0000000603007c0c */ /* 0x002fc6000df61270 */
[----:B------:R1:W-:Y:S01]  /*25870*/  @P4 STG.E.U8 desc[UR24][R4.64], R11 ;  /* 0x0000000b04004986 */ /* 0x0003e2000c101118 */
[C---:B------:R-:W-:Y:S01]  /*25880*/  IADD3 R6, P4, PT, R10.reuse, R70, RZ ;  /* 0x000000460a067210 */ /* 0x040fe20007f9e0ff */
[----:B------:R-:W-:Y:S01]  /*25890*/  VIADD R10, R10, UR30 ;  /* 0x0000001e0a0a7c36 */ /* 0x000fe20008000000 */
[----:B------:R-:W-:Y:S01]  /*258a0*/  PRMT R13, R53, 0x9910, RZ ;  /* 0x00009910350d7816 */ /* 0x000fe200000000ff */
[----:B-----5:R-:W-:Y:S01]  /*258b0*/  VIADD R9, R0, 0x76 ;  /* 0x0000007600097836 */ /* 0x020fe20000000000 */
[----:B----4-:R-:W-:Y:S01]  /*258c0*/  ISETP.LT.AND P5, PT, R2, UR4, !P6 ;  /* 0x0000000402007c0c */ /* 0x010fe2000f7a1270 */
[----:B------:R-:W-:Y:S01]  /*258d0*/  IMAD.X R7, R12, 0x1, R71, P4 ;  /* 0x000000010c077824 */ /* 0x000fe200020e0647 */
[----:B------:R-:W-:Y:S01]  /*258e0*/  SHF.R.S32.HI R13, RZ, 0x8, R13 ;  /* 0x00000008ff0d7819 */ /* 0x000fe2000001140d */
[----:B------:R-:W4:Y:S01]  /*258f0*/  LDCU UR6, c[0x0][0x398] ;  /* 0x00007300ff0677ac */ /* 0x000f220008000800 */
[----:B------:R-:W-:Y:S02]  /*25900*/  SHF.R.S32.HI R12, RZ, 0x1f, R10 ;  /* 0x0000001fff0c7819 */ /* 0x000fe4000001140a */
[----:B------:R-:W-:Y:S01]  /*25910*/  IADD3 R8, P4, PT, R10, R69, RZ ;  /* 0x000000450a087210 */ /* 0x000fe20007f9e0ff */
[----:B------:R-:W-:Y:S01]  /*25920*/  @P3 STG.E.U8 desc[UR24][R6.64], R13 ;  /* 0x0000000d06003986 */ /* 0x000fe2000c101118 */
[----:B------:R-:W-:Y:S01]  /*25930*/  ISETP.GE.AND P3, PT, R9, UR7, PT ;  /* 0x0000000709007c0c */ /* 0x000fe2000bf66270 */
[----:B------:R-:W5:Y:S02]  /*25940*/  LDCU UR4, c[0x0][0x398] ;  /* 0x00007300ff0477ac */ /* 0x000f640008000800 */
[----:B------:R-:W-:Y:S01]  /*25950*/  IMAD.X R9, R12, 0x1, R68, P4 ;  /* 0x000000010c097824 */ /* 0x000fe200020e0644 */
[----:B-1----:R-:W-:Y:S01]  /*25960*/  PRMT R11, R15, 0x9910, RZ ;  /* 0x000099100f0b7816 */ /* 0x002fe200000000ff */
[----:B------:R-:W1:Y:S03]  /*25970*/  LDCU UR7, c[0x0][0x398] ;  /* 0x00007300ff0777ac */ /* 0x000e660008000800 */
[----:B------:R2:W-:Y:S02]  /*25980*/  @P5 STG.E.U8 desc[UR24][R8.64], R15 ;  /* 0x0000000f08005986 */ /* 0x0005e4000c101118 */
[----:B--2---:R-:W-:-:S02]  /*25990*/  F2FP.SATFINITE.E5M2.F32.PACK_AB_MERGE_C R15, R87, R86, RZ ;  /* 0x00000056570f723e */ /* 0x004fc400048060ff */
[----:B------:R-:W2:Y:S04]  /*259a0*/  LDL.LU R86, [R1+0x1d8] ;  /* 0x0001d80001567983 */ /* 0x000ea80000300800 */
[----:B------:R-:W2:Y:S01]  /*259b0*/  LDL.LU R87, [R1+0x1dc] ;  /* 0x0001dc0001577983 */ /* 0x000ea20000300800 */
[----:B0-----:R-:W-:Y:S01]  /*259c0*/  ISETP.LT.AND P4, PT, R3, UR5, !P6 ;  /* 0x0000000503007c0c */ /* 0x001fe2000f781270 */
[----:B------:R-:W0:Y:S01]  /*259d0*/  LDCU UR5, c[0x0][0x398] ;  /* 0x00007300ff0577ac */ /* 0x000e220008000800 */
[C---:B------:R-:W-:Y:S01]  /*259e0*/  IADD3 R4, P6, PT, R10.reuse, R70, RZ ;  /* 0x000000460a047210 */ /* 0x040fe20007fde0ff */
[----:B------:R-:W-:Y:S01]  /*259f0*/  VIADD R10, R10, UR30 ;  /* 0x0000001e0a0a7c36 */ /* 0x000fe20008000000 */
[----:B----4-:R-:W-:Y:S01]  /*25a00*/  ISETP.LT.AND P5, PT, R2, UR6, !P0 ;  /* 0x0000000602007c0c */ /* 0x010fe2000c7a1270 */
[----:B------:R-:W-:Y:S01]  /*25a10*/  VIADD R7, R0, 0x77 ;  /* 0x0000007700077836 */ /* 0x000fe20000000000 */
[----:B------:R-:W-:Y:S01]  /*25a20*/  F2FP.SATFINITE.E5M2.F32.PACK_AB_MERGE_C R55, R55, R54, RZ ;  /* 0x000000363737723e */ /* 0x000fe200048060ff */
[----:B------:R-:W-:Y:S01]  /*25a30*/  IMAD.X R5, R12, 0x1, R71, P6 ;  /* 0x000000010c057824 */ /* 0x000fe200030e0647 */
[----:B------:R-:W-:Y:S01]  /*25a40*/  SHF.R.S32.HI R12, RZ, 0x1f, R10 ;  /* 0x0000001fff0c7819 */ /* 0x000fe2000001140a */
[----:B------:R-:W4:Y:S01]  /*25a50*/  LDCU UR6, c[0x0][0x398] ;  /* 0x00007300ff0677ac */ /* 0x000f220008000800 */
[----:B------:R-:W-:-:S02]  /*25a60*/  IADD3 R6, P6, PT, R10, R69, RZ ;  /* 0x000000450a067210 */ /* 0x000fc40007fde0ff */
[----:B-----5:R-:W-:Y:S01]  /*25a70*/  ISETP.LT.AND P0, PT, R3, UR4, !P0 ;  /* 0x0000000403007c0c */ /* 0x020fe2000c701270 */
[----:B------:R5:W-:Y:S01]  /*25a80*/  @P4 STG.E.U8 desc[UR24][R4.64], R55 ;  /* 0x0000003704004986 */ /* 0x000be2000c101118 */
[----:B------:R-:W-:Y:S01]  /*25a90*/  ISETP.GE.AND P4, PT, R7, UR13, PT ;  /* 0x0000000d07007c0c */ /* 0x000fe2000bf86270 */
[----:B------:R-:W-:Y:S01]  /*25aa0*/  IMAD.X R7, R12, 0x1, R68, P6 ;  /* 0x000000010c077824 */ /* 0x000fe200030e0644 */
[----:B------:R-:W-:Y:S01]  /*25ab0*/  SHF.R.S32.HI R11, RZ, 0x8, R11 ;  /* 0x00000008ff0b7819 */ /* 0x000fe2000001140b */
[----:B------:R-:W1:Y:S01]  /*25ac0*/  LDCU UR4, c[0x0][0x398] ;  /* 0x00007300ff0477ac */ /* 0x000e620008000800 */
[C---:B------:R-:W-:Y:S01]  /*25ad0*/  IADD3 R8, P6, PT, R10.reuse, R70, RZ ;  /* 0x000000460a087210 */ /* 0x040fe20007fde0ff */
[----:B------:R-:W-:Y:S01]  /*25ae0*/  VIADD R10, R10, UR30 ;  /* 0x0000001e0a0a7c36 */ /* 0x000fe20008000000 */
[----:B------:R-:W-:Y:S01]  /*25af0*/  PRMT R13, R55, 0x9910, RZ ;  /* 0x00009910370d7816 */ /* 0x000fe200000000ff */
[----:B------:R3:W-:Y:S01]  /*25b00*/  @P5 STG.E.U8 desc[UR24][R6.64], R11 ;  /* 0x0000000b06005986 */ /* 0x0007e2000c101118 */
[----:B0-----:R-:W-:Y:S01]  /*25b10*/  ISETP.LT.AND P5, PT, R2, UR5, !P2 ;  /* 0x0000000502007c0c */ /* 0x001fe2000d7a1270 */
[----:B------:R-:W-:Y:S01]  /*25b20*/  IMAD.X R9, R12, 0x1, R71, P6 ;  /* 0x000000010c097824 */ /* 0x000fe200030e0647 */
[----:B------:R-:W-:Y:S01]  /*25b30*/  SHF.R.S32.HI R13, RZ, 0x8, R13 ;  /* 0x00000008ff0d7819 */ /* 0x000fe2000001140d */
[----:B-----5:R-:W-:Y:S01]  /*25b40*/  VIADD R5, R0, 0x78 ;  /* 0x0000007800057836 */ /* 0x020fe20000000000 */
[----:B------:R-:W-:Y:S01]  /*25b50*/  SHF.R.S32.HI R12, RZ, 0x1f, R10 ;  /* 0x0000001fff0c7819 */ /* 0x000fe2000001140a */
[----:B------:R-:W0:Y:S01]  /*25b60*/  LDCU UR5, c[0x0][0x398] ;  /* 0x00007300ff0577ac */ /* 0x000e220008000800 */
[----:B------:R-:W-:Y:S01]  /*25b70*/  IADD3 R4, P6, PT, R10, R69, RZ ;  /* 0x000000450a047210 */ /* 0x000fe20007fde0ff */
[----:B------:R-:W-:Y:S01]  /*25b80*/  @P0 STG.E.U8 desc[UR24][R8.64], R13 ;  /* 0x0000000d08000986 */ /* 0x000fe2000c101118 */
[----:B------:R-:W-:-:S03]  /*25b90*/  ISETP.GE.AND P0, PT, R5, UR11, PT ;  /* 0x0000000b05007c0c */ /* 0x000fc6000bf06270 */
[----:B------:R-:W-:Y:S01]  /*25ba0*/  IMAD.X R5, R12, 0x1, R68, P6 ;  /* 0x000000010c057824 */ /* 0x000fe200030e0644 */
[----:B---3--:R-:W-:-:S04]  /*25bb0*/  PRMT R11, R15, 0x9910, RZ ;  /* 0x000099100f0b7816 */ /* 0x008fc800000000ff */
[----:B------:R2:W-:Y:S02]  /*25bc0*/  @P5 STG.E.U8 desc[UR24][R4.64], R15 ;  /* 0x0000000f04005986 */ /* 0x0005e4000c101118 */
[----:B--2---:R-:W-:Y:S02]  /*25bd0*/  F2FP.SATFINITE.E5M2.F32.PACK_AB_MERGE_C R15, R87, R86, RZ ;  /* 0x00000056570f723e */ /* 0x004fe400048060ff */
[----:B------:R-:W2:Y:S04]  /*25be0*/  LDL.LU R86, [R1+0x1e0] ;  /* 0x0001e00001567983 */ /* 0x000ea80000300800 */
[----:B------:R-:W2:Y:S01]  /*25bf0*/  LDL.LU R87, [R1+0x1e4] ;  /* 0x0001e40001577983 */ /* 0x000ea20000300800 */
[----:B----4-:R-:W-:Y:S01]  /*25c00*/  ISETP.LT.AND P2, PT, R3, UR6, !P2 ;  /* 0x0000000603007c0c */ /* 0x010fe2000d741270 */
[----:B------:R-:W3:Y:S01]  /*25c10*/  LDCU UR6, c[0x0][0x398] ;  /* 0x00007300ff0677ac */ /* 0x000ee20008000800 */
[C---:B------:R-:W-:Y:S01]  /*25c20*/  IADD3 R6, P6, PT, R10.reuse, R70, RZ ;  /* 0x000000460a067210 */ /* 0x040fe20007fde0ff */
[----:B------:R-:W-:Y:S01]  /*25c30*/  VIADD R10, R10, UR30 ;  /* 0x0000001e0a0a7c36 */ /* 0x000fe20008000000 */
[----:B-1----:R-:W-:Y:S01]  /*25c40*/  ISETP.LT.AND P5, PT, R2, UR4, !P1 ;  /* 0x0000000402007c0c */ /* 0x002fe2000cfa1270 */
[----:B------:R-:W-:Y:S01]  /*25c50*/  VIADD R9, R0, 0x79 ;  /* 0x0000007900097836 */ /* 0x000fe20000000000 */
[----:B------:R-:W-:Y:S01]  /*25c60*/  F2FP.SATFINITE.E5M2.F32.PACK_AB_MERGE_C R57, R57, R56, RZ ;  /* 0x000000383939723e */ /* 0x000fe200048060ff */
[----:B------:R-:W-:Y:S01]  /*25c70*/  IMAD.X R7, R12, 0x1, R71, P6 ;  /* 0x000000010c077824 */ /* 0x000fe200030e0647 */
[----:B------:R-:W-:Y:S01]  /*25c80*/  SHF.R.S32.HI R12, RZ, 0x1f, R10 ;  /* 0x0000001fff0c7819 */ /* 0x000fe2000001140a */
[----:B------:R-:W1:Y:S01]  /*25c90*/  LDCU UR4, c[0x0][0x398] ;  /* 0x00007300ff0477ac */ /* 0x000e620008000800 */
[----:B------:R-:W-:-:S02]  /*25ca0*/  IADD3 R8, P6, PT, R10, R69, RZ ;  /* 0x000000450a087210 */ /* 0x000fc40007fde0ff */
[----:B0-----:R-:W-:Y:S01]  /*25cb0*/  ISETP.LT.AND P1, PT, R3, UR5, !P1 ;  /* 0x0000000503007c0c */ /* 0x001fe2000cf21270 */
[----:B------:R0:W-:Y:S01]  /*25cc0*/  @P2 STG.E.U8 desc[UR24][R6.64], R57 ;  /* 0x0000003906002986 */ /* 0x0001e2000c101118 */
[----:B------:R-:W-:Y:S01]  /*25cd0*/  ISETP.GE.AND P2, PT, R9, UR17, PT ;  /* 0x0000001109007c0c */ /* 0x000fe2000bf46270 */
[----:B------:R-:W-:Y:S01]  /*25ce0*/  IMAD.X R9, R12, 0x1, R68, P6 ;  /* 0x000000010c097824 */ /* 0x000fe200030e0644 */
[----:B------:R-:W-:Y:S01]  /*25cf0*/  SHF.R.S32.HI R11, RZ, 0x8, R11 ;  /* 0x00000008ff0b7819 */ /* 0x000fe2000001140b */
[----:B------:R-:W4:Y:S01]  /*25d00*/  LDCU UR5, c[0x0][0x398] ;  /* 0x00007300ff0577ac */ /* 0x000f220008000800 */
[C---:B------:R-:W-:Y:S01]  /*25d10*/  IADD3 R4, P6, PT, R10.reuse, R70, RZ ;  /* 0x000000460a047210 */ /* 0x040fe20007fde0ff */
[----:B------:R-:W-:Y:S01]  /*25d20*/  VIADD R10, R10, UR30 ;  /* 0x0000001e0a0a7c36 */ /* 0x000fe20008000000 */
[----:B------:R-:W-:Y:S01]  /*25d30*/  PRMT R13, R57, 0x9910, RZ ;  /* 0x00009910390d7816 */ /* 0x000fe200000000ff */
[----:B------:R5:W-:Y:S01]  /*25d40*/  @P5 STG.E.U8 desc[UR24][R8.64], R11 ;  /* 0x0000000b08005986 */ /* 0x000be2000c101118 */
[----:B---3--:R-:W-:Y:S01]  /*25d50*/  ISETP.LT.AND P5, PT, R2, UR6, !P3 ;  /* 0x0000000602007c0c */ /* 0x008fe2000dfa1270 */
[----:B------:R-:W-:Y:S01]  /*25d60*/  IMAD.X R5, R12, 0x1, R71, P6 ;  /* 0x000000010c057824 */ /* 0x000fe200030e0647 */
[----:B------:R-:W-:Y:S01]  /*25d70*/  SHF.R.S32.HI R13, RZ, 0x8, R13 ;  /* 0x00000008ff0d7819 */ /* 0x000fe2000001140d */
[----:B0-----:R-:W-:Y:S01]  /*25d80*/  VIADD R7, R0, 0x7a ;  /* 0x0000007a00077836 */ /* 0x001fe20000000000 */
[----:B------:R-:W-:Y:S01]  /*25d90*/  SHF.R.S32.HI R12, RZ, 0x1f, R10 ;  /* 0x0000001fff0c7819 */ /* 0x000fe2000001140a */
[----:B------:R-:W0:Y:S01]  /*25da0*/  LDCU UR6, c[0x0][0x398] ;  /* 0x00007300ff0677ac */ /* 0x000e220008000800 */
[----:B------:R-:W-:Y:S01]  /*25db0*/  IADD3 R6, P6, PT, R10, R69, RZ ;  /* 0x000000450a067210 */ /* 0x000fe20007fde0ff */
[----:B------:R3:W-:Y:S01]  /*25dc0*/  @P1 STG.E.U8 desc[UR24][R4.64], R13 ;  /* 0x0000000d04001986 */ /* 0x0007e2000c101118 */
[----:B------:R-:W-:-:S03]  /*25dd0*/  ISETP.GE.AND P1, PT, R7, UR15, PT ;  /* 0x0000000f07007c0c */ /* 0x000fc6000bf26270 */
[----:B------:R-:W-:Y:S01]  /*25de0*/  IMAD.X R7, R12, 0x1, R68, P6 ;  /* 0x000000010c077824 */ /* 0x000fe200030e0644 */
[----:B-----5:R-:W-:-:S04]  /*25df0*/  PRMT R11, R15, 0x9910, RZ ;  /* 0x000099100f0b7816 */ /* 0x020fc800000000ff */
[----:B------:R2:W-:Y:S01]  /*25e00*/  @P5 STG.E.U8 desc[UR24][R6.64], R15 ;  /* 0x0000000f06005986 */ /* 0x0005e2000c101118 */
[----:B-1----:R-:W-:Y:S01]  /*25e10*/  ISETP.LT.AND P3, PT, R3, UR4, !P3 ;  /* 0x0000000403007c0c */ /* 0x002fe2000df61270 */
[----:B------:R-:W1:Y:S01]  /*25e20*/  LDCU UR4, c[0x0][0x398] ;  /* 0x00007300ff0477ac */ /* 0x000e620008000800 */
[C---:B------:R-:W-:Y:S01]  /*25e30*/  IADD3 R8, P6, PT, R10.reuse, R70, RZ ;  /* 0x000000460a087210 */ /* 0x040fe20007fde0ff */
[----:B------:R-:W-:Y:S01]  /*25e40*/  VIADD R10, R10, UR30 ;  /* 0x0000001e0a0a7c36 */ /* 0x000fe20008000000 */
[----:B----4-:R-:W-:Y:S01]  /*25e50*/  ISETP.LT.AND P5, PT, R2, UR5, !P4 ;  /* 0x0000000502007c0c */ /* 0x010fe2000e7a1270 */
[----:B---3--:R-:W-:Y:S01]  /*25e60*/  VIADD R5, R0, 0x7b ;  /* 0x0000007b00057836 */ /* 0x008fe20000000000 */
[----:B------:R-:W-:Y:S01]  /*25e70*/  F2FP.SATFINITE.E5M2.F32.PACK_AB_MERGE_C R59, R59, R58, RZ ;  /* 0x0000003a3b3b723e */ /* 0x000fe200048060ff */
[----:B------:R-:W-:Y:S01]  /*25e80*/  IMAD.X R9, R12, 0x1, R71, P6 ;  /* 0x000000010c097824 */ /* 0x000fe200030e0647 */
[----:B--2---:R-:W-:Y:S01]  /*25e90*/  F2FP.SATFINITE.E5M2.F32.PACK_AB_MERGE_C R15, R87, R86, RZ ;  /* 0x00000056570f723e */ /* 0x004fe200048060ff */
[----:B------:R-:W2:Y:S01]  /*25ea0*/  LDCU UR5, c[0x0][0x398] ;  /* 0x00007300ff0577ac */ /* 0x000ea20008000800 */
[----:B------:R-:W3:Y:S04]  /*25eb0*/  LDL.LU R86, [R1+0x1e8] ;  /* 0x0001e80001567983 */ /* 0x000ee80000300800 */
[----:B------:R-:W3:Y:S01]  /*25ec0*/  LDL.LU R87, [R1+0x1ec] ;  /* 0x0001ec0001577983 */ /* 0x000ee20000300800 */
[----:B------:R-:W-:-:S02]  /*25ed0*/  SHF.R.S32.HI R12, RZ, 0x1f, R10 ;  /* 0x0000001fff0c7819 */ /* 0x000fc4000001140a */
[----:B------:R-:W-:Y:S01]  /*25ee0*/  IADD3 R4, P6, PT, R10, R69, RZ ;  /* 0x000000450a047210 */ /* 0x000fe20007fde0ff */
[----:B------:R4:W-:Y:S01]  /*25ef0*/  @P3 STG.E.U8 desc[UR24][R8.64], R59 ;  /* 0x0000003b08003986 */ /* 0x0009e2000c101118 */
[----:B------:R-:W-:Y:S02]  /*25f00*/  ISETP.GE.AND P3, PT, R5, UR21, PT ;  /* 0x0000001505007c0c */ /* 0x000fe4000bf66270 */
[----:B------:R-:W-:Y:S01]  /*25f10*/  SHF.R.S32.HI R11, RZ, 0x8, R11 ;  /* 0x00000008ff0b7819 */ /* 0x000fe2000001140b */
[----:B------:R-:W-:Y:S01]  /*25f20*/  IMAD.X R5, R12, 0x1, R68, P6 ;  /* 0x000000010c057824 */ /* 0x000fe200030e0644 */
[----:B0-----:R-:W-:Y:S01]  /*25f30*/  ISETP.LT.AND P4, PT, R3, UR6, !P4 ;  /* 0x0000000603007c0c */ /* 0x001fe2000e781270 */
[----:B------:R-:W0:Y:S01]  /*25f40*/  LDCU UR6, c[0x0][0x398] ;  /* 0x00007300ff0677ac */ /* 0x000e220008000800 */
[C---:B------:R-:W-:Y:S01]  /*25f50*/  IADD3 R6, P6, PT, R10.reuse, R70, RZ ;  /* 0x000000460a067210 */ /* 0x040fe20007fde0ff */
[----:B------:R-:W-:Y:S01]  /*25f60*/  VIADD R10, R10, UR30 ;  /* 0x0000001e0a0a7c36 */ /* 0x000fe20008000000 */
[----:B------:R5:W-:Y:S01]  /*25f70*/  @P5 STG.E.U8 desc[UR24][R4.64], R11 ;  /* 0x0000000b04005986 */ /* 0x000be2000c101118 */
[----:B------:R-:W-:-:S02]  /*25f80*/  PRMT R13, R59, 0x9910, RZ ;  /* 0x000099103b0d7816 */ /* 0x000fc400000000ff */
[----:B-1----:R-:W-:Y:S01]  /*25f90*/  ISETP.LT.AND P5, PT, R2, UR4, !P0 ;  /* 0x0000000402007c0c */ /* 0x002fe2000c7a1270 */
[----:B------:R-:W-:Y:S01]  /*25fa0*/  IMAD.X R7, R12, 0x1, R71, P6 ;  /* 0x000000010c077824 */ /* 0x000fe200030e0647 */
[----:B------:R-:W-:Y:S01]  /*25fb0*/  SHF.R.S32.HI R12, RZ, 0x1f, R10 ;  /* 0x0000001fff0c7819 */ /* 0x000fe2000001140a */
[----:B------:R-:W1:Y:S01]  /*25fc0*/  LDCU UR4, c[0x0][0x398] ;  /* 0x00007300ff0477ac */ /* 0x000e620008000800 */
[----:B----4-:R-:W-:Y:S02]  /*25fd0*/  IADD3 R8, P6, PT, R10, R69, RZ ;  /* 0x000000450a087210 */ /* 0x010fe40007fde0ff */
[----:B------:R-:W-:Y:S01]  /*25fe0*/  SHF.R.S32.HI R13, RZ, 0x8, R13 ;  /* 0x00000008ff0d7819 */ /* 0x000fe2000001140d */
[----:B-----5:R-:W-:Y:S02]  /*25ff0*/  VIADD R4, R0, 0x7c ;  /* 0x0000007c00047836 */ /* 0x020fe40000000000 */
[----:B------:R-:W-:Y:S02]  /*26000*/  IMAD.X R9, R12, 0x1, R68, P6 ;  /* 0x000000010c097824 */ /* 0x000fe400030e0644 */
[----:B------:R4:W-:Y:S01]  /*26010*/  @P4 STG.E.U8 desc[UR24][R6.64], R13 ;  /* 0x0000000d06004986 */ /* 0x0009e2000c101118 */
[----:B--2---:R-:W-:Y:S01]  /*26020*/  ISETP.LT.AND P0, PT, R3, UR5, !P0 ;  /* 0x0000000503007c0c */ /* 0x004fe2000c701270 */
[----:B------:R-:W-:Y:S01]  /*26030*/  VIADD R11, R10, UR30 ;  /* 0x0000001e0a0b7c36 */ /* 0x000fe20008000000 */
[----:B------:R-:W-:Y:S01]  /*26040*/  ISETP.GE.AND P4, PT, R4, UR19, PT ;  /* 0x0000001304007c0c */ /* 0x000fe2000bf86270 */
[----:B------:R2:W-:Y:S01]  /*26050*/  @P5 STG.E.U8 desc[UR24][R8.64], R15 ;  /* 0x0000000f08005986 */ /* 0x0005e2000c101118 */
[----:B------:R-:W-:Y:S01]  /*26060*/  IADD3 R4, P6, PT, R10, R70, RZ ;  /* 0x000000460a047210 */ /* 0x000fe20007fde0ff */
[----:B------:R-:W5:Y:S01]  /*26070*/  LDCU UR5, c[0x0][0x398] ;  /* 0x00007300ff0577ac */ /* 0x000f620008000800 */
[----:B------:R-:W-:-:S02]  /*26080*/  PRMT R14, R15, 0x9910, RZ ;  /* 0x000099100f0e7816 */ /* 0x000fc400000000ff */
[----:B0-----:R-:W-:Y:S01]  /*26090*/  ISETP.LT.AND P5, PT, R2, UR6, !P2 ;  /* 0x0000000602007c0c */ /* 0x001fe2000d7a1270 */
[----:B------:R-:W-:Y:S01]  /*260a0*/  IMAD.X R5, R12, 0x1, R71, P6 ;  /* 0x000000010c057824 */ /* 0x000fe200030e0647 */
[----:B------:R-:W-:Y:S01]  /*260b0*/  SHF.R.S32.HI R10, RZ, 0x1f, R11 ;  /* 0x0000001fff0a7819 */ /* 0x000fe2000001140b */
[----:B----4-:R-:W-:Y:S01]  /*260c0*/  IMAD.MOV.U32 R13, RZ, RZ, R14 ;  /* 0x000000ffff0d7224 */ /* 0x010fe200078e000e */
[----:B------:R-:W-:Y:S01]  /*260d0*/  IADD3 R6, P6, PT, R11, R69, RZ ;  /* 0x000000450b067210 */ /* 0x000fe20007fde0ff */
[----:B------:R-:W0:Y:S01]  /*260e0*/  LDCU UR6, c[0x0][0x398] ;  /* 0x00007300ff0677ac */ /* 0x000e220008000800 */
[----:B------:R-:W-:Y:S01]  /*260f0*/  F2FP.SATFINITE.E5M2.F32.PACK_AB_MERGE_C R61, R61, R60, RZ ;  /* 0x0000003c3d3d723e */ /* 0x000fe200048060ff */
[----:B--2---:R-:W-:Y:S01]  /*26100*/  VIADD R8, R0, 0x7d ;  /* 0x0000007d00087836 */ /* 0x004fe20000000000 */
[----:B------:R-:W-:Y:S01]  /*26110*/  SHF.R.S32.HI R13, RZ, 0x8, R13 ;  /* 0x00000008ff0d7819 */ /* 0x000fe2000001140d */
[----:B------:R-:W-:Y:S02]  /*26120*/  IMAD.X R7, R10, 0x1, R68, P6 ;  /* 0x000000010a077824 */ /* 0x000fe400030e0644 */
[----:B------:R-:W-:Y:S01]  /*26130*/  @P0 STG.E.U8 desc[UR24][R4.64], R61 ;  /* 0x0000003d04000986 */ /* 0x000fe2000c101118 */
[----:B------:R-:W-:-:S02]  /*26140*/  ISETP.GE.AND P0, PT, R8, UR27, PT ;  /* 0x0000001b08007c0c */ /* 0x000fc4000bf06270 */
[C---:B------:R-:W-:Y:S01]  /*26150*/  IADD3 R8, P6, PT, R11.reuse, R70, RZ ;  /* 0x000000460b087210 */ /* 0x040fe20007fde0ff */
[----:B------:R-:W-:Y:S01]  /*26160*/  VIADD R11, R11, UR30 ;  /* 0x0000001e0b0b7c36 */ /* 0x000fe20008000000 */
[----:B------:R2:W-:Y:S01]  /*26170*/  @P5 STG.E.U8 desc[UR24][R6.64], R13 ;  /* 0x0000000d06005986 */ /* 0x0005e2000c101118 */
[----:B-1----:R-:W-:Y:S01]  /*26180*/  ISETP.LT.AND P2, PT, R3, UR4, !P2 ;  /* 0x0000000403007c0c */ /* 0x002fe2000d741270 */
[----:B------:R-:W1:Y:S01]  /*26190*/  LDCU UR4, c[0x0][0x398] ;  /* 0x00007300ff0477ac */ /* 0x000e620008000800 */
[----:B------:R-:W-:Y:S01]  /*261a0*/  ISETP.LT.AND P5, PT, R2, UR7, !P1 ;  /* 0x0000000702007c0c */ /* 0x000fe2000cfa1270 */
[----:B------:R-:W-:Y:S01]  /*261b0*/  IMAD.X R9, R10, 0x1, R71, P6 ;  /* 0x000000010a097824 */ /* 0x000fe200030e0647 */
[----:B------:R-:W-:Y:S02]  /*261c0*/  PRMT R15, R61, 0x9910, RZ ;  /* 0x000099103d0f7816 */ /* 0x000fe400000000ff */
[----:B---3--:R-:W-:Y:S01]  /*261d0*/  F2FP.SATFINITE.E5M2.F32.PACK_AB_MERGE_C R17, R87, R86, RZ ;  /* 0x000000565711723e */ /* 0x008fe200048060ff */
[----:B------:R-:W-:Y:S01]  /*261e0*/  VIADD R12, R0, 0x7e ;  /* 0x0000007e000c7836 */ /* 0x000fe20000000000 */
[----:B--2---:R-:W-:Y:S01]  /*261f0*/  SHF.R.S32.HI R7, RZ, 0x1f, R11 ;  /* 0x0000001fff077819 */ /* 0x004fe2000001140b */
[----:B------:R-:W2:Y:S01]  /*26200*/  LDCU UR7, c[0x0][0x398] ;  /* 0x00007300ff0777ac */ /* 0x000ea20008000800 */
[----:B------:R-:W-:-:S02]  /*26210*/  IADD3 R4, P6, PT, R11, R69, RZ ;  /* 0x000000450b047210 */ /* 0x000fc40007fde0ff */
[----:B------:R-:W-:-:S03]  /*26220*/  SHF.R.S32.HI R15, RZ, 0x8, R15 ;  /* 0x00000008ff0f7819 */ /* 0x000fc6000001140f */
[----:B------:R-:W-:Y:S01]  /*26230*/  IMAD.X R5, R7, 0x1, R68, P6 ;  /* 0x0000000107057824 */ /* 0x000fe200030e0644 */
[----:B------:R-:W-:Y:S01]  /*26240*/  PRMT R13, R17, 0x9910, RZ ;  /* 0x00009910110d7816 */ /* 0x000fe200000000ff */
[----:B------:R-:W-:Y:S04]  /*26250*/  @P2 STG.E.U8 desc[UR24][R8.64], R15 ;  /* 0x0000000f08002986 */ /* 0x000fe8000c101118 */
[----:B------:R3:W-:Y:S02]  /*26260*/  @P5 STG.E.U8 desc[UR24][R4.64], R17 ;  /* 0x0000001104005986 */ /* 0x0007e4000c101118 */
[----:B---3--:R-:W-:Y:S02]  /*26270*/  F2FP.SATFINITE.E5M2.F32.PACK_AB_MERGE_C R17, R93, R92, RZ ;  /* 0x0000005c5d11723e */ /* 0x008fe400048060ff */
[----:B------:R-:W3:Y:S04]  /*26280*/  LDL.LU R92, [R1+0x1f8] ;  /* 0x0001f800015c7983 */ /* 0x000ee80000300800 */
[----:B------:R-:W3:Y:S01]  /*26290*/  LDL.LU R93, [R1+0x1fc] ;  /* 0x0001fc00015d7983 */ /* 0x000ee20000300800 */
[----:B-----5:R-:W-:Y:S01]  /*262a0*/  ISETP.LT.AND P1, PT, R3, UR5, !P1 ;  /* 0x0000000503007c0c */ /* 0x020fe2000cf21270 */
[----:B------:R-:W4:Y:S01]  /*262b0*/  LDCU UR5, c[0x0][0x398] ;  /* 0x00007300ff0577ac */ /* 0x000f220008000800 */
[----:B------:R-:W-:Y:S01]  /*262c0*/  IADD3 R6, P6, PT, R11, R70, RZ ;  /* 0x000000460b067210 */ /* 0x000fe20007fde0ff */
[----:B------:R-:W-:Y:S01]  /*262d0*/  VIADD R0, R0, 0x7f ;  /* 0x0000007f00007836 */ /* 0x000fe20000000000 */
[----:B------:R-:W-:Y:S01]  /*262e0*/  F2FP.SATFINITE.E5M2.F32.PACK_AB_MERGE_C R63, R63, R62, RZ ;  /* 0x0000003e3f3f723e */ /* 0x000fe200048060ff */
[----:B------:R-:W-:-:S02]  /*262f0*/  VIADD R11, R11, UR30 ;  /* 0x0000001e0b0b7c36 */ /* 0x000fc40008000000 */
[----:B------:R-:W-:Y:S01]  /*26300*/  IMAD.X R7, R7, 0x1, R71, P6 ;  /* 0x0000000107077824 */ /* 0x000fe200030e0647 */
[----:B------:R-:W-:Y:S02]  /*26310*/  ISETP.GE.AND P5, PT, R0, UR29, PT ;  /* 0x0000001d00007c0c */ /* 0x000fe4000bfa6270 */
[----:B------:R-:W-:Y:S02]  /*26320*/  SHF.R.S32.HI R0, RZ, 0x1f, R11 ;  /* 0x0000001fff007819 */ /* 0x000fe4000001140b */
[----:B------:R-:W-:Y:S01]  /*26330*/  IADD3 R8, P6, PT, R11, R69, RZ ;  /* 0x000000450b087210 */ /* 0x000fe20007fde0ff */
[----:B------:R5:W-:Y:S01]  /*26340*/  @P1 STG.E.U8 desc[UR24][R6.64], R63 ;  /* 0x0000003f06001986 */ /* 0x000be2000c101118 */
[----:B-1----:R-:W-:Y:S01]  /*26350*/  ISETP.LT.AND P1, PT, R2, UR4, !P3 ;  /* 0x0000000402007c0c */ /* 0x002fe2000df21270 */
[----:B------:R-:W1:Y:S02]  /*26360*/  LDCU UR4, c[0x0][0x398] ;  /* 0x00007300ff0477ac */ /* 0x000e640008000800 */
[----:B------:R-:W-:Y:S01]  /*26370*/  IMAD.X R9, R0, 0x1, R68, P6 ;  /* 0x0000000100097824 */ /* 0x000fe200030e0644 */
[----:B----4-:R-:W-:Y:S01]  /*26380*/  ISETP.LT.AND P3, PT, R3, UR5, !P3 ;  /* 0x0000000503007c0c */ /* 0x010fe2000df61270 */
[----:B------:R-:W4:Y:S01]  /*26390*/  LDCU UR5, c[0x0][0x398] ;  /* 0x00007300ff0577ac */ /* 0x000f220008000800 */
[----:B------:R-:W-:-:S02]  /*263a0*/  IADD3 R4, P6, PT, R11, R70, RZ ;  /* 0x000000460b047210 */ /* 0x000fc40007fde0ff */
[----:B------:R-:W-:Y:S02]  /*263b0*/  PRMT R15, R63, 0x9910, RZ ;  /* 0x000099103f0f7816 */ /* 0x000fe400000000ff */
[----:B------:R-:W-:Y:S01]  /*263c0*/  SHF.R.S32.HI R13, RZ, 0x8, R13 ;  /* 0x00000008ff0d7819 */ /* 0x000fe2000001140d */
[----:B------:R-:W-:Y:S01]  /*263d0*/  VIADD R11, R11, UR30 ;  /* 0x0000001e0b0b7c36 */ /* 0x000fe20008000000 */
[----:B------:R-:W-:Y:S01]  /*263e0*/  SHF.R.S32.HI R15, RZ, 0x8, R15 ;  /* 0x00000008ff0f7819 */ /* 0x000fe2000001140f */
[----:B------:R-:W-:Y:S02]  /*263f0*/  IMAD.X R5, R0, 0x1, R71, P6 ;  /* 0x0000000100057824 */ /* 0x000fe400030e0647 */
[----:B------:R2:W-:Y:S01]  /*26400*/  @P1 STG.E.U8 desc[UR24][R8.64], R13 ;  /* 0x0000000d08001986 */ /* 0x0005e2000c101118 */
[----:B0-----:R-:W-:Y:S01]  /*26410*/  ISETP.LT.AND P1, PT, R2, UR6, !P4 ;  /* 0x0000000602007c0c */ /* 0x001fe2000e721270 */
[----:B------:R-:W-:Y:S01]  /*26420*/  VIADD R0, R11, UR30 ;  /* 0x0000001e0b007c36 */ /* 0x000fe20008000000 */
[----:B------:R-:W0:Y:S01]  /*26430*/  LDCU UR6, c[0x0][0x398] ;  /* 0x00007300ff0677ac */ /* 0x000e220008000800 */
[----:B------:R4:W-:Y:S01]  /*26440*/  @P3 STG.E.U8 desc[UR24][R4.64], R15 ;  /* 0x0000000f04003986 */ /* 0x0009e2000c101118 */
[----:B------:R-:W-:-:S02]  /*26450*/  SHF.R.S32.HI R10, RZ, 0x1f, R11 ;  /* 0x0000001fff0a7819 */ /* 0x000fc4000001140b */
[-C--:B-----5:R-:W-:Y:S01]  /*26460*/  IADD3 R6, P6, PT, R11, R69.reuse, RZ ;  /* 0x000000450b067210 */ /* 0x0a0fe20007fde0ff */
[----:B------:R-:W-:Y:S01]  /*26470*/  VIADD R14, R0, UR30 ;  /* 0x0000001e000e7c36 */ /* 0x000fe20008000000 */
[----:B-1----:R-:W-:Y:S01]  /*26480*/  ISETP.LT.AND P4, PT, R3, UR4, !P4 ;  /* 0x0000000403007c0c */ /* 0x002fe2000e781270 */
[----:B------:R-:W1:Y:S01]  /*26490*/  LDCU UR4, c[0x0][0x398] ;  /* 0x00007300ff0477ac */ /* 0x000e620008000800 */
[----:B--2---:R-:W-:Y:S01]  /*264a0*/  IADD3 R8, P3, PT, R11, R70, RZ ;  /* 0x000000460b087210 */ /* 0x004fe20007f7e0ff */
[----:B------:R-:W-:Y:S01]  /*264b0*/  IMAD.X R7, R10, 0x1, R68, P6 ;  /* 0x000000010a077824 */ /* 0x000fe200030e0644 */
[----:B------:R-:W-:Y:S01]  /*264c0*/  ISETP.GE.AND P2, PT, R12, UR23, PT ;  /* 0x000000170c007c0c */ /* 0x000fe2000bf46270 */
[----:B------:R-:W-:Y:S01]  /*264d0*/  VIADD R12, R14, UR30 ;  /* 0x0000001e0e0c7c36 */ /* 0x000fe20008000000 */
[----:B----4-:R-:W-:Y:S01]  /*264e0*/  SHF.R.S32.HI R15, RZ, 0x1f, R0 ;  /* 0x0000001fff0f7819 */ /* 0x010fe20000011400 */
[----:B------:R-:W-:Y:S01]  /*264f0*/  IMAD.X R9, R10, 0x1, R71, P3 ;  /* 0x000000010a097824 */ /* 0x000fe200018e0647 */
[----:B------:R-:W-:Y:S01]  /*26500*/  IADD3 R4, P3, PT, R0, R69, RZ ;  /* 0x0000004500047210 */ /* 0x000fe20007f7e0ff */
[----:B------:R2:W-:Y:S01]  /*26510*/  @P1 STG.E.U8 desc[UR24][R6.64], R17 ;  /* 0x0000001106001986 */ /* 0x0005e2000c101118 */
[----:B------:R-:W-:-:S02]  /*26520*/  F2FP.SATFINITE.E5M2.F32.PACK_AB_MERGE_C R65, R65, R64, RZ ;  /* 0x000000404141723e */ /* 0x000fc400048060ff */
[----:B------:R-:W-:Y:S01]  /*26530*/  SHF.R.S32.HI R13, RZ, 0x1f, R12 ;  /* 0x0000001fff0d7819 */ /* 0x000fe2000001140c */
[--C-:B------:R-:W-:Y:S01]  /*26540*/  IMAD.X R5, R15, 0x1, R68.reuse, P3 ;  /* 0x000000010f057824 */ /* 0x100fe200018e0644 */
[C---:B------:R-:W-:Y:S02]  /*26550*/  IADD3 R10, P1, PT, R12.reuse, R69, RZ ;  /* 0x000000450c0a7210 */ /* 0x040fe40007f3e0ff */
[----:B------:R-:W-:Y:S01]  /*26560*/  IADD3 R12, P3, PT, R12, R70, RZ ;  /* 0x000000460c0c7210 */ /* 0x000fe20007f7e0ff */
[----:B------:R4:W-:Y:S01]  /*26570*/  @P4 STG.E.U8 desc[UR24][R8.64], R65 ;  /* 0x0000004108004986 */ /* 0x0009e2000c101118 */
[C---:B------:R-:W-:Y:S01]  /*26580*/  ISETP.LT.AND P6, PT, R2.reuse, UR7, !P0 ;  /* 0x0000000702007c0c */ /* 0x040fe2000c7c1270 */
[C---:B------:R-:W-:Y:S01]  /*26590*/  IMAD.X R11, R13.reuse, 0x1, R68, P1 ;  /* 0x000000010d0b7824 */ /* 0x040fe200008e0644 */
[C---:B------:R-:W-:Y:S01]  /*265a0*/  ISETP.LT.AND P4, PT, R2.reuse, UR5, !P2 ;  /* 0x0000000502007c0c */ /* 0x040fe2000d781270 */
[----:B------:R-:W-:Y:S01]  /*265b0*/  IMAD.X R13, R13, 0x1, R71, P3 ;  /* 0x000000010d0d7824 */ /* 0x000fe200018e0647 */
[----:B0-----:R-:W-:-:S02]  /*265c0*/  ISETP.LT.AND P1, PT, R2, UR6, !P5 ;  /* 0x0000000602007c0c */ /* 0x001fc4000ef21270 */
[----:B------:R-:W-:Y:S02]  /*265d0*/  IADD3 R2, P3, PT, R0, R70, RZ ;  /* 0x0000004600027210 */ /* 0x000fe40007f7e0ff */
[C---:B------:R-:W-:Y:S02]  /*265e0*/  ISETP.LT.AND P0, PT, R3.reuse, UR9, !P0 ;  /* 0x0000000903007c0c */ /* 0x040fe4000c701270 */
[C---:B-1----:R-:W-:Y:S02]  /*265f0*/  ISETP.LT.AND P2, PT, R3.reuse, UR4, !P2 ;  /* 0x0000000403007c0c */ /* 0x042fe4000d741270 */
[----:B------:R-:W-:Y:S01]  /*26600*/  ISETP.LT.AND P5, PT, R3, UR10, !P5 ;  /* 0x0000000a03007c0c */ /* 0x000fe2000efa1270 */
[----:B------:R-:W-:Y:S01]  /*26610*/  IMAD.X R3, R15, 0x1, R71, P3 ;  /* 0x000000010f037824 */ /* 0x000fe200018e0647 */
[----:B------:R-:W-:Y:S02]  /*26620*/  SHF.R.S32.HI R0, RZ, 0x1f, R14 ;  /* 0x0000001fff007819 */ /* 0x000fe4000001140e */
[----:B--2---:R-:W-:-:S02]  /*26630*/  IADD3 R6, P3, PT, R14, R69, RZ ;  /* 0x000000450e067210 */ /* 0x004fc40007f7e0ff */
[----:B----4-:R-:W-:Y:S02]  /*26640*/  PRMT R9, R17, 0x9910, RZ ;  /* 0x0000991011097816 */ /* 0x010fe400000000ff */
[----:B------:R-:W-:Y:S01]  /*26650*/  PRMT R15, R65, 0x9910, RZ ;  /* 0x00009910410f7816 */ /* 0x000fe200000000ff */
[----:B------:R-:W-:Y:S01]  /*26660*/  IMAD.X R7, R0, 0x1, R68, P3 ;  /* 0x0000000100077824 */ /* 0x000fe200018e0644 */
[----:B------:R-:W-:Y:S02]  /*26670*/  F2FP.SATFINITE.E5M2.F32.PACK_AB_MERGE_C R67, R67, R66, RZ ;  /* 0x000000424343723e */ /* 0x000fe400048060ff */
[----:B------:R-:W-:Y:S02]  /*26680*/  IADD3 R70, P3, PT, R14, R70, RZ ;  /* 0x000000460e467210 */ /* 0x000fe40007f7e0ff */
[----:B------:R-:W-:Y:S02]  /*26690*/  SHF.R.S32.HI R9, RZ, 0x8, R9 ;  /* 0x00000008ff097819 */ /* 0x000fe40000011409 */
[----:B------:R-:W-:-:S02]  /*266a0*/  SHF.R.S32.HI R15, RZ, 0x8, R15 ;  /* 0x00000008ff0f7819 */ /* 0x000fc4000001140f */
[----:B------:R-:W-:Y:S01]  /*266b0*/  PRMT R19, R67, 0x9910, RZ ;  /* 0x0000991043137816 */ /* 0x000fe200000000ff */
[----:B------:R-:W-:Y:S01]  /*266c0*/  IMAD.X R71, R0, 0x1, R71, P3 ;  /* 0x0000000100477824 */ /* 0x000fe200018e0647 */
[----:B------:R0:W-:Y:S02]  /*266d0*/  @P6 STG.E.U8 desc[UR24][R4.64], R9 ;  /* 0x0000000904006986 */ /* 0x0001e4000c101118 */
[----:B------:R-:W-:Y:S02]  /*266e0*/  SHF.R.S32.HI R19, RZ, 0x8, R19 ;  /* 0x00000008ff137819 */ /* 0x000fe40000011413 */
[----:B------:R0:W-:Y:S01]  /*266f0*/  @P0 STG.E.U8 desc[UR24][R2.64], R15 ;  /* 0x0000000f02000986 */ /* 0x0001e2000c101118 */
[----:B---3--:R-:W-:-:S04]  /*26700*/  F2FP.SATFINITE.E5M2.F32.PACK_AB_MERGE_C R21, R93, R92, RZ ;  /* 0x0000005c5d15723e */ /* 0x008fc800048060ff */
[----:B------:R-:W-:Y:S01]  /*26710*/  PRMT R17, R21, 0x9910, RZ ;  /* 0x0000991015117816 */ /* 0x000fe200000000ff */
[----:B------:R0:W-:Y:S03]  /*26720*/  @P4 STG.E.U8 desc[UR24][R6.64], R21 ;  /* 0x0000001506004986 */ /* 0x0001e6000c101118 */
[----:B------:R-:W-:Y:S01]  /*26730*/  SHF.R.S32.HI R17, RZ, 0x8, R17 ;  /* 0x00000008ff117819 */ /* 0x000fe20000011411 */
[----:B------:R0:W-:Y:S04]  /*26740*/  @P2 STG.E.U8 desc[UR24][R70.64], R67 ;  /* 0x0000004346002986 */ /* 0x0001e8000c101118 */
[----:B------:R0:W-:Y:S04]  /*26750*/  @P1 STG.E.U8 desc[UR24][R10.64], R17 ;  /* 0x000000110a001986 */ /* 0x0001e8000c101118 */
[----:B------:R0:W-:Y:S01]  /*26760*/  @P5 STG.E.U8 desc[UR24][R12.64], R19 ;  /* 0x000000130c005986 */ /* 0x0001e2000c101118 */
[----:B------:R-:W-:Y:S06]  /*26770*/  BAR.SYNC.DEFER_BLOCKING 0x0 ;  /* 0x0000000000007b1d */ /* 0x000fec0000010000 */
[----:B------:R-:W-:Y:S05]  /*26780*/  BRA.U UP0, `(.L_x_13) ;  /* 0x0000000100a07547 */ /* 0x000fea000b800000 */
[----:B------:R-:W1:Y:S01]  /*26790*/  S2UR UR5, SR_CgaCtaId ;  /* 0x00000000000579c3 */ /* 0x000e620000008800 */
[----:B------:R-:W-:Y:S01]  /*267a0*/  NOP ;  /* 0x0000000000007918 */ /* 0x000fe20000000000 */
[----:B------:R-:W-:Y:S01]  /*267b0*/  UMOV UR4, 0x50 ;  /* 0x0000005000047882 */ /* 0x000fe20000000000 */
[----:B------:R-:W-:Y:S02]  /*267c0*/  IMAD.U32 R0, RZ, RZ, UR8 ;  /* 0x00000008ff007e24 */ /* 0x000fe4000f8e00ff */
[----:B0-----:R-:W-:Y:S02]  /*267d0*/  IMAD.MOV.U32 R3, RZ, RZ, 0xff ;  /* 0x000000ffff037424 */ /* 0x001fe400078e00ff */
[----:B------:R-:W-:Y:S01]  /*267e0*/  IMAD.MOV.U32 R7, RZ, RZ, 0x1 ;  /* 0x00000001ff077424 */ /* 0x000fe200078e00ff */
[----:B------:R-:W-:-:S04]  /*267f0*/  LOP3.LUT R0, R0, 0xffff, RZ, 0xc0, !PT ;  /* 0x0000ffff00007812 */ /* 0x000fc800078ec0ff */
[----:B------:R-:W-:-:S05]  /*26800*/  SHF.R.U32.HI R0, RZ, 0x5, R0 ;  /* 0x00000005ff007819 */ /* 0x000fca0000011600 */
[----:B------:R-:W-:Y:S01]  /*26810*/  VIADD R2, R0, 0x10 ;  /* 0x0000001000027836 */ /* 0x000fe20000000000 */
[----:B------:R-:W-:Y:S01]  /*26820*/  SHF.L.U32 R0, R3, R0, RZ ;  /* 0x0000000003007219 */ /* 0x000fe200000006ff */
[----:B-1----:R-:W-:-:S03]  /*26830*/  ULEA UR6, UR5, UR4, 0x18 ;  /* 0x0000000405067291 */ /* 0x002fc6000f8ec0ff */
[----:B------:R-:W-:-:S04]  /*26840*/  SHF.L.U32 R3, R7, R2, RZ ;  /* 0x0000000207037219 */ /* 0x000fc800000006ff */
[----:B------:R-:W-:Y:S02]  /*26850*/  LOP3.LUT R0, R3, R0, RZ, 0xfc, !PT ;  /* 0x0000000003007212 */ /* 0x000fe400078efcff */
[----:B------:R-:W0:Y:S02]  /*26860*/  LDS R5, [UR6] ;  /* 0x00000006ff057984 */ /* 0x000e240008000800 */
[C---:B------:R-:W-:Y:S02]  /*26870*/  LOP3.LUT R2, R0.reuse, 0xffff, RZ, 0xc0, !PT ;  /* 0x0000ffff00027812 */ /* 0x040fe400078ec0ff */
[----:B0-----:R-:W-:-:S04]  /*26880*/  LOP3.LUT R3, R0, 0xffff, R5, 0x80, !PT ;  /* 0x0000ffff00037812 */ /* 0x001fc800078e8005 */
[----:B------:R-:W-:-:S13]  /*26890*/  ISETP.NE.AND P0, PT, R3, R2, PT ;  /* 0x000000020300720c */ /* 0x000fda0003f05270 */
[----:B------:R-:W-:Y:S05]  /*268a0*/  @P0 BRA `(.L_x_14) ;  /* 0x0000000000500947 */ /* 0x000fea0003800000 */
[----:B------:R-:W-:Y:S02]  /*268b0*/  SHF.R.U32.HI R5, RZ, 0x10, R5 ;  /* 0x00000010ff057819 */ /* 0x000fe40000011605 */
[----:B------:R-:W-:-:S04]  /*268c0*/  SHF.R.U32.HI R2, RZ, 0x10, R0 ;  /* 0x00000010ff027819 */ /* 0x000fc80000011600 */
[----:B------:R-:W-:-:S04]  /*268d0*/  LOP3.LUT R5, R5, R2, RZ, 0xc0, !PT ;  /* 0x0000000205057212 */ /* 0x000fc800078ec0ff */
[----:B------:R-:W-:-:S13]  /*268e0*/  ISETP.NE.AND P0, PT, R5, R2, PT ;  /* 0x000000020500720c */ /* 0x000fda0003f05270 */
[----:B------:R-:W-:Y:S05]  /*268f0*/  @P0 BRA `(.L_x_15) ;  /* 0x0000000000300947 */ /* 0x000fea0003800000 */
[----:B------:R-:W-:Y:S01]  /*26900*/  R2UR UR4, R0 ;  /* 0x00000000000472ca */ /* 0x000fe200000e0000 */
[----:B------:R-:W-:Y:S01]  /*26910*/  VOTEU.ANY UR5, UPT, PT ;  /* 0x0000000000057886 */ /* 0x000fe200038e0100 */
[----:B------:R-:W0:Y:S01]  /*26920*/  S2R R0, SR_LANEID ;  /* 0x0000000000007919 */ /* 0x000e220000000000 */
[----:B------:R-:W-:-:S10]  /*26930*/  UFLO.U32 UR5, UR5 ;  /* 0x00000005000572bd */ /* 0x000fd400080e0000 */
[----:B------:R-:W-:-:S06]  /*26940*/  ULOP3.LUT UR4, URZ, UR4, URZ, 0x33, !UPT ;  /* 0x00000004ff047292 */ /* 0x000fcc000f8e33ff */
[----:B------:R-:W-:-:S04]  /*26950*/  IMAD.U32 R2, RZ, RZ, UR4 ;  /* 0x00000004ff027e24 */ /* 0x000fc8000f8e00ff */
[----:B------:R-:W1:Y:S02]  /*26960*/  REDUX UR7, R2 ;  /* 0x00000000020773c4 */ /* 0x000e640000000000 */
[----:B------:R2:W-:Y:S01]  /*26970*/  UTCATOMSWS.AND URZ, UR4 ;  /* 0x0000000400ff79e3 */ /* 0x0005e20008000000 */
[----:B0-----:R-:W-:Y:S01]  /*26980*/  ISETP.EQ.U32.AND P0, PT, R0, UR5, PT ;  /* 0x0000000500007c0c */ /* 0x001fe2000bf02070 */
[----:B-1----:R-:W-:-:S12]  /*26990*/  IMAD.U32 R0, RZ, RZ, UR7 ;  /* 0x00000007ff007e24 */ /* 0x002fd8000f8e00ff */
[----:B------:R2:W-:Y:S01]  /*269a0*/  @P0 ATOMS.AND RZ, [UR6], R0 ;  /* 0x00000000ffff098c */ /* 0x0005e2000a800006 */
[----:B------:R-:W-:Y:S05]  /*269b0*/  BRA `(.L_x_13) ;  /* 0x0000000000147947 */ /* 0x000fea0003800000 */
.L_x_15:
[----:B------:R-:W-:-:S07]  /*269c0*/  MOV R2, 0x269e0 ;  /* 0x000269e000027802 */ /* 0x000fce0000000f00 */
[----:B------:R-:W-:Y:S05]  /*269d0*/  CALL.REL.NOINC `($__internal_0_$__cuda_sm10x_tcgen05_guardrail_trap_col_being_dealloced_not_returned_by_alloc) ;  /* 0x00000000002c7944 */ /* 0x000fea0003c00000 */
[----:B------:R-:W-:Y:S05]  /*269e0*/  BRA `(.L_x_13) ;  /* 0x0000000000087947 */ /* 0x000fea0003800000 */
.L_x_14:
[----:B------:R-:W-:-:S07]  /*269f0*/  MOV R2, 0x26a10 ;  /* 0x00026a1000027802 */ /* 0x000fce0000000f00 */
[----:B------:R-:W-:Y:S05]  /*26a00*/  CALL.REL.NOINC `($__internal_2_$__cuda_sm10x_tcgen05_guardrail_trap_unallocated_columns_being_dealloced) ;  /* 0x0000000000387944 */ /* 0x000fea0003c00000 */
.L_x_13:
[----:B------:R-:W-:Y:S01]  /*26a10*/  NOP ;  /* 0x0000000000007918 */ /* 0x000fe20000000000 */
[----:B--2---:R-:W-:Y:S05]  /*26a20*/  EXIT ;  /* 0x000000000000794d */ /* 0x004fea0003800000 */
.L_x_8:
[----:B------:R-:W0:Y:S02]  /*26a30*/  SYNCS.PHASECHK.TRANS64.TRYWAIT P2, [UR11], R8 ;  /* 0x00000008ff0075a7 */ /* 0x000e24000804110b */
[----:B0-----:R-:W-:Y:S05]  /*26a40*/  @!P2 BRA `(.L_x_8) ;  /* 0xfffffffc00f8a947 */ /* 0x001fea000383ffff */
[----:B------:R-:W-:Y:S05]  /*26a50*/  BRA `(.L_x_16) ;  /* 0xfffffedc00447947 */ /* 0x000fea000383ffff */
.L_x_12:
[----:B------:R-:W1:Y:S02]  /*26a60*/  SYNCS.PHASECHK.TRANS64.TRYWAIT P4, [UR11], R7 ;  /* 0x00000007ff0075a7 */ /* 0x000e64000808110b */
[----:B-1----:R-:W-:Y:S05]  /*26a70*/  @!P4 BRA `(.L_x_12) ;  /* 0xfffffffc00f8c947 */ /* 0x002fea000383ffff */
[----:B------:R-:W-:Y:S05]  /*26a80*/  BRA `(.L_x_11) ;  /* 0xffffff4c006c7947 */ /* 0x000fea000383ffff */
        .weak           $__internal_0_$__cuda_sm10x_tcgen05_guardrail_trap_col_being_dealloced_not_returned_by_alloc
        .type           $__internal_0_$__cuda_sm10x_tcgen05_guardrail_trap_col_being_dealloced_not_returned_by_alloc,@function
        .size           $__internal_0_$__cuda_sm10x_tcgen05_guardrail_trap_col_being_dealloced_not_returned_by_alloc,($__internal_1_$__cuda_sm10x_tcgen05_guardrail_trap_phase_invalid_during_alloc - $__internal_0_$__cuda_sm10x_tcgen05_guardrail_trap_col_being_dealloced_not_returned_by_alloc)
$__internal_0_$__cuda_sm10x_tcgen05_guardrail_trap_col_being_dealloced_not_returned_by_alloc:
[----:B------:R-:W-:Y:S05]  /*26a90*/  BPT.TRAP 0x1 ;  /* 0x000000040000795c */ /* 0x000fea0000300000 */
[----:B------:R-:W-:-:S04]  /*26aa0*/  IMAD.MOV.U32 R3, RZ, RZ, 0x0 ;  /* 0x00000000ff037424 */ /* 0x000fc800078e00ff */
[----:B------:R-:W-:Y:S05]  /*26ab0*/  RET.REL.NODEC R2 `(matmul_kernel) ;  /* 0xfffffd9402507950 */ /* 0x000fea0003c3ffff */
        .weak           $__internal_1_$__cuda_sm10x_tcgen05_guardrail_trap_phase_invalid_during_alloc
        .type           $__internal_1_$__cuda_sm10x_tcgen05_guardrail_trap_phase_invalid_during_alloc,@function
        .size           $__internal_1_$__cuda_sm10x_tcgen05_guardrail_trap_phase_invalid_during_alloc,($__internal_2_$__cuda_sm10x_tcgen05_guardrail_trap_unallocated_columns_being_dealloced - $__internal_1_$__cuda_sm10x_tcgen05_guardrail_trap_phase_invalid_during_alloc)
$__internal_1_$__cuda_sm10x_tcgen05_guardrail_trap_phase_invalid_during_alloc:
[----:B------:R-:W-:Y:S05]  /*26ac0*/  BPT.TRAP 0x1 ;  /* 0x000000040000795c */ /* 0x000fea0000300000 */
[----:B------:R-:W-:-:S04]  /*26ad0*/  IMAD.MOV.U32 R3, RZ, RZ, 0x0 ;  /* 0x00000000ff037424 */ /* 0x000fc800078e00ff */
[----:B------:R-:W-:Y:S05]  /*26ae0*/  RET.REL.NODEC R2 `(matmul_kernel) ;  /* 0xfffffd9402447950 */ /* 0x000fea0003c3ffff */
        .weak           $__internal_2_$__cuda_sm10x_tcgen05_guardrail_trap_unallocated_columns_being_dealloced
        .type           $__internal_2_$__cuda_sm10x_tcgen05_guardrail_trap_unallocated_columns_being_dealloced,@function
        .size           $__internal_2_$__cuda_sm10x_tcgen05_guardrail_trap_unallocated_columns_being_dealloced,(.L_x_20 - $__internal_2_$__cuda_sm10x_tcgen05_guardrail_trap_unallocated_columns_being_dealloced)
$__internal_2_$__cuda_sm10x_tcgen05_guardrail_trap_unallocated_columns_being_dealloced:
[----:B------:R-:W-:Y:S05]  /*26af0*/  BPT.TRAP 0x1 ;  /* 0x000000040000795c */ /* 0x000fea0000300000 */
[----:B------:R-:W-:-:S04]  /*26b00*/  IMAD.MOV.U32 R3, RZ, RZ, 0x0 ;  /* 0x00000000ff037424 */ /* 0x000fc800078e00ff */
[----:B------:R-:W-:Y:S05]  /*26b10*/  RET.REL.NODEC R2 `(matmul_kernel) ;  /* 0xfffffd9402387950 */ /* 0x000fea0003c3ffff */
.L_x_17:
[----:B------:R-:W-:-:S00]  /*26b20*/  BRA `(.L_x_17) ;  /* 0xfffffffc00fc7947 */ /* 0x000fc0000383ffff */
[----:B------:R-:W-:-:S00]  /*26b30*/  NOP ;  /* 0x0000000000007918 */ /* 0x000fc00000000000 */
        /* <DEDUP_REMOVED lines=12> */
.L_x_20:


//--------------------- .nv.shared.matmul_kernel  --------------------------
	.section	.nv.shared.matmul_kernel,"aw",@nobits
	.sectionflags	@""
	.align	16
	.zero		1024


//--------------------- .nv.shared.reserved.0     --------------------------
	.section	.nv.shared.reserved.0,"aw",@nobits
	.align	8
	.weak		__nv_reservedSMEM_offset_0_alias
	.size		__nv_reservedSMEM_offset_0_alias, 0, 64
	.other		__nv_reservedSMEM_offset_0_alias,@"STO_CUDA_RESERVED_SHARED STV_DEFAULT"
__nv_reservedSMEM_offset_0_alias:
	.zero		0
.nv.shared.reserved.0:
	.zero		64
	.weak		__nv_reservedSMEM_allocation_phase
	.type		__nv_reservedSMEM_allocation_phase,@object
	.size		__nv_reservedSMEM_allocation_phase,(.L_0 - __nv_reservedSMEM_allocation_phase)
__nv_reservedSMEM_allocation_phase:
	.zero		1
.L_0:
	.zero		7
	.weak		__nv_reservedSMEM_devtool_atexit_pc
	.type		__nv_reservedSMEM_devtool_atexit_pc,@object
	.size		__nv_reservedSMEM_devtool_atexit_pc,(__nv_reservedSMEM_allocation_mask - __nv_reservedSMEM_devtool_atexit_pc)
__nv_reservedSMEM_devtool_atexit_pc:
	.zero		8
	.weak		__nv_reservedSMEM_allocation_mask
	.type		__nv_reservedSMEM_allocation_mask,@object
	.size		__nv_reservedSMEM_allocation_mask,(.L_2 - __nv_reservedSMEM_allocation_mask)
__nv_reservedSMEM_allocation_mask:
	.zero		4
.L_2:


//--------------------- .nv.constant0.matmul_kernel --------------------------
	.section	.nv.constant0.matmul_kernel,"a",@progbits
	.sectionflags	@""
	.align	4
.nv.constant0.matmul_kernel:
	.zero		976


//--------------------- SYMBOLS --------------------------

	.type		.nv.reservedSmem.offset0,@object
	.size		.nv.reservedSmem.offset0,0x4
	.type		.nv.reservedSmem.cap,@object
	.size		.nv.reservedSmem.cap,0x4
